	.target	sm_103a

	.elftype	@"ET_EXEC"


//--------------------- .note.nv.tkinfo           --------------------------
	.section	.note.nv.tkinfo,"",@"SHT_NOTE"
	.sectionflags	@"SHF_NOTE_NV_TKINFO"
	.tkinfo
        /*0018*/ 	.word	0x00000002
        /*0030*/ 	.string	""
        /*0030*/ 	.string	"ptxas"
        /*0030*/ 	.string	"Cuda compilation tools, release 13.0, V13.0.88"
        /*0030*/ 	.string	"Build cuda_13.0.r13.0/compiler.36424714_0"
        /*0030*/ 	.string	"-arch sm_103a -m 64 "



//--------------------- .note.nv.cuinfo           --------------------------
	.section	.note.nv.cuinfo,"",@"SHT_NOTE"
	.sectionflags	@"SHF_NOTE_NV_CUINFO"
        /*0018*/ 	.short	0x0002
        /*001a*/ 	.short	0x0067
        /*001c*/ 	.short	0x0082
	.zero		2


//--------------------- .nv.info                  --------------------------
	.section	.nv.info,"",@"SHT_CUDA_INFO"
	.align	4


	//----- nvinfo : EIATTR_REGCOUNT
	.align		4
        /*0000*/ 	.byte	0x04, 0x2f
        /*0002*/ 	.short	(.L_1 - .L_0)
	.align		4
.L_0:
        /*0004*/ 	.word	index@(_ZN13group_norm_v214gn_cuda_kernelI6__halfLi480ELi2ELi16ELi120ELi1024ELb1ELi32ELi960ELi960ELi4ELb1ELi9ELb0ELb0ENS_16CompileConditionILi1000EEEEEvPT_PKS4_S7_S7_flPfS8_Pj)
        /*0008*/ 	.word	0x00000004


	//----- nvinfo : EIATTR_FRAME_SIZE
	.align		4
.L_1:
        /*000c*/ 	.byte	0x04, 0x11
        /*000e*/ 	.short	(.L_3 - .L_2)
	.align		4
.L_2:
        /*0010*/ 	.word	index@(_ZN13group_norm_v214gn_cuda_kernelI6__halfLi480ELi2ELi16ELi120ELi1024ELb1ELi32ELi960ELi960ELi4ELb1ELi9ELb0ELb0ENS_16CompileConditionILi1000EEEEEvPT_PKS4_S7_S7_flPfS8_Pj)
        /*0014*/ 	.word	0x00000000


	//----- nvinfo : EIATTR_REGCOUNT
	.align		4
.L_3:
        /*0018*/ 	.byte	0x04, 0x2f
        /*001a*/ 	.short	(.L_5 - .L_4)
	.align		4
.L_4:
        /*001c*/ 	.word	index@(_ZN13group_norm_v214gn_cuda_kernelI6__halfLi480ELi2ELi16ELi120ELi1024ELb1ELi32ELi960ELi960ELi4ELb1ELi7ELb0ELb0ENS_16CompileConditionILi1000EEEEEvPT_PKS4_S7_S7_flPfS8_Pj)
        /*0020*/ 	.word	0x00000004


	//----- nvinfo : EIATTR_FRAME_SIZE
	.align		4
.L_5:
        /*0024*/ 	.byte	0x04, 0x11
        /*0026*/ 	.short	(.L_7 - .L_6)
	.align		4
.L_6:
        /*0028*/ 	.word	index@(_ZN13group_norm_v214gn_cuda_kernelI6__halfLi480ELi2ELi16ELi120ELi1024ELb1ELi32ELi960ELi960ELi4ELb1ELi7ELb0ELb0ENS_16CompileConditionILi1000EEEEEvPT_PKS4_S7_S7_flPfS8_Pj)
        /*002c*/ 	.word	0x00000000


	//----- nvinfo : EIATTR_REGCOUNT
	.align		4
.L_7:
        /*0030*/ 	.byte	0x04, 0x2f
        /*0032*/ 	.short	(.L_9 - .L_8)
	.align		4
.L_8:
        /*0034*/ 	.word	index@(_ZN13group_norm_v214gn_cuda_kernelI6__halfLi480ELi1ELi16ELi120ELi1024ELb1ELi64ELi960ELi960ELi4ELb1ELi9ELb0ELb0ENS_16CompileConditionILi1000EEEEEvPT_PKS4_S7_S7_flPfS8_Pj)
        /*0038*/ 	.word	0x00000004


	//----- nvinfo : EIATTR_FRAME_SIZE
	.align		4
.L_9:
        /*003c*/ 	.byte	0x04, 0x11
        /*003e*/ 	.short	(.L_11 - .L_10)
	.align		4
.L_10:
        /*0040*/ 	.word	index@(_ZN13group_norm_v214gn_cuda_kernelI6__halfLi480ELi1ELi16ELi120ELi1024ELb1ELi64ELi960ELi960ELi4ELb1ELi9ELb0ELb0ENS_16CompileConditionILi1000EEEEEvPT_PKS4_S7_S7_flPfS8_Pj)
        /*0044*/ 	.word	0x00000000


	//----- nvinfo : EIATTR_REGCOUNT
	.align		4
.L_11:
        /*0048*/ 	.byte	0x04, 0x2f
        /*004a*/ 	.short	(.L_13 - .L_12)
	.align		4
.L_12:
        /*004c*/ 	.word	index@(_ZN13group_norm_v214gn_cuda_kernelI6__halfLi480ELi1ELi16ELi120ELi1024ELb1ELi32ELi960ELi960ELi4ELb1ELi4ELb0ELb0ENS_16CompileConditionILi1000EEEEEvPT_PKS4_S7_S7_flPfS8_Pj)
        /*0050*/ 	.word	0x00000004


	//----- nvinfo : EIATTR_FRAME_SIZE
	.align		4
.L_13:
        /*0054*/ 	.byte	0x04, 0x11
        /*0056*/ 	.short	(.L_15 - .L_14)
	.align		4
.L_14:
        /*0058*/ 	.word	index@(_ZN13group_norm_v214gn_cuda_kernelI6__halfLi480ELi1ELi16ELi120ELi1024ELb1ELi32ELi960ELi960ELi4ELb1ELi4ELb0ELb0ENS_16CompileConditionILi1000EEEEEvPT_PKS4_S7_S7_flPfS8_Pj)
        /*005c*/ 	.word	0x00000000


	//----- nvinfo : EIATTR_REGCOUNT
	.align		4
.L_15:
        /*0060*/ 	.byte	0x04, 0x2f
        /*0062*/ 	.short	(.L_17 - .L_16)
	.align		4
.L_16:
        /*0064*/ 	.word	index@(_ZN13group_norm_v214gn_cuda_kernelI6__halfLi480ELi3ELi16ELi120ELi1024ELb1ELi16ELi960ELi960ELi4ELb1ELi5ELb0ELb0ENS_16CompileConditionILi1000EEEEEvPT_PKS4_S7_S7_flPfS8_Pj)
        /*0068*/ 	.word	0x00000004


	//----- nvinfo : EIATTR_FRAME_SIZE
	.align		4
.L_17:
        /*006c*/ 	.byte	0x04, 0x11
        /*006e*/ 	.short	(.L_19 - .L_18)
	.align		4
.L_18:
        /*0070*/ 	.word	index@(_ZN13group_norm_v214gn_cuda_kernelI6__halfLi480ELi3ELi16ELi120ELi1024ELb1ELi16ELi960ELi960ELi4ELb1ELi5ELb0ELb0ENS_16CompileConditionILi1000EEEEEvPT_PKS4_S7_S7_flPfS8_Pj)
        /*0074*/ 	.word	0x00000000


	//----- nvinfo : EIATTR_REGCOUNT
	.align		4
.L_19:
        /*0078*/ 	.byte	0x04, 0x2f
        /*007a*/ 	.short	(.L_21 - .L_20)
	.align		4
.L_20:
        /*007c*/ 	.word	index@(_ZN13group_norm_v214gn_cuda_kernelI6__halfLi480ELi1ELi16ELi120ELi1024ELb1ELi16ELi960ELi960ELi4ELb1ELi2ELb0ELb0ENS_16CompileConditionILi1000EEEEEvPT_PKS4_S7_S7_flPfS8_Pj)
        /*0080*/ 	.word	0x00000004


	//----- nvinfo : EIATTR_FRAME_SIZE
	.align		4
.L_21:
        /*0084*/ 	.byte	0x04, 0x11
        /*0086*/ 	.short	(.L_23 - .L_22)
	.align		4
.L_22:
        /*0088*/ 	.word	index@(_ZN13group_norm_v214gn_cuda_kernelI6__halfLi480ELi1ELi16ELi120ELi1024ELb1ELi16ELi960ELi960ELi4ELb1ELi2ELb0ELb0ENS_16CompileConditionILi1000EEEEEvPT_PKS4_S7_S7_flPfS8_Pj)
        /*008c*/ 	.word	0x00000000


	//----- nvinfo : EIATTR_REGCOUNT
	.align		4
.L_23:
        /*0090*/ 	.byte	0x04, 0x2f
        /*0092*/ 	.short	(.L_25 - .L_24)
	.align		4
.L_24:
        /*0094*/ 	.word	index@(_ZN13group_norm_v214gn_cuda_kernelI6__halfLi480ELi3ELi16ELi120ELi1024ELb1ELi8ELi960ELi960ELi4ELb1ELi2ELb0ELb0ENS_16CompileConditionILi1000EEEEEvPT_PKS4_S7_S7_flPfS8_Pj)
        /*0098*/ 	.word	0x00000004


	//----- nvinfo : EIATTR_FRAME_SIZE
	.align		4
.L_25:
        /*009c*/ 	.byte	0x04, 0x11
        /*009e*/ 	.short	(.L_27 - .L_26)
	.align		4
.L_26:
        /*00a0*/ 	.word	index@(_ZN13group_norm_v214gn_cuda_kernelI6__halfLi480ELi3ELi16ELi120ELi1024ELb1ELi8ELi960ELi960ELi4ELb1ELi2ELb0ELb0ENS_16CompileConditionILi1000EEEEEvPT_PKS4_S7_S7_flPfS8_Pj)
        /*00a4*/ 	.word	0x00000000


	//----- nvinfo : EIATTR_REGCOUNT
	.align		4
.L_27:
        /*00a8*/ 	.byte	0x04, 0x2f
        /*00aa*/ 	.short	(.L_29 - .L_28)
	.align		4
.L_28:
        /*00ac*/ 	.word	index@(_ZN13group_norm_v214gn_cuda_kernelI6__halfLi480ELi2ELi32ELi60ELi1024ELb0ELi32ELi960ELi960ELi4ELb1ELi9ELb0ELb0ENS_16CompileConditionILi1000EEEEEvPT_PKS4_S7_S7_flPfS8_Pj)
        /*00b0*/ 	.word	0x00000004


	//----- nvinfo : EIATTR_FRAME_SIZE
	.align		4
.L_29:
        /*00b4*/ 	.byte	0x04, 0x11
        /*00b6*/ 	.short	(.L_31 - .L_30)
	.align		4
.L_30:
        /*00b8*/ 	.word	index@(_ZN13group_norm_v214gn_cuda_kernelI6__halfLi480ELi2ELi32ELi60ELi1024ELb0ELi32ELi960ELi960ELi4ELb1ELi9ELb0ELb0ENS_16CompileConditionILi1000EEEEEvPT_PKS4_S7_S7_flPfS8_Pj)
        /*00bc*/ 	.word	0x00000000


	//----- nvinfo : EIATTR_REGCOUNT
	.align		4
.L_31:
        /*00c0*/ 	.byte	0x04, 0x2f
        /*00c2*/ 	.short	(.L_33 - .L_32)
	.align		4
.L_32:
        /*00c4*/ 	.word	index@(_ZN13group_norm_v214gn_cuda_kernelI6__halfLi480ELi2ELi32ELi60ELi1024ELb0ELi32ELi960ELi960ELi4ELb1ELi7ELb0ELb0ENS_16CompileConditionILi1000EEEEEvPT_PKS4_S7_S7_flPfS8_Pj)
        /*00c8*/ 	.word	0x00000004


	//----- nvinfo : EIATTR_FRAME_SIZE
	.align		4
.L_33:
        /*00cc*/ 	.byte	0x04, 0x11
        /*00ce*/ 	.short	(.L_35 - .L_34)
	.align		4
.L_34:
        /*00d0*/ 	.word	index@(_ZN13group_norm_v214gn_cuda_kernelI6__halfLi480ELi2ELi32ELi60ELi1024ELb0ELi32ELi960ELi960ELi4ELb1ELi7ELb0ELb0ENS_16CompileConditionILi1000EEEEEvPT_PKS4_S7_S7_flPfS8_Pj)
        /*00d4*/ 	.word	0x00000000


	//----- nvinfo : EIATTR_REGCOUNT
	.align		4
.L_35:
        /*00d8*/ 	.byte	0x04, 0x2f
        /*00da*/ 	.short	(.L_37 - .L_36)
	.align		4
.L_36:
        /*00dc*/ 	.word	index@(_ZN13group_norm_v214gn_cuda_kernelI6__halfLi480ELi1ELi32ELi60ELi1024ELb0ELi64ELi960ELi960ELi4ELb1ELi9ELb0ELb0ENS_16CompileConditionILi1000EEEEEvPT_PKS4_S7_S7_flPfS8_Pj)
        /*00e0*/ 	.word	0x00000004


	//----- nvinfo : EIATTR_FRAME_SIZE
	.align		4
.L_37:
        /*00e4*/ 	.byte	0x04, 0x11
        /*00e6*/ 	.short	(.L_39 - .L_38)
	.align		4
.L_38:
        /*00e8*/ 	.word	index@(_ZN13group_norm_v214gn_cuda_kernelI6__halfLi480ELi1ELi32ELi60ELi1024ELb0ELi64ELi960ELi960ELi4ELb1ELi9ELb0ELb0ENS_16CompileConditionILi1000EEEEEvPT_PKS4_S7_S7_flPfS8_Pj)
        /*00ec*/ 	.word	0x00000000


	//----- nvinfo : EIATTR_REGCOUNT
	.align		4
.L_39:
        /*00f0*/ 	.byte	0x04, 0x2f
        /*00f2*/ 	.short	(.L_41 - .L_40)
	.align		4
.L_40:
        /*00f4*/ 	.word	index@(_ZN13group_norm_v214gn_cuda_kernelI6__halfLi480ELi1ELi32ELi60ELi1024ELb0ELi32ELi960ELi960ELi4ELb1ELi4ELb0ELb0ENS_16CompileConditionILi1000EEEEEvPT_PKS4_S7_S7_flPfS8_Pj)
        /*00f8*/ 	.word	0x00000004


	//----- nvinfo : EIATTR_FRAME_SIZE
	.align		4
.L_41:
        /*00fc*/ 	.byte	0x04, 0x11
        /*00fe*/ 	.short	(.L_43 - .L_42)
	.align		4
.L_42:
        /*0100*/ 	.word	index@(_ZN13group_norm_v214gn_cuda_kernelI6__halfLi480ELi1ELi32ELi60ELi1024ELb0ELi32ELi960ELi960ELi4ELb1ELi4ELb0ELb0ENS_16CompileConditionILi1000EEEEEvPT_PKS4_S7_S7_flPfS8_Pj)
        /*0104*/ 	.word	0x00000000


	//----- nvinfo : EIATTR_REGCOUNT
	.align		4
.L_43:
        /*0108*/ 	.byte	0x04, 0x2f
        /*010a*/ 	.short	(.L_45 - .L_44)
	.align		4
.L_44:
        /*010c*/ 	.word	index@(_ZN13group_norm_v214gn_cuda_kernelI6__halfLi480ELi3ELi32ELi60ELi1024ELb0ELi16ELi960ELi960ELi4ELb1ELi5ELb0ELb0ENS_16CompileConditionILi1000EEEEEvPT_PKS4_S7_S7_flPfS8_Pj)
        /*0110*/ 	.word	0x00000004


	//----- nvinfo : EIATTR_FRAME_SIZE
	.align		4
.L_45:
        /*0114*/ 	.byte	0x04, 0x11
        /*0116*/ 	.short	(.L_47 - .L_46)
	.align		4
.L_46:
        /*0118*/ 	.word	index@(_ZN13group_norm_v214gn_cuda_kernelI6__halfLi480ELi3ELi32ELi60ELi1024ELb0ELi16ELi960ELi960ELi4ELb1ELi5ELb0ELb0ENS_16CompileConditionILi1000EEEEEvPT_PKS4_S7_S7_flPfS8_Pj)
        /*011c*/ 	.word	0x00000000


	//----- nvinfo : EIATTR_REGCOUNT
	.align		4
.L_47:
        /*0120*/ 	.byte	0x04, 0x2f
        /*0122*/ 	.short	(.L_49 - .L_48)
	.align		4
.L_48:
        /*0124*/ 	.word	index@(_ZN13group_norm_v214gn_cuda_kernelI6__halfLi480ELi1ELi32ELi60ELi1024ELb0ELi16ELi960ELi960ELi4ELb1ELi2ELb0ELb0ENS_16CompileConditionILi1000EEEEEvPT_PKS4_S7_S7_flPfS8_Pj)
        /*0128*/ 	.word	0x00000004


	//----- nvinfo : EIATTR_FRAME_SIZE
	.align		4
.L_49:
        /*012c*/ 	.byte	0x04, 0x11
        /*012e*/ 	.short	(.L_51 - .L_50)
	.align		4
.L_50:
        /*0130*/ 	.word	index@(_ZN13group_norm_v214gn_cuda_kernelI6__halfLi480ELi1ELi32ELi60ELi1024ELb0ELi16ELi960ELi960ELi4ELb1ELi2ELb0ELb0ENS_16CompileConditionILi1000EEEEEvPT_PKS4_S7_S7_flPfS8_Pj)
        /*0134*/ 	.word	0x00000000


	//----- nvinfo : EIATTR_REGCOUNT
	.align		4
.L_51:
        /*0138*/ 	.byte	0x04, 0x2f
        /*013a*/ 	.short	(.L_53 - .L_52)
	.align		4
.L_52:
        /*013c*/ 	.word	index@(_ZN13group_norm_v214gn_cuda_kernelI6__halfLi480ELi3ELi32ELi60ELi1024ELb0ELi8ELi960ELi960ELi4ELb1ELi2ELb0ELb0ENS_16CompileConditionILi1000EEEEEvPT_PKS4_S7_S7_flPfS8_Pj)
        /*0140*/ 	.word	0x00000004


	//----- nvinfo : EIATTR_FRAME_SIZE
	.align		4
.L_53:
        /*0144*/ 	.byte	0x04, 0x11
        /*0146*/ 	.short	(.L_55 - .L_54)
	.align		4
.L_54:
        /*0148*/ 	.word	index@(_ZN13group_norm_v214gn_cuda_kernelI6__halfLi480ELi3ELi32ELi60ELi1024ELb0ELi8ELi960ELi960ELi4ELb1ELi2ELb0ELb0ENS_16CompileConditionILi1000EEEEEvPT_PKS4_S7_S7_flPfS8_Pj)
        /*014c*/ 	.word	0x00000000


	//----- nvinfo : EIATTR_REGCOUNT
	.align		4
.L_55:
        /*0150*/ 	.byte	0x04, 0x2f
        /*0152*/ 	.short	(.L_57 - .L_56)
	.align		4
.L_56:
        /*0154*/ 	.word	index@(_ZN13group_norm_v218gn_bwd_cuda_kernelI6__halfLi480ELi2ELi16ELi120ELi1024ELb1ELb1ELi16ELi960ELi960ELi4ELb1ELi4ELb0ELb0ELNS_15WgradSyncMethodE3ENS_16CompileConditionILi1000EEEEEvPT_S6_S6_PKS5_S8_S8_S8_PKfflPfPj)
        /*0158*/ 	.word	0x00000004


	//----- nvinfo : EIATTR_FRAME_SIZE
	.align		4
.L_57:
        /*015c*/ 	.byte	0x04, 0x11
        /*015e*/ 	.short	(.L_59 - .L_58)
	.align		4
.L_58:
        /*0160*/ 	.word	index@(_ZN13group_norm_v218gn_bwd_cuda_kernelI6__halfLi480ELi2ELi16ELi120ELi1024ELb1ELb1ELi16ELi960ELi960ELi4ELb1ELi4ELb0ELb0ELNS_15WgradSyncMethodE3ENS_16CompileConditionILi1000EEEEEvPT_S6_S6_PKS5_S8_S8_S8_PKfflPfPj)
        /*0164*/ 	.word	0x00000000


	//----- nvinfo : EIATTR_REGCOUNT
	.align		4
.L_59:
        /*0168*/ 	.byte	0x04, 0x2f
        /*016a*/ 	.short	(.L_61 - .L_60)
	.align		4
.L_60:
        /*016c*/ 	.word	index@(_ZN13group_norm_v218gn_bwd_cuda_kernelI6__halfLi480ELi2ELi16ELi120ELi1024ELb1ELb1ELi16ELi960ELi960ELi4ELb1ELi3ELb0ELb0ELNS_15WgradSyncMethodE2ENS_16CompileConditionILi1000EEEEEvPT_S6_S6_PKS5_S8_S8_S8_PKfflPfPj)
        /*0170*/ 	.word	0x00000004


	//----- nvinfo : EIATTR_FRAME_SIZE
	.align		4
.L_61:
        /*0174*/ 	.byte	0x04, 0x11
        /*0176*/ 	.short	(.L_63 - .L_62)
	.align		4
.L_62:
        /*0178*/ 	.word	index@(_ZN13group_norm_v218gn_bwd_cuda_kernelI6__halfLi480ELi2ELi16ELi120ELi1024ELb1ELb1ELi16ELi960ELi960ELi4ELb1ELi3ELb0ELb0ELNS_15WgradSyncMethodE2ENS_16CompileConditionILi1000EEEEEvPT_S6_S6_PKS5_S8_S8_S8_PKfflPfPj)
        /*017c*/ 	.word	0x00000000


	//----- nvinfo : EIATTR_REGCOUNT
	.align		4
.L_63:
        /*0180*/ 	.byte	0x04, 0x2f
        /*0182*/ 	.short	(.L_65 - .L_64)
	.align		4
.L_64:
        /*0184*/ 	.word	index@(_ZN13group_norm_v218gn_bwd_cuda_kernelI6__halfLi480ELi1ELi16ELi120ELi1024ELb1ELb1ELi32ELi960ELi960ELi4ELb1ELi4ELb0ELb0ELNS_15WgradSyncMethodE3ENS_16CompileConditionILi1000EEEEEvPT_S6_S6_PKS5_S8_S8_S8_PKfflPfPj)
        /*0188*/ 	.word	0x00000004


	//----- nvinfo : EIATTR_FRAME_SIZE
	.align		4
.L_65:
        /*018c*/ 	.byte	0x04, 0x11
        /*018e*/ 	.short	(.L_67 - .L_66)
	.align		4
.L_66:
        /*0190*/ 	.word	index@(_ZN13group_norm_v218gn_bwd_cuda_kernelI6__halfLi480ELi1ELi16ELi120ELi1024ELb1ELb1ELi32ELi960ELi960ELi4ELb1ELi4ELb0ELb0ELNS_15WgradSyncMethodE3ENS_16CompileConditionILi1000EEEEEvPT_S6_S6_PKS5_S8_S8_S8_PKfflPfPj)
        /*0194*/ 	.word	0x00000000


	//----- nvinfo : EIATTR_REGCOUNT
	.align		4
.L_67:
        /*0198*/ 	.byte	0x04, 0x2f
        /*019a*/ 	.short	(.L_69 - .L_68)
	.align		4
.L_68:
        /*019c*/ 	.word	index@(_ZN13group_norm_v218gn_bwd_cuda_kernelI6__halfLi480ELi1ELi16ELi120ELi1024ELb1ELb1ELi16ELi960ELi960ELi4ELb1ELi2ELb0ELb0ELNS_15WgradSyncMethodE3ENS_16CompileConditionILi1000EEEEEvPT_S6_S6_PKS5_S8_S8_S8_PKfflPfPj)
        /*01a0*/ 	.word	0x00000004


	//----- nvinfo : EIATTR_FRAME_SIZE
	.align		4
.L_69:
        /*01a4*/ 	.byte	0x04, 0x11
        /*01a6*/ 	.short	(.L_71 - .L_70)
	.align		4
.L_70:
        /*01a8*/ 	.word	index@(_ZN13group_norm_v218gn_bwd_cuda_kernelI6__halfLi480ELi1ELi16ELi120ELi1024ELb1ELb1ELi16ELi960ELi960ELi4ELb1ELi2ELb0ELb0ELNS_15WgradSyncMethodE3ENS_16CompileConditionILi1000EEEEEvPT_S6_S6_PKS5_S8_S8_S8_PKfflPfPj)
        /*01ac*/ 	.word	0x00000000


	//----- nvinfo : EIATTR_REGCOUNT
	.align		4
.L_71:
        /*01b0*/ 	.byte	0x04, 0x2f
        /*01b2*/ 	.short	(.L_73 - .L_72)
	.align		4
.L_72:
        /*01b4*/ 	.word	index@(_ZN13group_norm_v218gn_bwd_cuda_kernelI6__halfLi480ELi3ELi16ELi120ELi1024ELb1ELb1ELi8ELi960ELi960ELi4ELb1ELi2ELb0ELb0ELNS_15WgradSyncMethodE3ENS_16CompileConditionILi1000EEEEEvPT_S6_S6_PKS5_S8_S8_S8_PKfflPfPj)
        /*01b8*/ 	.word	0x00000004


	//----- nvinfo : EIATTR_FRAME_SIZE
	.align		4
.L_73:
        /*01bc*/ 	.byte	0x04, 0x11
        /*01be*/ 	.short	(.L_75 - .L_74)
	.align		4
.L_74:
        /*01c0*/ 	.word	index@(_ZN13group_norm_v218gn_bwd_cuda_kernelI6__halfLi480ELi3ELi16ELi120ELi1024ELb1ELb1ELi8ELi960ELi960ELi4ELb1ELi2ELb0ELb0ELNS_15WgradSyncMethodE3ENS_16CompileConditionILi1000EEEEEvPT_S6_S6_PKS5_S8_S8_S8_PKfflPfPj)
        /*01c4*/ 	.word	0x00000000


	//----- nvinfo : EIATTR_REGCOUNT
	.align		4
.L_75:
        /*01c8*/ 	.byte	0x04, 0x2f
        /*01ca*/ 	.short	(.L_77 - .L_76)
	.align		4
.L_76:
        /*01cc*/ 	.word	index@(_ZN13group_norm_v218gn_bwd_cuda_kernelI6__halfLi480ELi2ELi32ELi60ELi1024ELb0ELb1ELi16ELi960ELi960ELi4ELb1ELi4ELb0ELb0ELNS_15WgradSyncMethodE3ENS_16CompileConditionILi1000EEEEEvPT_S6_S6_PKS5_S8_S8_S8_PKfflPfPj)
        /*01d0*/ 	.word	0x00000004


	//----- nvinfo : EIATTR_FRAME_SIZE
	.align		4
.L_77:
        /*01d4*/ 	.byte	0x04, 0x11
        /*01d6*/ 	.short	(.L_79 - .L_78)
	.align		4
.L_78:
        /*01d8*/ 	.word	index@(_ZN13group_norm_v218gn_bwd_cuda_kernelI6__halfLi480ELi2ELi32ELi60ELi1024ELb0ELb1ELi16ELi960ELi960ELi4ELb1ELi4ELb0ELb0ELNS_15WgradSyncMethodE3ENS_16CompileConditionILi1000EEEEEvPT_S6_S6_PKS5_S8_S8_S8_PKfflPfPj)
        /*01dc*/ 	.word	0x00000000


	//----- nvinfo : EIATTR_REGCOUNT
	.align		4
.L_79:
        /*01e0*/ 	.byte	0x04, 0x2f
        /*01e2*/ 	.short	(.L_81 - .L_80)
	.align		4
.L_80:
        /*01e4*/ 	.word	index@(_ZN13group_norm_v218gn_bwd_cuda_kernelI6__halfLi480ELi2ELi32ELi60ELi1024ELb0ELb1ELi16ELi960ELi960ELi4ELb1ELi3ELb0ELb0ELNS_15WgradSyncMethodE2ENS_16CompileConditionILi1000EEEEEvPT_S6_S6_PKS5_S8_S8_S8_PKfflPfPj)
        /*01e8*/ 	.word	0x00000004


	//----- nvinfo : EIATTR_FRAME_SIZE
	.align		4
.L_81:
        /*01ec*/ 	.byte	0x04, 0x11
        /*01ee*/ 	.short	(.L_83 - .L_82)
	.align		4
.L_82:
        /*01f0*/ 	.word	index@(_ZN13group_norm_v218gn_bwd_cuda_kernelI6__halfLi480ELi2ELi32ELi60ELi1024ELb0ELb1ELi16ELi960ELi960ELi4ELb1ELi3ELb0ELb0ELNS_15WgradSyncMethodE2ENS_16CompileConditionILi1000EEEEEvPT_S6_S6_PKS5_S8_S8_S8_PKfflPfPj)
        /*01f4*/ 	.word	0x00000000


	//----- nvinfo : EIATTR_REGCOUNT
	.align		4
.L_83:
        /*01f8*/ 	.byte	0x04, 0x2f
        /*01fa*/ 	.short	(.L_85 - .L_84)
	.align		4
.L_84:
        /*01fc*/ 	.word	index@(_ZN13group_norm_v218gn_bwd_cuda_kernelI6__halfLi480ELi1ELi32ELi60ELi1024ELb0ELb1ELi32ELi960ELi960ELi4ELb1ELi4ELb0ELb0ELNS_15WgradSyncMethodE3ENS_16CompileConditionILi1000EEEEEvPT_S6_S6_PKS5_S8_S8_S8_PKfflPfPj)
        /*0200*/ 	.word	0x00000004


	//----- nvinfo : EIATTR_FRAME_SIZE
	.align		4
.L_85:
        /*0204*/ 	.byte	0x04, 0x11
        /*0206*/ 	.short	(.L_87 - .L_86)
	.align		4
.L_86:
        /*0208*/ 	.word	index@(_ZN13group_norm_v218gn_bwd_cuda_kernelI6__halfLi480ELi1ELi32ELi60ELi1024ELb0ELb1ELi32ELi960ELi960ELi4ELb1ELi4ELb0ELb0ELNS_15WgradSyncMethodE3ENS_16CompileConditionILi1000EEEEEvPT_S6_S6_PKS5_S8_S8_S8_PKfflPfPj)
        /*020c*/ 	.word	0x00000000


	//----- nvinfo : EIATTR_REGCOUNT
	.align		4
.L_87:
        /*0210*/ 	.byte	0x04, 0x2f
        /*0212*/ 	.short	(.L_89 - .L_88)
	.align		4
.L_88:
        /*0214*/ 	.word	index@(_ZN13group_norm_v218gn_bwd_cuda_kernelI6__halfLi480ELi1ELi32ELi60ELi1024ELb0ELb1ELi16ELi960ELi960ELi4ELb1ELi2ELb0ELb0ELNS_15WgradSyncMethodE3ENS_16CompileConditionILi1000EEEEEvPT_S6_S6_PKS5_S8_S8_S8_PKfflPfPj)
        /*0218*/ 	.word	0x00000004


	//----- nvinfo : EIATTR_FRAME_SIZE
	.align		4
.L_89:
        /*021c*/ 	.byte	0x04, 0x11
        /*021e*/ 	.short	(.L_91 - .L_90)
	.align		4
.L_90:
        /*0220*/ 	.word	index@(_ZN13group_norm_v218gn_bwd_cuda_kernelI6__halfLi480ELi1ELi32ELi60ELi1024ELb0ELb1ELi16ELi960ELi960ELi4ELb1ELi2ELb0ELb0ELNS_15WgradSyncMethodE3ENS_16CompileConditionILi1000EEEEEvPT_S6_S6_PKS5_S8_S8_S8_PKfflPfPj)
        /*0224*/ 	.word	0x00000000


	//----- nvinfo : EIATTR_REGCOUNT
	.align		4
.L_91:
        /*0228*/ 	.byte	0x04, 0x2f
        /*022a*/ 	.short	(.L_93 - .L_92)
	.align		4
.L_92:
        /*022c*/ 	.word	index@(_ZN13group_norm_v218gn_bwd_cuda_kernelI6__halfLi480ELi3ELi32ELi60ELi1024ELb0ELb1ELi8ELi960ELi960ELi4ELb1ELi2ELb0ELb0ELNS_15WgradSyncMethodE3ENS_16CompileConditionILi1000EEEEEvPT_S6_S6_PKS5_S8_S8_S8_PKfflPfPj)
        /*0230*/ 	.word	0x00000004


	//----- nvinfo : EIATTR_FRAME_SIZE
	.align		4
.L_93:
        /*0234*/ 	.byte	0x04, 0x11
        /*0236*/ 	.short	(.L_95 - .L_94)
	.align		4
.L_94:
        /*0238*/ 	.word	index@(_ZN13group_norm_v218gn_bwd_cuda_kernelI6__halfLi480ELi3ELi32ELi60ELi1024ELb0ELb1ELi8ELi960ELi960ELi4ELb1ELi2ELb0ELb0ELNS_15WgradSyncMethodE3ENS_16CompileConditionILi1000EEEEEvPT_S6_S6_PKS5_S8_S8_S8_PKfflPfPj)
        /*023c*/ 	.word	0x00000000


	//----- nvinfo : EIATTR_REGCOUNT
	.align		4
.L_95:
        /*0240*/ 	.byte	0x04, 0x2f
        /*0242*/ 	.short	(.L_97 - .L_96)
	.align		4
.L_96:
        /*0244*/ 	.word	index@(_ZN13group_norm_v214gn_cuda_kernelI13__nv_bfloat16Li480ELi2ELi16ELi120ELi1024ELb1ELi32ELi960ELi960ELi4ELb1ELi9ELb0ELb0ENS_16CompileConditionILi1000EEEEEvPT_PKS4_S7_S7_flPfS8_Pj)
        /*0248*/ 	.word	0x00000004


	//----- nvinfo : EIATTR_FRAME_SIZE
	.align		4
.L_97:
        /*024c*/ 	.byte	0x04, 0x11
        /*024e*/ 	.short	(.L_99 - .L_98)
	.align		4
.L_98:
        /*0250*/ 	.word	index@(_ZN13group_norm_v214gn_cuda_kernelI13__nv_bfloat16Li480ELi2ELi16ELi120ELi1024ELb1ELi32ELi960ELi960ELi4ELb1ELi9ELb0ELb0ENS_16CompileConditionILi1000EEEEEvPT_PKS4_S7_S7_flPfS8_Pj)
        /*0254*/ 	.word	0x00000000


	//----- nvinfo : EIATTR_REGCOUNT
	.align		4
.L_99:
        /*0258*/ 	.byte	0x04, 0x2f
        /*025a*/ 	.short	(.L_101 - .L_100)
	.align		4
.L_100:
        /*025c*/ 	.word	index@(_ZN13group_norm_v214gn_cuda_kernelI13__nv_bfloat16Li480ELi2ELi16ELi120ELi1024ELb1ELi32ELi960ELi960ELi4ELb1ELi7ELb0ELb0ENS_16CompileConditionILi1000EEEEEvPT_PKS4_S7_S7_flPfS8_Pj)
        /*0260*/ 	.word	0x00000004


	//----- nvinfo : EIATTR_FRAME_SIZE
	.align		4
.L_101:
        /*0264*/ 	.byte	0x04, 0x11
        /*0266*/ 	.short	(.L_103 - .L_102)
	.align		4
.L_102:
        /*0268*/ 	.word	index@(_ZN13group_norm_v214gn_cuda_kernelI13__nv_bfloat16Li480ELi2ELi16ELi120ELi1024ELb1ELi32ELi960ELi960ELi4ELb1ELi7ELb0ELb0ENS_16CompileConditionILi1000EEEEEvPT_PKS4_S7_S7_flPfS8_Pj)
        /*026c*/ 	.word	0x00000000


	//----- nvinfo : EIATTR_REGCOUNT
	.align		4
.L_103:
        /*0270*/ 	.byte	0x04, 0x2f
        /*0272*/ 	.short	(.L_105 - .L_104)
	.align		4
.L_104:
        /*0274*/ 	.word	index@(_ZN13group_norm_v214gn_cuda_kernelI13__nv_bfloat16Li480ELi1ELi16ELi120ELi1024ELb1ELi64ELi960ELi960ELi4ELb1ELi9ELb0ELb0ENS_16CompileConditionILi1000EEEEEvPT_PKS4_S7_S7_flPfS8_Pj)
        /*0278*/ 	.word	0x00000004


	//----- nvinfo : EIATTR_FRAME_SIZE
	.align		4
.L_105:
        /*027c*/ 	.byte	0x04, 0x11
        /*027e*/ 	.short	(.L_107 - .L_106)
	.align		4
.L_106:
        /*0280*/ 	.word	index@(_ZN13group_norm_v214gn_cuda_kernelI13__nv_bfloat16Li480ELi1ELi16ELi120ELi1024ELb1ELi64ELi960ELi960ELi4ELb1ELi9ELb0ELb0ENS_16CompileConditionILi1000EEEEEvPT_PKS4_S7_S7_flPfS8_Pj)
        /*0284*/ 	.word	0x00000000


	//----- nvinfo : EIATTR_REGCOUNT
	.align		4
.L_107:
        /*0288*/ 	.byte	0x04, 0x2f
        /*028a*/ 	.short	(.L_109 - .L_108)
	.align		4
.L_108:
        /*028c*/ 	.word	index@(_ZN13group_norm_v214gn_cuda_kernelI13__nv_bfloat16Li480ELi1ELi16ELi120ELi1024ELb1ELi32ELi960ELi960ELi4ELb1ELi4ELb0ELb0ENS_16CompileConditionILi1000EEEEEvPT_PKS4_S7_S7_flPfS8_Pj)
        /*0290*/ 	.word	0x00000004


	//----- nvinfo : EIATTR_FRAME_SIZE
	.align		4
.L_109:
        /*0294*/ 	.byte	0x04, 0x11
        /*0296*/ 	.short	(.L_111 - .L_110)
	.align		4
.L_110:
        /*0298*/ 	.word	index@(_ZN13group_norm_v214gn_cuda_kernelI13__nv_bfloat16Li480ELi1ELi16ELi120ELi1024ELb1ELi32ELi960ELi960ELi4ELb1ELi4ELb0ELb0ENS_16CompileConditionILi1000EEEEEvPT_PKS4_S7_S7_flPfS8_Pj)
        /*029c*/ 	.word	0x00000000


	//----- nvinfo : EIATTR_REGCOUNT
	.align		4
.L_111:
        /*02a0*/ 	.byte	0x04, 0x2f
        /*02a2*/ 	.short	(.L_113 - .L_112)
	.align		4
.L_112:
        /*02a4*/ 	.word	index@(_ZN13group_norm_v214gn_cuda_kernelI13__nv_bfloat16Li480ELi3ELi16ELi120ELi1024ELb1ELi16ELi960ELi960ELi4ELb1ELi5ELb0ELb0ENS_16CompileConditionILi1000EEEEEvPT_PKS4_S7_S7_flPfS8_Pj)
        /*02a8*/ 	.word	0x00000004


	//----- nvinfo : EIATTR_FRAME_SIZE
	.align		4
.L_113:
        /*02ac*/ 	.byte	0x04, 0x11
        /*02ae*/ 	.short	(.L_115 - .L_114)
	.align		4
.L_114:
        /*02b0*/ 	.word	index@(_ZN13group_norm_v214gn_cuda_kernelI13__nv_bfloat16Li480ELi3ELi16ELi120ELi1024ELb1ELi16ELi960ELi960ELi4ELb1ELi5ELb0ELb0ENS_16CompileConditionILi1000EEEEEvPT_PKS4_S7_S7_flPfS8_Pj)
        /*02b4*/ 	.word	0x00000000


	//----- nvinfo : EIATTR_REGCOUNT
	.align		4
.L_115:
        /*02b8*/ 	.byte	0x04, 0x2f
        /*02ba*/ 	.short	(.L_117 - .L_116)
	.align		4
.L_116:
        /*02bc*/ 	.word	index@(_ZN13group_norm_v214gn_cuda_kernelI13__nv_bfloat16Li480ELi1ELi16ELi120ELi1024ELb1ELi16ELi960ELi960ELi4ELb1ELi2ELb0ELb0ENS_16CompileConditionILi1000EEEEEvPT_PKS4_S7_S7_flPfS8_Pj)
        /*02c0*/ 	.word	0x00000004


	//----- nvinfo : EIATTR_FRAME_SIZE
	.align		4
.L_117:
        /*02c4*/ 	.byte	0x04, 0x11
        /*02c6*/ 	.short	(.L_119 - .L_118)
	.align		4
.L_118:
        /*02c8*/ 	.word	index@(_ZN13group_norm_v214gn_cuda_kernelI13__nv_bfloat16Li480ELi1ELi16ELi120ELi1024ELb1ELi16ELi960ELi960ELi4ELb1ELi2ELb0ELb0ENS_16CompileConditionILi1000EEEEEvPT_PKS4_S7_S7_flPfS8_Pj)
        /*02cc*/ 	.word	0x00000000


	//----- nvinfo : EIATTR_REGCOUNT
	.align		4
.L_119:
        /*02d0*/ 	.byte	0x04, 0x2f
        /*02d2*/ 	.short	(.L_121 - .L_120)
	.align		4
.L_120:
        /*02d4*/ 	.word	index@(_ZN13group_norm_v214gn_cuda_kernelI13__nv_bfloat16Li480ELi3ELi16ELi120ELi1024ELb1ELi8ELi960ELi960ELi4ELb1ELi2ELb0ELb0ENS_16CompileConditionILi1000EEEEEvPT_PKS4_S7_S7_flPfS8_Pj)
        /*02d8*/ 	.word	0x00000004


	//----- nvinfo : EIATTR_FRAME_SIZE
	.align		4
.L_121:
        /*02dc*/ 	.byte	0x04, 0x11
        /*02de*/ 	.short	(.L_123 - .L_122)
	.align		4
.L_122:
        /*02e0*/ 	.word	index@(_ZN13group_norm_v214gn_cuda_kernelI13__nv_bfloat16Li480ELi3ELi16ELi120ELi1024ELb1ELi8ELi960ELi960ELi4ELb1ELi2ELb0ELb0ENS_16CompileConditionILi1000EEEEEvPT_PKS4_S7_S7_flPfS8_Pj)
        /*02e4*/ 	.word	0x00000000


	//----- nvinfo : EIATTR_REGCOUNT
	.align		4
.L_123:
        /*02e8*/ 	.byte	0x04, 0x2f
        /*02ea*/ 	.short	(.L_125 - .L_124)
	.align		4
.L_124:
        /*02ec*/ 	.word	index@(_ZN13group_norm_v214gn_cuda_kernelI13__nv_bfloat16Li480ELi2ELi32ELi60ELi1024ELb0ELi32ELi960ELi960ELi4ELb1ELi9ELb0ELb0ENS_16CompileConditionILi1000EEEEEvPT_PKS4_S7_S7_flPfS8_Pj)
        /*02f0*/ 	.word	0x00000004


	//----- nvinfo : EIATTR_FRAME_SIZE
	.align		4
.L_125:
        /*02f4*/ 	.byte	0x04, 0x11
        /*02f6*/ 	.short	(.L_127 - .L_126)
	.align		4
.L_126:
        /*02f8*/ 	.word	index@(_ZN13group_norm_v214gn_cuda_kernelI13__nv_bfloat16Li480ELi2ELi32ELi60ELi1024ELb0ELi32ELi960ELi960ELi4ELb1ELi9ELb0ELb0ENS_16CompileConditionILi1000EEEEEvPT_PKS4_S7_S7_flPfS8_Pj)
        /*02fc*/ 	.word	0x00000000


	//----- nvinfo : EIATTR_REGCOUNT
	.align		4
.L_127:
        /*0300*/ 	.byte	0x04, 0x2f
        /*0302*/ 	.short	(.L_129 - .L_128)
	.align		4
.L_128:
        /*0304*/ 	.word	index@(_ZN13group_norm_v214gn_cuda_kernelI13__nv_bfloat16Li480ELi2ELi32ELi60ELi1024ELb0ELi32ELi960ELi960ELi4ELb1ELi7ELb0ELb0ENS_16CompileConditionILi1000EEEEEvPT_PKS4_S7_S7_flPfS8_Pj)
        /*0308*/ 	.word	0x00000004


	//----- nvinfo : EIATTR_FRAME_SIZE
	.align		4
.L_129:
        /*030c*/ 	.byte	0x04, 0x11
        /*030e*/ 	.short	(.L_131 - .L_130)
	.align		4
.L_130:
        /*0310*/ 	.word	index@(_ZN13group_norm_v214gn_cuda_kernelI13__nv_bfloat16Li480ELi2ELi32ELi60ELi1024ELb0ELi32ELi960ELi960ELi4ELb1ELi7ELb0ELb0ENS_16CompileConditionILi1000EEEEEvPT_PKS4_S7_S7_flPfS8_Pj)
        /*0314*/ 	.word	0x00000000


	//----- nvinfo : EIATTR_REGCOUNT
	.align		4
.L_131:
        /*0318*/ 	.byte	0x04, 0x2f
        /*031a*/ 	.short	(.L_133 - .L_132)
	.align		4
.L_132:
        /*031c*/ 	.word	index@(_ZN13group_norm_v214gn_cuda_kernelI13__nv_bfloat16Li480ELi1ELi32ELi60ELi1024ELb0ELi64ELi960ELi960ELi4ELb1ELi9ELb0ELb0ENS_16CompileConditionILi1000EEEEEvPT_PKS4_S7_S7_flPfS8_Pj)
        /*0320*/ 	.word	0x00000004


	//----- nvinfo : EIATTR_FRAME_SIZE
	.align		4
.L_133:
        /*0324*/ 	.byte	0x04, 0x11
        /*0326*/ 	.short	(.L_135 - .L_134)
	.align		4
.L_134:
        /*0328*/ 	.word	index@(_ZN13group_norm_v214gn_cuda_kernelI13__nv_bfloat16Li480ELi1ELi32ELi60ELi1024ELb0ELi64ELi960ELi960ELi4ELb1ELi9ELb0ELb0ENS_16CompileConditionILi1000EEEEEvPT_PKS4_S7_S7_flPfS8_Pj)
        /*032c*/ 	.word	0x00000000


	//----- nvinfo : EIATTR_REGCOUNT
	.align		4
.L_135:
        /*0330*/ 	.byte	0x04, 0x2f
        /*0332*/ 	.short	(.L_137 - .L_136)
	.align		4
.L_136:
        /*0334*/ 	.word	index@(_ZN13group_norm_v214gn_cuda_kernelI13__nv_bfloat16Li480ELi1ELi32ELi60ELi1024ELb0ELi32ELi960ELi960ELi4ELb1ELi4ELb0ELb0ENS_16CompileConditionILi1000EEEEEvPT_PKS4_S7_S7_flPfS8_Pj)
        /*0338*/ 	.word	0x00000004


	//----- nvinfo : EIATTR_FRAME_SIZE
	.align		4
.L_137:
        /*033c*/ 	.byte	0x04, 0x11
        /*033e*/ 	.short	(.L_139 - .L_138)
	.align		4
.L_138:
        /*0340*/ 	.word	index@(_ZN13group_norm_v214gn_cuda_kernelI13__nv_bfloat16Li480ELi1ELi32ELi60ELi1024ELb0ELi32ELi960ELi960ELi4ELb1ELi4ELb0ELb0ENS_16CompileConditionILi1000EEEEEvPT_PKS4_S7_S7_flPfS8_Pj)
        /*0344*/ 	.word	0x00000000


	//----- nvinfo : EIATTR_REGCOUNT
	.align		4
.L_139:
        /*0348*/ 	.byte	0x04, 0x2f
        /*034a*/ 	.short	(.L_141 - .L_140)
	.align		4
.L_140:
        /*034c*/ 	.word	index@(_ZN13group_norm_v214gn_cuda_kernelI13__nv_bfloat16Li480ELi3ELi32ELi60ELi1024ELb0ELi16ELi960ELi960ELi4ELb1ELi5ELb0ELb0ENS_16CompileConditionILi1000EEEEEvPT_PKS4_S7_S7_flPfS8_Pj)
        /*0350*/ 	.word	0x00000004


	//----- nvinfo : EIATTR_FRAME_SIZE
	.align		4
.L_141:
        /*0354*/ 	.byte	0x04, 0x11
        /*0356*/ 	.short	(.L_143 - .L_142)
	.align		4
.L_142:
        /*0358*/ 	.word	index@(_ZN13group_norm_v214gn_cuda_kernelI13__nv_bfloat16Li480ELi3ELi32ELi60ELi1024ELb0ELi16ELi960ELi960ELi4ELb1ELi5ELb0ELb0ENS_16CompileConditionILi1000EEEEEvPT_PKS4_S7_S7_flPfS8_Pj)
        /*035c*/ 	.word	0x00000000


	//----- nvinfo : EIATTR_REGCOUNT
	.align		4
.L_143:
        /*0360*/ 	.byte	0x04, 0x2f
        /*0362*/ 	.short	(.L_145 - .L_144)
	.align		4
.L_144:
        /*0364*/ 	.word	index@(_ZN13group_norm_v214gn_cuda_kernelI13__nv_bfloat16Li480ELi1ELi32ELi60ELi1024ELb0ELi16ELi960ELi960ELi4ELb1ELi2ELb0ELb0ENS_16CompileConditionILi1000EEEEEvPT_PKS4_S7_S7_flPfS8_Pj)
        /*0368*/ 	.word	0x00000004


	//----- nvinfo : EIATTR_FRAME_SIZE
	.align		4
.L_145:
        /*036c*/ 	.byte	0x04, 0x11
        /*036e*/ 	.short	(.L_147 - .L_146)
	.align		4
.L_146:
        /*0370*/ 	.word	index@(_ZN13group_norm_v214gn_cuda_kernelI13__nv_bfloat16Li480ELi1ELi32ELi60ELi1024ELb0ELi16ELi960ELi960ELi4ELb1ELi2ELb0ELb0ENS_16CompileConditionILi1000EEEEEvPT_PKS4_S7_S7_flPfS8_Pj)
        /*0374*/ 	.word	0x00000000


	//----- nvinfo : EIATTR_REGCOUNT
	.align		4
.L_147:
        /*0378*/ 	.byte	0x04, 0x2f
        /*037a*/ 	.short	(.L_149 - .L_148)
	.align		4
.L_148:
        /*037c*/ 	.word	index@(_ZN13group_norm_v214gn_cuda_kernelI13__nv_bfloat16Li480ELi3ELi32ELi60ELi1024ELb0ELi8ELi960ELi960ELi4ELb1ELi2ELb0ELb0ENS_16CompileConditionILi1000EEEEEvPT_PKS4_S7_S7_flPfS8_Pj)
        /*0380*/ 	.word	0x00000004


	//----- nvinfo : EIATTR_FRAME_SIZE
	.align		4
.L_149:
        /*0384*/ 	.byte	0x04, 0x11
        /*0386*/ 	.short	(.L_151 - .L_150)
	.align		4
.L_150:
        /*0388*/ 	.word	index@(_ZN13group_norm_v214gn_cuda_kernelI13__nv_bfloat16Li480ELi3ELi32ELi60ELi1024ELb0ELi8ELi960ELi960ELi4ELb1ELi2ELb0ELb0ENS_16CompileConditionILi1000EEEEEvPT_PKS4_S7_S7_flPfS8_Pj)
        /*038c*/ 	.word	0x00000000


	//----- nvinfo : EIATTR_REGCOUNT
	.align		4
.L_151:
        /*0390*/ 	.byte	0x04, 0x2f
        /*0392*/ 	.short	(.L_153 - .L_152)
	.align		4
.L_152:
        /*0394*/ 	.word	index@(_ZN13group_norm_v218gn_bwd_cuda_kernelI13__nv_bfloat16Li480ELi2ELi16ELi120ELi1024ELb1ELb1ELi16ELi960ELi960ELi4ELb1ELi4ELb0ELb0ELNS_15WgradSyncMethodE3ENS_16CompileConditionILi1000EEEEEvPT_S6_S6_PKS5_S8_S8_S8_PKfflPfPj)
        /*0398*/ 	.word	0x00000004


	//----- nvinfo : EIATTR_FRAME_SIZE
	.align		4
.L_153:
        /*039c*/ 	.byte	0x04, 0x11
        /*039e*/ 	.short	(.L_155 - .L_154)
	.align		4
.L_154:
        /*03a0*/ 	.word	index@(_ZN13group_norm_v218gn_bwd_cuda_kernelI13__nv_bfloat16Li480ELi2ELi16ELi120ELi1024ELb1ELb1ELi16ELi960ELi960ELi4ELb1ELi4ELb0ELb0ELNS_15WgradSyncMethodE3ENS_16CompileConditionILi1000EEEEEvPT_S6_S6_PKS5_S8_S8_S8_PKfflPfPj)
        /*03a4*/ 	.word	0x00000000


	//----- nvinfo : EIATTR_REGCOUNT
	.align		4
.L_155:
        /*03a8*/ 	.byte	0x04, 0x2f
        /*03aa*/ 	.short	(.L_157 - .L_156)
	.align		4
.L_156:
        /*03ac*/ 	.word	index@(_ZN13group_norm_v218gn_bwd_cuda_kernelI13__nv_bfloat16Li480ELi2ELi16ELi120ELi1024ELb1ELb1ELi16ELi960ELi960ELi4ELb1ELi3ELb0ELb0ELNS_15WgradSyncMethodE2ENS_16CompileConditionILi1000EEEEEvPT_S6_S6_PKS5_S8_S8_S8_PKfflPfPj)
        /*03b0*/ 	.word	0x00000004


	//----- nvinfo : EIATTR_FRAME_SIZE
	.align		4
.L_157:
        /*03b4*/ 	.byte	0x04, 0x11
        /*03b6*/ 	.short	(.L_159 - .L_158)
	.align		4
.L_158:
        /*03b8*/ 	.word	index@(_ZN13group_norm_v218gn_bwd_cuda_kernelI13__nv_bfloat16Li480ELi2ELi16ELi120ELi1024ELb1ELb1ELi16ELi960ELi960ELi4ELb1ELi3ELb0ELb0ELNS_15WgradSyncMethodE2ENS_16CompileConditionILi1000EEEEEvPT_S6_S6_PKS5_S8_S8_S8_PKfflPfPj)
        /*03bc*/ 	.word	0x00000000


	//----- nvinfo : EIATTR_REGCOUNT
	.align		4
.L_159:
        /*03c0*/ 	.byte	0x04, 0x2f
        /*03c2*/ 	.short	(.L_161 - .L_160)
	.align		4
.L_160:
        /*03c4*/ 	.word	index@(_ZN13group_norm_v218gn_bwd_cuda_kernelI13__nv_bfloat16Li480ELi1ELi16ELi120ELi1024ELb1ELb1ELi32ELi960ELi960ELi4ELb1ELi4ELb0ELb0ELNS_15WgradSyncMethodE3ENS_16CompileConditionILi1000EEEEEvPT_S6_S6_PKS5_S8_S8_S8_PKfflPfPj)
        /*03c8*/ 	.word	0x00000004


	//----- nvinfo : EIATTR_FRAME_SIZE
	.align		4
.L_161:
        /*03cc*/ 	.byte	0x04, 0x11
        /*03ce*/ 	.short	(.L_163 - .L_162)
	.align		4
.L_162:
        /*03d0*/ 	.word	index@(_ZN13group_norm_v218gn_bwd_cuda_kernelI13__nv_bfloat16Li480ELi1ELi16ELi120ELi1024ELb1ELb1ELi32ELi960ELi960ELi4ELb1ELi4ELb0ELb0ELNS_15WgradSyncMethodE3ENS_16CompileConditionILi1000EEEEEvPT_S6_S6_PKS5_S8_S8_S8_PKfflPfPj)
        /*03d4*/ 	.word	0x00000000


	//----- nvinfo : EIATTR_REGCOUNT
	.align		4
.L_163:
        /*03d8*/ 	.byte	0x04, 0x2f
        /*03da*/ 	.short	(.L_165 - .L_164)
	.align		4
.L_164:
        /*03dc*/ 	.word	index@(_ZN13group_norm_v218gn_bwd_cuda_kernelI13__nv_bfloat16Li480ELi1ELi16ELi120ELi1024ELb1ELb1ELi16ELi960ELi960ELi4ELb1ELi2ELb0ELb0ELNS_15WgradSyncMethodE3ENS_16CompileConditionILi1000EEEEEvPT_S6_S6_PKS5_S8_S8_S8_PKfflPfPj)
        /*03e0*/ 	.word	0x00000004


	//----- nvinfo : EIATTR_FRAME_SIZE
	.align		4
.L_165:
        /*03e4*/ 	.byte	0x04, 0x11
        /*03e6*/ 	.short	(.L_167 - .L_166)
	.align		4
.L_166:
        /*03e8*/ 	.word	index@(_ZN13group_norm_v218gn_bwd_cuda_kernelI13__nv_bfloat16Li480ELi1ELi16ELi120ELi1024ELb1ELb1ELi16ELi960ELi960ELi4ELb1ELi2ELb0ELb0ELNS_15WgradSyncMethodE3ENS_16CompileConditionILi1000EEEEEvPT_S6_S6_PKS5_S8_S8_S8_PKfflPfPj)
        /*03ec*/ 	.word	0x00000000


	//----- nvinfo : EIATTR_REGCOUNT
	.align		4
.L_167:
        /*03f0*/ 	.byte	0x04, 0x2f
        /*03f2*/ 	.short	(.L_169 - .L_168)
	.align		4
.L_168:
        /*03f4*/ 	.word	index@(_ZN13group_norm_v218gn_bwd_cuda_kernelI13__nv_bfloat16Li480ELi3ELi16ELi120ELi1024ELb1ELb1ELi8ELi960ELi960ELi4ELb1ELi2ELb0ELb0ELNS_15WgradSyncMethodE3ENS_16CompileConditionILi1000EEEEEvPT_S6_S6_PKS5_S8_S8_S8_PKfflPfPj)
        /*03f8*/ 	.word	0x00000004


	//----- nvinfo : EIATTR_FRAME_SIZE
	.align		4
.L_169:
        /*03fc*/ 	.byte	0x04, 0x11
        /*03fe*/ 	.short	(.L_171 - .L_170)
	.align		4
.L_170:
        /*0400*/ 	.word	index@(_ZN13group_norm_v218gn_bwd_cuda_kernelI13__nv_bfloat16Li480ELi3ELi16ELi120ELi1024ELb1ELb1ELi8ELi960ELi960ELi4ELb1ELi2ELb0ELb0ELNS_15WgradSyncMethodE3ENS_16CompileConditionILi1000EEEEEvPT_S6_S6_PKS5_S8_S8_S8_PKfflPfPj)
        /*0404*/ 	.word	0x00000000


	//----- nvinfo : EIATTR_REGCOUNT
	.align		4
.L_171:
        /*0408*/ 	.byte	0x04, 0x2f
        /*040a*/ 	.short	(.L_173 - .L_172)
	.align		4
.L_172:
        /*040c*/ 	.word	index@(_ZN13group_norm_v218gn_bwd_cuda_kernelI13__nv_bfloat16Li480ELi2ELi32ELi60ELi1024ELb0ELb1ELi16ELi960ELi960ELi4ELb1ELi4ELb0ELb0ELNS_15WgradSyncMethodE3ENS_16CompileConditionILi1000EEEEEvPT_S6_S6_PKS5_S8_S8_S8_PKfflPfPj)
        /*0410*/ 	.word	0x00000004


	//----- nvinfo : EIATTR_FRAME_SIZE
	.align		4
.L_173:
        /*0414*/ 	.byte	0x04, 0x11
        /*0416*/ 	.short	(.L_175 - .L_174)
	.align		4
.L_174:
        /*0418*/ 	.word	index@(_ZN13group_norm_v218gn_bwd_cuda_kernelI13__nv_bfloat16Li480ELi2ELi32ELi60ELi1024ELb0ELb1ELi16ELi960ELi960ELi4ELb1ELi4ELb0ELb0ELNS_15WgradSyncMethodE3ENS_16CompileConditionILi1000EEEEEvPT_S6_S6_PKS5_S8_S8_S8_PKfflPfPj)
        /*041c*/ 	.word	0x00000000


	//----- nvinfo : EIATTR_REGCOUNT
	.align		4
.L_175:
        /*0420*/ 	.byte	0x04, 0x2f
        /*0422*/ 	.short	(.L_177 - .L_176)
	.align		4
.L_176:
        /*0424*/ 	.word	index@(_ZN13group_norm_v218gn_bwd_cuda_kernelI13__nv_bfloat16Li480ELi2ELi32ELi60ELi1024ELb0ELb1ELi16ELi960ELi960ELi4ELb1ELi3ELb0ELb0ELNS_15WgradSyncMethodE2ENS_16CompileConditionILi1000EEEEEvPT_S6_S6_PKS5_S8_S8_S8_PKfflPfPj)
        /*0428*/ 	.word	0x00000004


	//----- nvinfo : EIATTR_FRAME_SIZE
	.align		4
.L_177:
        /*042c*/ 	.byte	0x04, 0x11
        /*042e*/ 	.short	(.L_179 - .L_178)
	.align		4
.L_178:
        /*0430*/ 	.word	index@(_ZN13group_norm_v218gn_bwd_cuda_kernelI13__nv_bfloat16Li480ELi2ELi32ELi60ELi1024ELb0ELb1ELi16ELi960ELi960ELi4ELb1ELi3ELb0ELb0ELNS_15WgradSyncMethodE2ENS_16CompileConditionILi1000EEEEEvPT_S6_S6_PKS5_S8_S8_S8_PKfflPfPj)
        /*0434*/ 	.word	0x00000000


	//----- nvinfo : EIATTR_REGCOUNT
	.align		4
.L_179:
        /*0438*/ 	.byte	0x04, 0x2f
        /*043a*/ 	.short	(.L_181 - .L_180)
	.align		4
.L_180:
        /*043c*/ 	.word	index@(_ZN13group_norm_v218gn_bwd_cuda_kernelI13__nv_bfloat16Li480ELi1ELi32ELi60ELi1024ELb0ELb1ELi32ELi960ELi960ELi4ELb1ELi4ELb0ELb0ELNS_15WgradSyncMethodE3ENS_16CompileConditionILi1000EEEEEvPT_S6_S6_PKS5_S8_S8_S8_PKfflPfPj)
        /*0440*/ 	.word	0x00000004


	//----- nvinfo : EIATTR_FRAME_SIZE
	.align		4
.L_181:
        /*0444*/ 	.byte	0x04, 0x11
        /*0446*/ 	.short	(.L_183 - .L_182)
	.align		4
.L_182:
        /*0448*/ 	.word	index@(_ZN13group_norm_v218gn_bwd_cuda_kernelI13__nv_bfloat16Li480ELi1ELi32ELi60ELi1024ELb0ELb1ELi32ELi960ELi960ELi4ELb1ELi4ELb0ELb0ELNS_15WgradSyncMethodE3ENS_16CompileConditionILi1000EEEEEvPT_S6_S6_PKS5_S8_S8_S8_PKfflPfPj)
        /*044c*/ 	.word	0x00000000


	//----- nvinfo : EIATTR_REGCOUNT
	.align		4
.L_183:
        /*0450*/ 	.byte	0x04, 0x2f
        /*0452*/ 	.short	(.L_185 - .L_184)
	.align		4
.L_184:
        /*0454*/ 	.word	index@(_ZN13group_norm_v218gn_bwd_cuda_kernelI13__nv_bfloat16Li480ELi1ELi32ELi60ELi1024ELb0ELb1ELi16ELi960ELi960ELi4ELb1ELi2ELb0ELb0ELNS_15WgradSyncMethodE3ENS_16CompileConditionILi1000EEEEEvPT_S6_S6_PKS5_S8_S8_S8_PKfflPfPj)
        /*0458*/ 	.word	0x00000004


	//----- nvinfo : EIATTR_FRAME_SIZE
	.align		4
.L_185:
        /*045c*/ 	.byte	0x04, 0x11
        /*045e*/ 	.short	(.L_187 - .L_186)
	.align		4
.L_186:
        /*0460*/ 	.word	index@(_ZN13group_norm_v218gn_bwd_cuda_kernelI13__nv_bfloat16Li480ELi1ELi32ELi60ELi1024ELb0ELb1ELi16ELi960ELi960ELi4ELb1ELi2ELb0ELb0ELNS_15WgradSyncMethodE3ENS_16CompileConditionILi1000EEEEEvPT_S6_S6_PKS5_S8_S8_S8_PKfflPfPj)
        /*0464*/ 	.word	0x00000000


	//----- nvinfo : EIATTR_REGCOUNT
	.align		4
.L_187:
        /*0468*/ 	.byte	0x04, 0x2f
        /*046a*/ 	.short	(.L_189 - .L_188)
	.align		4
.L_188:
        /*046c*/ 	.word	index@(_ZN13group_norm_v218gn_bwd_cuda_kernelI13__nv_bfloat16Li480ELi3ELi32ELi60ELi1024ELb0ELb1ELi8ELi960ELi960ELi4ELb1ELi2ELb0ELb0ELNS_15WgradSyncMethodE3ENS_16CompileConditionILi1000EEEEEvPT_S6_S6_PKS5_S8_S8_S8_PKfflPfPj)
        /*0470*/ 	.word	0x00000004


	//----- nvinfo : EIATTR_FRAME_SIZE
	.align		4
.L_189:
        /*0474*/ 	.byte	0x04, 0x11
        /*0476*/ 	.short	(.L_191 - .L_190)
	.align		4
.L_190:
        /*0478*/ 	.word	index@(_ZN13group_norm_v218gn_bwd_cuda_kernelI13__nv_bfloat16Li480ELi3ELi32ELi60ELi1024ELb0ELb1ELi8ELi960ELi960ELi4ELb1ELi2ELb0ELb0ELNS_15WgradSyncMethodE3ENS_16CompileConditionILi1000EEEEEvPT_S6_S6_PKS5_S8_S8_S8_PKfflPfPj)
        /*047c*/ 	.word	0x00000000


	//----- nvinfo : EIATTR_MIN_STACK_SIZE
	.align		4
.L_191:
        /*0480*/ 	.byte	0x04, 0x12
        /*0482*/ 	.short	(.L_193 - .L_192)
	.align		4
.L_192:
        /*0484*/ 	.word	index@(_ZN13group_norm_v218gn_bwd_cuda_kernelI13__nv_bfloat16Li480ELi3ELi32ELi60ELi1024ELb0ELb1ELi8ELi960ELi960ELi4ELb1ELi2ELb0ELb0ELNS_15WgradSyncMethodE3ENS_16CompileConditionILi1000EEEEEvPT_S6_S6_PKS5_S8_S8_S8_PKfflPfPj)
        /*0488*/ 	.word	0x00000000


	//----- nvinfo : EIATTR_MIN_STACK_SIZE
	.align		4
.L_193:
        /*048c*/ 	.byte	0x04, 0x12
        /*048e*/ 	.short	(.L_195 - .L_194)
	.align		4
.L_194:
        /*0490*/ 	.word	index@(_ZN13group_norm_v218gn_bwd_cuda_kernelI13__nv_bfloat16Li480ELi1ELi32ELi60ELi1024ELb0ELb1ELi16ELi960ELi960ELi4ELb1ELi2ELb0ELb0ELNS_15WgradSyncMethodE3ENS_16CompileConditionILi1000EEEEEvPT_S6_S6_PKS5_S8_S8_S8_PKfflPfPj)
        /*0494*/ 	.word	0x00000000


	//----- nvinfo : EIATTR_MIN_STACK_SIZE
	.align		4
.L_195:
        /*0498*/ 	.byte	0x04, 0x12
        /*049a*/ 	.short	(.L_197 - .L_196)
	.align		4
.L_196:
        /*049c*/ 	.word	index@(_ZN13group_norm_v218gn_bwd_cuda_kernelI13__nv_bfloat16Li480ELi1ELi32ELi60ELi1024ELb0ELb1ELi32ELi960ELi960ELi4ELb1ELi4ELb0ELb0ELNS_15WgradSyncMethodE3ENS_16CompileConditionILi1000EEEEEvPT_S6_S6_PKS5_S8_S8_S8_PKfflPfPj)
        /*04a0*/ 	.word	0x00000000


	//----- nvinfo : EIATTR_MIN_STACK_SIZE
	.align		4
.L_197:
        /*04a4*/ 	.byte	0x04, 0x12
        /*04a6*/ 	.short	(.L_199 - .L_198)
	.align		4
.L_198:
        /*04a8*/ 	.word	index@(_ZN13group_norm_v218gn_bwd_cuda_kernelI13__nv_bfloat16Li480ELi2ELi32ELi60ELi1024ELb0ELb1ELi16ELi960ELi960ELi4ELb1ELi3ELb0ELb0ELNS_15WgradSyncMethodE2ENS_16CompileConditionILi1000EEEEEvPT_S6_S6_PKS5_S8_S8_S8_PKfflPfPj)
        /*04ac*/ 	.word	0x00000000


	//----- nvinfo : EIATTR_MIN_STACK_SIZE
	.align		4
.L_199:
        /*04b0*/ 	.byte	0x04, 0x12
        /*04b2*/ 	.short	(.L_201 - .L_200)
	.align		4
.L_200:
        /*04b4*/ 	.word	index@(_ZN13group_norm_v218gn_bwd_cuda_kernelI13__nv_bfloat16Li480ELi2ELi32ELi60ELi1024ELb0ELb1ELi16ELi960ELi960ELi4ELb1ELi4ELb0ELb0ELNS_15WgradSyncMethodE3ENS_16CompileConditionILi1000EEEEEvPT_S6_S6_PKS5_S8_S8_S8_PKfflPfPj)
        /*04b8*/ 	.word	0x00000000


	//----- nvinfo : EIATTR_MIN_STACK_SIZE
	.align		4
.L_201:
        /*04bc*/ 	.byte	0x04, 0x12
        /*04be*/ 	.short	(.L_203 - .L_202)
	.align		4
.L_202:
        /*04c0*/ 	.word	index@(_ZN13group_norm_v218gn_bwd_cuda_kernelI13__nv_bfloat16Li480ELi3ELi16ELi120ELi1024ELb1ELb1ELi8ELi960ELi960ELi4ELb1ELi2ELb0ELb0ELNS_15WgradSyncMethodE3ENS_16CompileConditionILi1000EEEEEvPT_S6_S6_PKS5_S8_S8_S8_PKfflPfPj)
        /*04c4*/ 	.word	0x00000000


	//----- nvinfo : EIATTR_MIN_STACK_SIZE
	.align		4
.L_203:
        /*04c8*/ 	.byte	0x04, 0x12
        /*04ca*/ 	.short	(.L_205 - .L_204)
	.align		4
.L_204:
        /*04cc*/ 	.word	index@(_ZN13group_norm_v218gn_bwd_cuda_kernelI13__nv_bfloat16Li480ELi1ELi16ELi120ELi1024ELb1ELb1ELi16ELi960ELi960ELi4ELb1ELi2ELb0ELb0ELNS_15WgradSyncMethodE3ENS_16CompileConditionILi1000EEEEEvPT_S6_S6_PKS5_S8_S8_S8_PKfflPfPj)
        /*04d0*/ 	.word	0x00000000


	//----- nvinfo : EIATTR_MIN_STACK_SIZE
	.align		4
.L_205:
        /*04d4*/ 	.byte	0x04, 0x12
        /*04d6*/ 	.short	(.L_207 - .L_206)
	.align		4
.L_206:
        /*04d8*/ 	.word	index@(_ZN13group_norm_v218gn_bwd_cuda_kernelI13__nv_bfloat16Li480ELi1ELi16ELi120ELi1024ELb1ELb1ELi32ELi960ELi960ELi4ELb1ELi4ELb0ELb0ELNS_15WgradSyncMethodE3ENS_16CompileConditionILi1000EEEEEvPT_S6_S6_PKS5_S8_S8_S8_PKfflPfPj)
        /*04dc*/ 	.word	0x00000000


	//----- nvinfo : EIATTR_MIN_STACK_SIZE
	.align		4
.L_207:
        /*04e0*/ 	.byte	0x04, 0x12
        /*04e2*/ 	.short	(.L_209 - .L_208)
	.align		4
.L_208:
        /*04e4*/ 	.word	index@(_ZN13group_norm_v218gn_bwd_cuda_kernelI13__nv_bfloat16Li480ELi2ELi16ELi120ELi1024ELb1ELb1ELi16ELi960ELi960ELi4ELb1ELi3ELb0ELb0ELNS_15WgradSyncMethodE2ENS_16CompileConditionILi1000EEEEEvPT_S6_S6_PKS5_S8_S8_S8_PKfflPfPj)
        /*04e8*/ 	.word	0x00000000


	//----- nvinfo : EIATTR_MIN_STACK_SIZE
	.align		4
.L_209:
        /*04ec*/ 	.byte	0x04, 0x12
        /*04ee*/ 	.short	(.L_211 - .L_210)
	.align		4
.L_210:
        /*04f0*/ 	.word	index@(_ZN13group_norm_v218gn_bwd_cuda_kernelI13__nv_bfloat16Li480ELi2ELi16ELi120ELi1024ELb1ELb1ELi16ELi960ELi960ELi4ELb1ELi4ELb0ELb0ELNS_15WgradSyncMethodE3ENS_16CompileConditionILi1000EEEEEvPT_S6_S6_PKS5_S8_S8_S8_PKfflPfPj)
        /*04f4*/ 	.word	0x00000000


	//----- nvinfo : EIATTR_MIN_STACK_SIZE
	.align		4
.L_211:
        /*04f8*/ 	.byte	0x04, 0x12
        /*04fa*/ 	.short	(.L_213 - .L_212)
	.align		4
.L_212:
        /*04fc*/ 	.word	index@(_ZN13group_norm_v214gn_cuda_kernelI13__nv_bfloat16Li480ELi3ELi32ELi60ELi1024ELb0ELi8ELi960ELi960ELi4ELb1ELi2ELb0ELb0ENS_16CompileConditionILi1000EEEEEvPT_PKS4_S7_S7_flPfS8_Pj)
        /*0500*/ 	.word	0x00000000


	//----- nvinfo : EIATTR_MIN_STACK_SIZE
	.align		4
.L_213:
        /*0504*/ 	.byte	0x04, 0x12
        /*0506*/ 	.short	(.L_215 - .L_214)
	.align		4
.L_214:
        /*0508*/ 	.word	index@(_ZN13group_norm_v214gn_cuda_kernelI13__nv_bfloat16Li480ELi1ELi32ELi60ELi1024ELb0ELi16ELi960ELi960ELi4ELb1ELi2ELb0ELb0ENS_16CompileConditionILi1000EEEEEvPT_PKS4_S7_S7_flPfS8_Pj)
        /*050c*/ 	.word	0x00000000


	//----- nvinfo : EIATTR_MIN_STACK_SIZE
	.align		4
.L_215:
        /*0510*/ 	.byte	0x04, 0x12
        /*0512*/ 	.short	(.L_217 - .L_216)
	.align		4
.L_216:
        /*0514*/ 	.word	index@(_ZN13group_norm_v214gn_cuda_kernelI13__nv_bfloat16Li480ELi3ELi32ELi60ELi1024ELb0ELi16ELi960ELi960ELi4ELb1ELi5ELb0ELb0ENS_16CompileConditionILi1000EEEEEvPT_PKS4_S7_S7_flPfS8_Pj)
        /*0518*/ 	.word	0x00000000


	//----- nvinfo : EIATTR_MIN_STACK_SIZE
	.align		4
.L_217:
        /*051c*/ 	.byte	0x04, 0x12
        /*051e*/ 	.short	(.L_219 - .L_218)
	.align		4
.L_218:
        /*0520*/ 	.word	index@(_ZN13group_norm_v214gn_cuda_kernelI13__nv_bfloat16Li480ELi1ELi32ELi60ELi1024ELb0ELi32ELi960ELi960ELi4ELb1ELi4ELb0ELb0ENS_16CompileConditionILi1000EEEEEvPT_PKS4_S7_S7_flPfS8_Pj)
        /*0524*/ 	.word	0x00000000


	//----- nvinfo : EIATTR_MIN_STACK_SIZE
	.align		4
.L_219:
        /*0528*/ 	.byte	0x04, 0x12
        /*052a*/ 	.short	(.L_221 - .L_220)
	.align		4
.L_220:
        /*052c*/ 	.word	index@(_ZN13group_norm_v214gn_cuda_kernelI13__nv_bfloat16Li480ELi1ELi32ELi60ELi1024ELb0ELi64ELi960ELi960ELi4ELb1ELi9ELb0ELb0ENS_16CompileConditionILi1000EEEEEvPT_PKS4_S7_S7_flPfS8_Pj)
        /*0530*/ 	.word	0x00000000


	//----- nvinfo : EIATTR_MIN_STACK_SIZE
	.align		4
.L_221:
        /*0534*/ 	.byte	0x04, 0x12
        /*0536*/ 	.short	(.L_223 - .L_222)
	.align		4
.L_222:
        /*0538*/ 	.word	index@(_ZN13group_norm_v214gn_cuda_kernelI13__nv_bfloat16Li480ELi2ELi32ELi60ELi1024ELb0ELi32ELi960ELi960ELi4ELb1ELi7ELb0ELb0ENS_16CompileConditionILi1000EEEEEvPT_PKS4_S7_S7_flPfS8_Pj)
        /*053c*/ 	.word	0x00000000


	//----- nvinfo : EIATTR_MIN_STACK_SIZE
	.align		4
.L_223:
        /*0540*/ 	.byte	0x04, 0x12
        /*0542*/ 	.short	(.L_225 - .L_224)
	.align		4
.L_224:
        /*0544*/ 	.word	index@(_ZN13group_norm_v214gn_cuda_kernelI13__nv_bfloat16Li480ELi2ELi32ELi60ELi1024ELb0ELi32ELi960ELi960ELi4ELb1ELi9ELb0ELb0ENS_16CompileConditionILi1000EEEEEvPT_PKS4_S7_S7_flPfS8_Pj)
        /*0548*/ 	.word	0x00000000


	//----- nvinfo : EIATTR_MIN_STACK_SIZE
	.align		4
.L_225:
        /*054c*/ 	.byte	0x04, 0x12
        /*054e*/ 	.short	(.L_227 - .L_226)
	.align		4
.L_226:
        /*0550*/ 	.word	index@(_ZN13group_norm_v214gn_cuda_kernelI13__nv_bfloat16Li480ELi3ELi16ELi120ELi1024ELb1ELi8ELi960ELi960ELi4ELb1ELi2ELb0ELb0ENS_16CompileConditionILi1000EEEEEvPT_PKS4_S7_S7_flPfS8_Pj)
        /*0554*/ 	.word	0x00000000


	//----- nvinfo : EIATTR_MIN_STACK_SIZE
	.align		4
.L_227:
        /*0558*/ 	.byte	0x04, 0x12
        /*055a*/ 	.short	(.L_229 - .L_228)
	.align		4
.L_228:
        /*055c*/ 	.word	index@(_ZN13group_norm_v214gn_cuda_kernelI13__nv_bfloat16Li480ELi1ELi16ELi120ELi1024ELb1ELi16ELi960ELi960ELi4ELb1ELi2ELb0ELb0ENS_16CompileConditionILi1000EEEEEvPT_PKS4_S7_S7_flPfS8_Pj)
        /*0560*/ 	.word	0x00000000


	//----- nvinfo : EIATTR_MIN_STACK_SIZE
	.align		4
.L_229:
        /*0564*/ 	.byte	0x04, 0x12
        /*0566*/ 	.short	(.L_231 - .L_230)
	.align		4
.L_230:
        /*0568*/ 	.word	index@(_ZN13group_norm_v214gn_cuda_kernelI13__nv_bfloat16Li480ELi3ELi16ELi120ELi1024ELb1ELi16ELi960ELi960ELi4ELb1ELi5ELb0ELb0ENS_16CompileConditionILi1000EEEEEvPT_PKS4_S7_S7_flPfS8_Pj)
        /*056c*/ 	.word	0x00000000


	//----- nvinfo : EIATTR_MIN_STACK_SIZE
	.align		4
.L_231:
        /*0570*/ 	.byte	0x04, 0x12
        /*0572*/ 	.short	(.L_233 - .L_232)
	.align		4
.L_232:
        /*0574*/ 	.word	index@(_ZN13group_norm_v214gn_cuda_kernelI13__nv_bfloat16Li480ELi1ELi16ELi120ELi1024ELb1ELi32ELi960ELi960ELi4ELb1ELi4ELb0ELb0ENS_16CompileConditionILi1000EEEEEvPT_PKS4_S7_S7_flPfS8_Pj)
        /*0578*/ 	.word	0x00000000


	//----- nvinfo : EIATTR_MIN_STACK_SIZE
	.align		4
.L_233:
        /*057c*/ 	.byte	0x04, 0x12
        /*057e*/ 	.short	(.L_235 - .L_234)
	.align		4
.L_234:
        /*0580*/ 	.word	index@(_ZN13group_norm_v214gn_cuda_kernelI13__nv_bfloat16Li480ELi1ELi16ELi120ELi1024ELb1ELi64ELi960ELi960ELi4ELb1ELi9ELb0ELb0ENS_16CompileConditionILi1000EEEEEvPT_PKS4_S7_S7_flPfS8_Pj)
        /*0584*/ 	.word	0x00000000


	//----- nvinfo : EIATTR_MIN_STACK_SIZE
	.align		4
.L_235:
        /*0588*/ 	.byte	0x04, 0x12
        /*058a*/ 	.short	(.L_237 - .L_236)
	.align		4
.L_236:
        /*058c*/ 	.word	index@(_ZN13group_norm_v214gn_cuda_kernelI13__nv_bfloat16Li480ELi2ELi16ELi120ELi1024ELb1ELi32ELi960ELi960ELi4ELb1ELi7ELb0ELb0ENS_16CompileConditionILi1000EEEEEvPT_PKS4_S7_S7_flPfS8_Pj)
        /*0590*/ 	.word	0x00000000


	//----- nvinfo : EIATTR_MIN_STACK_SIZE
	.align		4
.L_237:
        /*0594*/ 	.byte	0x04, 0x12
        /*0596*/ 	.short	(.L_239 - .L_238)
	.align		4
.L_238:
        /*0598*/ 	.word	index@(_ZN13group_norm_v214gn_cuda_kernelI13__nv_bfloat16Li480ELi2ELi16ELi120ELi1024ELb1ELi32ELi960ELi960ELi4ELb1ELi9ELb0ELb0ENS_16CompileConditionILi1000EEEEEvPT_PKS4_S7_S7_flPfS8_Pj)
        /*059c*/ 	.word	0x00000000


	//----- nvinfo : EIATTR_MIN_STACK_SIZE
	.align		4
.L_239:
        /*05a0*/ 	.byte	0x04, 0x12
        /*05a2*/ 	.short	(.L_241 - .L_240)
	.align		4
.L_240:
        /*05a4*/ 	.word	index@(_ZN13group_norm_v218gn_bwd_cuda_kernelI6__halfLi480ELi3ELi32ELi60ELi1024ELb0ELb1ELi8ELi960ELi960ELi4ELb1ELi2ELb0ELb0ELNS_15WgradSyncMethodE3ENS_16CompileConditionILi1000EEEEEvPT_S6_S6_PKS5_S8_S8_S8_PKfflPfPj)
        /*05a8*/ 	.word	0x00000000


	//----- nvinfo : EIATTR_MIN_STACK_SIZE
	.align		4
.L_241:
        /*05ac*/ 	.byte	0x04, 0x12
        /*05ae*/ 	.short	(.L_243 - .L_242)
	.align		4
.L_242:
        /*05b0*/ 	.word	index@(_ZN13group_norm_v218gn_bwd_cuda_kernelI6__halfLi480ELi1ELi32ELi60ELi1024ELb0ELb1ELi16ELi960ELi960ELi4ELb1ELi2ELb0ELb0ELNS_15WgradSyncMethodE3ENS_16CompileConditionILi1000EEEEEvPT_S6_S6_PKS5_S8_S8_S8_PKfflPfPj)
        /*05b4*/ 	.word	0x00000000


	//----- nvinfo : EIATTR_MIN_STACK_SIZE
	.align		4
.L_243:
        /*05b8*/ 	.byte	0x04, 0x12
        /*05ba*/ 	.short	(.L_245 - .L_244)
	.align		4
.L_244:
        /*05bc*/ 	.word	index@(_ZN13group_norm_v218gn_bwd_cuda_kernelI6__halfLi480ELi1ELi32ELi60ELi1024ELb0ELb1ELi32ELi960ELi960ELi4ELb1ELi4ELb0ELb0ELNS_15WgradSyncMethodE3ENS_16CompileConditionILi1000EEEEEvPT_S6_S6_PKS5_S8_S8_S8_PKfflPfPj)
        /*05c0*/ 	.word	0x00000000


	//----- nvinfo : EIATTR_MIN_STACK_SIZE
	.align		4
.L_245:
        /*05c4*/ 	.byte	0x04, 0x12
        /*05c6*/ 	.short	(.L_247 - .L_246)
	.align		4
.L_246:
        /*05c8*/ 	.word	index@(_ZN13group_norm_v218gn_bwd_cuda_kernelI6__halfLi480ELi2ELi32ELi60ELi1024ELb0ELb1ELi16ELi960ELi960ELi4ELb1ELi3ELb0ELb0ELNS_15WgradSyncMethodE2ENS_16CompileConditionILi1000EEEEEvPT_S6_S6_PKS5_S8_S8_S8_PKfflPfPj)
        /*05cc*/ 	.word	0x00000000


	//----- nvinfo : EIATTR_MIN_STACK_SIZE
	.align		4
.L_247:
        /*05d0*/ 	.byte	0x04, 0x12
        /*05d2*/ 	.short	(.L_249 - .L_248)
	.align		4
.L_248:
        /*05d4*/ 	.word	index@(_ZN13group_norm_v218gn_bwd_cuda_kernelI6__halfLi480ELi2ELi32ELi60ELi1024ELb0ELb1ELi16ELi960ELi960ELi4ELb1ELi4ELb0ELb0ELNS_15WgradSyncMethodE3ENS_16CompileConditionILi1000EEEEEvPT_S6_S6_PKS5_S8_S8_S8_PKfflPfPj)
        /*05d8*/ 	.word	0x00000000


	//----- nvinfo : EIATTR_MIN_STACK_SIZE
	.align		4
.L_249:
        /*05dc*/ 	.byte	0x04, 0x12
        /*05de*/ 	.short	(.L_251 - .L_250)
	.align		4
.L_250:
        /*05e0*/ 	.word	index@(_ZN13group_norm_v218gn_bwd_cuda_kernelI6__halfLi480ELi3ELi16ELi120ELi1024ELb1ELb1ELi8ELi960ELi960ELi4ELb1ELi2ELb0ELb0ELNS_15WgradSyncMethodE3ENS_16CompileConditionILi1000EEEEEvPT_S6_S6_PKS5_S8_S8_S8_PKfflPfPj)
        /*05e4*/ 	.word	0x00000000


	//----- nvinfo : EIATTR_MIN_STACK_SIZE
	.align		4
.L_251:
        /*05e8*/ 	.byte	0x04, 0x12
        /*05ea*/ 	.short	(.L_253 - .L_252)
	.align		4
.L_252:
        /*05ec*/ 	.word	index@(_ZN13group_norm_v218gn_bwd_cuda_kernelI6__halfLi480ELi1ELi16ELi120ELi1024ELb1ELb1ELi16ELi960ELi960ELi4ELb1ELi2ELb0ELb0ELNS_15WgradSyncMethodE3ENS_16CompileConditionILi1000EEEEEvPT_S6_S6_PKS5_S8_S8_S8_PKfflPfPj)
        /*05f0*/ 	.word	0x00000000


	//----- nvinfo : EIATTR_MIN_STACK_SIZE
	.align		4
.L_253:
        /*05f4*/ 	.byte	0x04, 0x12
        /*05f6*/ 	.short	(.L_255 - .L_254)
	.align		4
.L_254:
        /*05f8*/ 	.word	index@(_ZN13group_norm_v218gn_bwd_cuda_kernelI6__halfLi480ELi1ELi16ELi120ELi1024ELb1ELb1ELi32ELi960ELi960ELi4ELb1ELi4ELb0ELb0ELNS_15WgradSyncMethodE3ENS_16CompileConditionILi1000EEEEEvPT_S6_S6_PKS5_S8_S8_S8_PKfflPfPj)
        /*05fc*/ 	.word	0x00000000


	//----- nvinfo : EIATTR_MIN_STACK_SIZE
	.align		4
.L_255:
        /*0600*/ 	.byte	0x04, 0x12
        /*0602*/ 	.short	(.L_257 - .L_256)
	.align		4
.L_256:
        /*0604*/ 	.word	index@(_ZN13group_norm_v218gn_bwd_cuda_kernelI6__halfLi480ELi2ELi16ELi120ELi1024ELb1ELb1ELi16ELi960ELi960ELi4ELb1ELi3ELb0ELb0ELNS_15WgradSyncMethodE2ENS_16CompileConditionILi1000EEEEEvPT_S6_S6_PKS5_S8_S8_S8_PKfflPfPj)
        /*0608*/ 	.word	0x00000000


	//----- nvinfo : EIATTR_MIN_STACK_SIZE
	.align		4
.L_257:
        /*060c*/ 	.byte	0x04, 0x12
        /*060e*/ 	.short	(.L_259 - .L_258)
	.align		4
.L_258:
        /*0610*/ 	.word	index@(_ZN13group_norm_v218gn_bwd_cuda_kernelI6__halfLi480ELi2ELi16ELi120ELi1024ELb1ELb1ELi16ELi960ELi960ELi4ELb1ELi4ELb0ELb0ELNS_15WgradSyncMethodE3ENS_16CompileConditionILi1000EEEEEvPT_S6_S6_PKS5_S8_S8_S8_PKfflPfPj)
        /*0614*/ 	.word	0x00000000


	//----- nvinfo : EIATTR_MIN_STACK_SIZE
	.align		4
.L_259:
        /*0618*/ 	.byte	0x04, 0x12
        /*061a*/ 	.short	(.L_261 - .L_260)
	.align		4
.L_260:
        /*061c*/ 	.word	index@(_ZN13group_norm_v214gn_cuda_kernelI6__halfLi480ELi3ELi32ELi60ELi1024ELb0ELi8ELi960ELi960ELi4ELb1ELi2ELb0ELb0ENS_16CompileConditionILi1000EEEEEvPT_PKS4_S7_S7_flPfS8_Pj)
        /*0620*/ 	.word	0x00000000


	//----- nvinfo : EIATTR_MIN_STACK_SIZE
	.align		4
.L_261:
        /*0624*/ 	.byte	0x04, 0x12
        /*0626*/ 	.short	(.L_263 - .L_262)
	.align		4
.L_262:
        /*0628*/ 	.word	index@(_ZN13group_norm_v214gn_cuda_kernelI6__halfLi480ELi1ELi32ELi60ELi1024ELb0ELi16ELi960ELi960ELi4ELb1ELi2ELb0ELb0ENS_16CompileConditionILi1000EEEEEvPT_PKS4_S7_S7_flPfS8_Pj)
        /*062c*/ 	.word	0x00000000


	//----- nvinfo : EIATTR_MIN_STACK_SIZE
	.align		4
.L_263:
        /*0630*/ 	.byte	0x04, 0x12
        /*0632*/ 	.short	(.L_265 - .L_264)
	.align		4
.L_264:
        /*0634*/ 	.word	index@(_ZN13group_norm_v214gn_cuda_kernelI6__halfLi480ELi3ELi32ELi60ELi1024ELb0ELi16ELi960ELi960ELi4ELb1ELi5ELb0ELb0ENS_16CompileConditionILi1000EEEEEvPT_PKS4_S7_S7_flPfS8_Pj)
        /*0638*/ 	.word	0x00000000


	//----- nvinfo : EIATTR_MIN_STACK_SIZE
	.align		4
.L_265:
        /*063c*/ 	.byte	0x04, 0x12
        /*063e*/ 	.short	(.L_267 - .L_266)
	.align		4
.L_266:
        /*0640*/ 	.word	index@(_ZN13group_norm_v214gn_cuda_kernelI6__halfLi480ELi1ELi32ELi60ELi1024ELb0ELi32ELi960ELi960ELi4ELb1ELi4ELb0ELb0ENS_16CompileConditionILi1000EEEEEvPT_PKS4_S7_S7_flPfS8_Pj)
        /*0644*/ 	.word	0x00000000


	//----- nvinfo : EIATTR_MIN_STACK_SIZE
	.align		4
.L_267:
        /*0648*/ 	.byte	0x04, 0x12
        /*064a*/ 	.short	(.L_269 - .L_268)
	.align		4
.L_268:
        /*064c*/ 	.word	index@(_ZN13group_norm_v214gn_cuda_kernelI6__halfLi480ELi1ELi32ELi60ELi1024ELb0ELi64ELi960ELi960ELi4ELb1ELi9ELb0ELb0ENS_16CompileConditionILi1000EEEEEvPT_PKS4_S7_S7_flPfS8_Pj)
        /*0650*/ 	.word	0x00000000


	//----- nvinfo : EIATTR_MIN_STACK_SIZE
	.align		4
.L_269:
        /*0654*/ 	.byte	0x04, 0x12
        /*0656*/ 	.short	(.L_271 - .L_270)
	.align		4
.L_270:
        /*0658*/ 	.word	index@(_ZN13group_norm_v214gn_cuda_kernelI6__halfLi480ELi2ELi32ELi60ELi1024ELb0ELi32ELi960ELi960ELi4ELb1ELi7ELb0ELb0ENS_16CompileConditionILi1000EEEEEvPT_PKS4_S7_S7_flPfS8_Pj)
        /*065c*/ 	.word	0x00000000


	//----- nvinfo : EIATTR_MIN_STACK_SIZE
	.align		4
.L_271:
        /*0660*/ 	.byte	0x04, 0x12
        /*0662*/ 	.short	(.L_273 - .L_272)
	.align		4
.L_272:
        /*0664*/ 	.word	index@(_ZN13group_norm_v214gn_cuda_kernelI6__halfLi480ELi2ELi32ELi60ELi1024ELb0ELi32ELi960ELi960ELi4ELb1ELi9ELb0ELb0ENS_16CompileConditionILi1000EEEEEvPT_PKS4_S7_S7_flPfS8_Pj)
        /*0668*/ 	.word	0x00000000


	//----- nvinfo : EIATTR_MIN_STACK_SIZE
	.align		4
.L_273:
        /*066c*/ 	.byte	0x04, 0x12
        /*066e*/ 	.short	(.L_275 - .L_274)
	.align		4
.L_274:
        /*0670*/ 	.word	index@(_ZN13group_norm_v214gn_cuda_kernelI6__halfLi480ELi3ELi16ELi120ELi1024ELb1ELi8ELi960ELi960ELi4ELb1ELi2ELb0ELb0ENS_16CompileConditionILi1000EEEEEvPT_PKS4_S7_S7_flPfS8_Pj)
        /*0674*/ 	.word	0x00000000


	//----- nvinfo : EIATTR_MIN_STACK_SIZE
	.align		4
.L_275:
        /*0678*/ 	.byte	0x04, 0x12
        /*067a*/ 	.short	(.L_277 - .L_276)
	.align		4
.L_276:
        /*067c*/ 	.word	index@(_ZN13group_norm_v214gn_cuda_kernelI6__halfLi480ELi1ELi16ELi120ELi1024ELb1ELi16ELi960ELi960ELi4ELb1ELi2ELb0ELb0ENS_16CompileConditionILi1000EEEEEvPT_PKS4_S7_S7_flPfS8_Pj)
        /*0680*/ 	.word	0x00000000


	//----- nvinfo : EIATTR_MIN_STACK_SIZE
	.align		4
.L_277:
        /*0684*/ 	.byte	0x04, 0x12
        /*0686*/ 	.short	(.L_279 - .L_278)
	.align		4
.L_278:
        /*0688*/ 	.word	index@(_ZN13group_norm_v214gn_cuda_kernelI6__halfLi480ELi3ELi16ELi120ELi1024ELb1ELi16ELi960ELi960ELi4ELb1ELi5ELb0ELb0ENS_16CompileConditionILi1000EEEEEvPT_PKS4_S7_S7_flPfS8_Pj)
        /*068c*/ 	.word	0x00000000


	//----- nvinfo : EIATTR_MIN_STACK_SIZE
	.align		4
.L_279:
        /*0690*/ 	.byte	0x04, 0x12
        /*0692*/ 	.short	(.L_281 - .L_280)
	.align		4
.L_280:
        /*0694*/ 	.word	index@(_ZN13group_norm_v214gn_cuda_kernelI6__halfLi480ELi1ELi16ELi120ELi1024ELb1ELi32ELi960ELi960ELi4ELb1ELi4ELb0ELb0ENS_16CompileConditionILi1000EEEEEvPT_PKS4_S7_S7_flPfS8_Pj)
        /*0698*/ 	.word	0x00000000


	//----- nvinfo : EIATTR_MIN_STACK_SIZE
	.align		4
.L_281:
        /*069c*/ 	.byte	0x04, 0x12
        /*069e*/ 	.short	(.L_283 - .L_282)
	.align		4
.L_282:
        /*06a0*/ 	.word	index@(_ZN13group_norm_v214gn_cuda_kernelI6__halfLi480ELi1ELi16ELi120ELi1024ELb1ELi64ELi960ELi960ELi4ELb1ELi9ELb0ELb0ENS_16CompileConditionILi1000EEEEEvPT_PKS4_S7_S7_flPfS8_Pj)
        /*06a4*/ 	.word	0x00000000


	//----- nvinfo : EIATTR_MIN_STACK_SIZE
	.align		4
.L_283:
        /*06a8*/ 	.byte	0x04, 0x12
        /*06aa*/ 	.short	(.L_285 - .L_284)
	.align		4
.L_284:
        /*06ac*/ 	.word	index@(_ZN13group_norm_v214gn_cuda_kernelI6__halfLi480ELi2ELi16ELi120ELi1024ELb1ELi32ELi960ELi960ELi4ELb1ELi7ELb0ELb0ENS_16CompileConditionILi1000EEEEEvPT_PKS4_S7_S7_flPfS8_Pj)
        /*06b0*/ 	.word	0x00000000


	//----- nvinfo : EIATTR_MIN_STACK_SIZE
	.align		4
.L_285:
        /*06b4*/ 	.byte	0x04, 0x12
        /*06b6*/ 	.short	(.L_287 - .L_286)
	.align		4
.L_286:
        /*06b8*/ 	.word	index@(_ZN13group_norm_v214gn_cuda_kernelI6__halfLi480ELi2ELi16ELi120ELi1024ELb1ELi32ELi960ELi960ELi4ELb1ELi9ELb0ELb0ENS_16CompileConditionILi1000EEEEEvPT_PKS4_S7_S7_flPfS8_Pj)
        /*06bc*/ 	.word	0x00000000
.L_287:


//--------------------- .nv.compat                --------------------------
	.section	.nv.compat,"",@"SHT_CUDA_COMPAT_INFO"
	.align	4
        /*0000*/ 	.byte	0x02, 0x09, 0x01, 0x00, 0x02, 0x02, 0x01, 0x00, 0x02, 0x05, 0x05, 0x00, 0x03, 0x07, 0x01, 0x01
        /*0010*/ 	.byte	0x02, 0x03, 0x00, 0x00, 0x02, 0x06, 0x01, 0x00, 0x04, 0x0b, 0x08, 0x00, 0x00, 0x00, 0x00, 0x00
        /*0020*/ 	.byte	0x00, 0x00, 0x00, 0x00


//--------------------- .nv.info._ZN13group_norm_v218gn_bwd_cuda_kernelI13__nv_bfloat16Li480ELi3ELi32ELi60ELi1024ELb0ELb1ELi8ELi960ELi960ELi4ELb1ELi2ELb0ELb0ELNS_15WgradSyncMethodE3ENS_16CompileConditionILi1000EEEEEvPT_S6_S6_PKS5_S8_S8_S8_PKfflPfPj --------------------------
	.section	.nv.info._ZN13group_norm_v218gn_bwd_cuda_kernelI13__nv_bfloat16Li480ELi3ELi32ELi60ELi1024ELb0ELb1ELi8ELi960ELi960ELi4ELb1ELi2ELb0ELb0ELNS_15WgradSyncMethodE3ENS_16CompileConditionILi1000EEEEEvPT_S6_S6_PKS5_S8_S8_S8_PKfflPfPj,"",@"SHT_CUDA_INFO"
	.sectionflags	@""
	.align	4


	//----- nvinfo : EIATTR_CUDA_API_VERSION
	.align		4
        /*0000*/ 	.byte	0x04, 0x37
        /*0002*/ 	.short	(.L_289 - .L_288)
.L_288:
        /*0004*/ 	.word	0x00000082


	//----- nvinfo : EIATTR_KPARAM_INFO
	.align		4
.L_289:
        /*0008*/ 	.byte	0x04, 0x17
        /*000a*/ 	.short	(.L_291 - .L_290)
.L_290:
        /*000c*/ 	.word	0x00000000
        /*0010*/ 	.short	0x000b
        /*0012*/ 	.short	0x0058
        /*0014*/ 	.byte	0x00, 0xf5, 0x21, 0x00


	//----- nvinfo : EIATTR_KPARAM_INFO
	.align		4
.L_291:
        /*0018*/ 	.byte	0x04, 0x17
        /*001a*/ 	.short	(.L_293 - .L_292)
.L_292:
        /*001c*/ 	.word	0x00000000
        /*0020*/ 	.short	0x000a
        /*0022*/ 	.short	0x0050
        /*0024*/ 	.byte	0x00, 0xf5, 0x21, 0x00


	//----- nvinfo : EIATTR_KPARAM_INFO
	.align		4
.L_293:
        /*0028*/ 	.byte	0x04, 0x17
        /*002a*/ 	.short	(.L_295 - .L_294)
.L_294:
        /*002c*/ 	.word	0x00000000
        /*0030*/ 	.short	0x0009
        /*0032*/ 	.short	0x0048
        /*0034*/ 	.byte	0x00, 0xf0, 0x21, 0x00


	//----- nvinfo : EIATTR_KPARAM_INFO
	.align		4
.L_295:
        /*0038*/ 	.byte	0x04, 0x17
        /*003a*/ 	.short	(.L_297 - .L_296)
.L_296:
        /*003c*/ 	.word	0x00000000
        /*0040*/ 	.short	0x0008
        /*0042*/ 	.short	0x0040
        /*0044*/ 	.byte	0x00, 0xf0, 0x11, 0x00


	//----- nvinfo : EIATTR_KPARAM_INFO
	.align		4
.L_297:
        /*0048*/ 	.byte	0x04, 0x17
        /*004a*/ 	.short	(.L_299 - .L_298)
.L_298:
        /*004c*/ 	.word	0x00000000
        /*0050*/ 	.short	0x0007
        /*0052*/ 	.short	0x0038
        /*0054*/ 	.byte	0x00, 0xf5, 0x21, 0x00


	//----- nvinfo : EIATTR_KPARAM_INFO
	.align		4
.L_299:
        /*0058*/ 	.byte	0x04, 0x17
        /*005a*/ 	.short	(.L_301 - .L_300)
.L_300:
        /*005c*/ 	.word	0x00000000
        /*0060*/ 	.short	0x0006
        /*0062*/ 	.short	0x0030
        /*0064*/ 	.byte	0x00, 0xf5, 0x21, 0x00


	//----- nvinfo : EIATTR_KPARAM_INFO
	.align		4
.L_301:
        /*0068*/ 	.byte	0x04, 0x17
        /*006a*/ 	.short	(.L_303 - .L_302)
.L_302:
        /*006c*/ 	.word	0x00000000
        /*0070*/ 	.short	0x0005
        /*0072*/ 	.short	0x0028
        /*0074*/ 	.byte	0x00, 0xf5, 0x21, 0x00


	//----- nvinfo : EIATTR_KPARAM_INFO
	.align		4
.L_303:
        /*0078*/ 	.byte	0x04, 0x17
        /*007a*/ 	.short	(.L_305 - .L_304)
.L_304:
        /*007c*/ 	.word	0x00000000
        /*0080*/ 	.short	0x0004
        /*0082*/ 	.short	0x0020
        /*0084*/ 	.byte	0x00, 0xf5, 0x21, 0x00


	//----- nvinfo : EIATTR_KPARAM_INFO
	.align		4
.L_305:
        /*0088*/ 	.byte	0x04, 0x17
        /*008a*/ 	.short	(.L_307 - .L_306)
.L_306:
        /*008c*/ 	.word	0x00000000
        /*0090*/ 	.short	0x0003
        /*0092*/ 	.short	0x0018
        /*0094*/ 	.byte	0x00, 0xf5, 0x21, 0x00


	//----- nvinfo : EIATTR_KPARAM_INFO
	.align		4
.L_307:
        /*0098*/ 	.byte	0x04, 0x17
        /*009a*/ 	.short	(.L_309 - .L_308)
.L_308:
        /*009c*/ 	.word	0x00000000
        /*00a0*/ 	.short	0x0002
        /*00a2*/ 	.short	0x0010
        /*00a4*/ 	.byte	0x00, 0xf5, 0x21, 0x00


	//----- nvinfo : EIATTR_KPARAM_INFO
	.align		4
.L_309:
        /*00a8*/ 	.byte	0x04, 0x17
        /*00aa*/ 	.short	(.L_311 - .L_310)
.L_310:
        /*00ac*/ 	.word	0x00000000
        /*00b0*/ 	.short	0x0001
        /*00b2*/ 	.short	0x0008
        /*00b4*/ 	.byte	0x00, 0xf5, 0x21, 0x00


	//----- nvinfo : EIATTR_KPARAM_INFO
	.align		4
.L_311:
        /*00b8*/ 	.byte	0x04, 0x17
        /*00ba*/ 	.short	(.L_313 - .L_312)
.L_312:
        /*00bc*/ 	.word	0x00000000
        /*00c0*/ 	.short	0x0000
        /*00c2*/ 	.short	0x0000
        /*00c4*/ 	.byte	0x00, 0xf5, 0x21, 0x00


	//----- nvinfo : EIATTR_SPARSE_MMA_MASK
	.align		4
.L_313:
        /*00c8*/ 	.byte	0x03, 0x50
        /*00ca*/ 	.short	0x0000


	//----- nvinfo : EIATTR_MAXREG_COUNT
	.align		4
        /*00cc*/ 	.byte	0x03, 0x1b
        /*00ce*/ 	.short	0x0028


	//----- nvinfo : EIATTR_MERCURY_ISA_VERSION
	.align		4
        /*00d0*/ 	.byte	0x03, 0x5f
        /*00d2*/ 	.short	0x0101


	//----- nvinfo : EIATTR_VRC_CTA_INIT_COUNT
	.align		4
        /*00d4*/ 	.byte	0x02, 0x4a
	.zero		1
	.zero		1


	//----- nvinfo : EIATTR_EXIT_INSTR_OFFSETS
	.align		4
        /*00d8*/ 	.byte	0x04, 0x1c
        /*00da*/ 	.short	(.L_315 - .L_314)


	//   ....[0]....
.L_314:
        /*00dc*/ 	.word	0x00000010


	//----- nvinfo : EIATTR_MAX_THREADS
	.align		4
.L_315:
        /*00e0*/ 	.byte	0x04, 0x05
        /*00e2*/ 	.short	(.L_317 - .L_316)
.L_316:
        /*00e4*/ 	.word	0x000001e0
        /*00e8*/ 	.word	0x00000001
        /*00ec*/ 	.word	0x00000001


	//----- nvinfo : EIATTR_CBANK_PARAM_SIZE
	.align		4
.L_317:
        /*00f0*/ 	.byte	0x03, 0x19
        /*00f2*/ 	.short	0x0060


	//----- nvinfo : EIATTR_PARAM_CBANK
	.align		4
        /*00f4*/ 	.byte	0x04, 0x0a
        /*00f6*/ 	.short	(.L_319 - .L_318)
	.align		4
.L_318:
        /*00f8*/ 	.word	index@(.nv.constant0._ZN13group_norm_v218gn_bwd_cuda_kernelI13__nv_bfloat16Li480ELi3ELi32ELi60ELi1024ELb0ELb1ELi8ELi960ELi960ELi4ELb1ELi2ELb0ELb0ELNS_15WgradSyncMethodE3ENS_16CompileConditionILi1000EEEEEvPT_S6_S6_PKS5_S8_S8_S8_PKfflPfPj)
        /*00fc*/ 	.short	0x0380
        /*00fe*/ 	.short	0x0060


	//----- nvinfo : EIATTR_SW_WAR
	.align		4
.L_319:
        /*0100*/ 	.byte	0x04, 0x36
        /*0102*/ 	.short	(.L_321 - .L_320)
.L_320:
        /*0104*/ 	.word	0x00000008
.L_321:


//--------------------- .nv.info._ZN13group_norm_v218gn_bwd_cuda_kernelI13__nv_bfloat16Li480ELi1ELi32ELi60ELi1024ELb0ELb1ELi16ELi960ELi960ELi4ELb1ELi2ELb0ELb0ELNS_15WgradSyncMethodE3ENS_16CompileConditionILi1000EEEEEvPT_S6_S6_PKS5_S8_S8_S8_PKfflPfPj --------------------------
	.section	.nv.info._ZN13group_norm_v218gn_bwd_cuda_kernelI13__nv_bfloat16Li480ELi1ELi32ELi60ELi1024ELb0ELb1ELi16ELi960ELi960ELi4ELb1ELi2ELb0ELb0ELNS_15WgradSyncMethodE3ENS_16CompileConditionILi1000EEEEEvPT_S6_S6_PKS5_S8_S8_S8_PKfflPfPj,"",@"SHT_CUDA_INFO"
	.sectionflags	@""
	.align	4


	//----- nvinfo : EIATTR_CUDA_API_VERSION
	.align		4
        /*0000*/ 	.byte	0x04, 0x37
        /*0002*/ 	.short	(.L_323 - .L_322)
.L_322:
        /*0004*/ 	.word	0x00000082


	//----- nvinfo : EIATTR_KPARAM_INFO
	.align		4
.L_323:
        /*0008*/ 	.byte	0x04, 0x17
        /*000a*/ 	.short	(.L_325 - .L_324)
.L_324:
        /*000c*/ 	.word	0x00000000
        /*0010*/ 	.short	0x000b
        /*0012*/ 	.short	0x0058
        /*0014*/ 	.byte	0x00, 0xf5, 0x21, 0x00


	//----- nvinfo : EIATTR_KPARAM_INFO
	.align		4
.L_325:
        /*0018*/ 	.byte	0x04, 0x17
        /*001a*/ 	.short	(.L_327 - .L_326)
.L_326:
        /*001c*/ 	.word	0x00000000
        /*0020*/ 	.short	0x000a
        /*0022*/ 	.short	0x0050
        /*0024*/ 	.byte	0x00, 0xf5, 0x21, 0x00


	//----- nvinfo : EIATTR_KPARAM_INFO
	.align		4
.L_327:
        /*0028*/ 	.byte	0x04, 0x17
        /*002a*/ 	.short	(.L_329 - .L_328)
.L_328:
        /*002c*/ 	.word	0x00000000
        /*0030*/ 	.short	0x0009
        /*0032*/ 	.short	0x0048
        /*0034*/ 	.byte	0x00, 0xf0, 0x21, 0x00


	//----- nvinfo : EIATTR_KPARAM_INFO
	.align		4
.L_329:
        /*0038*/ 	.byte	0x04, 0x17
        /*003a*/ 	.short	(.L_331 - .L_330)
.L_330:
        /*003c*/ 	.word	0x00000000
        /*0040*/ 	.short	0x0008
        /*0042*/ 	.short	0x0040
        /*0044*/ 	.byte	0x00, 0xf0, 0x11, 0x00


	//----- nvinfo : EIATTR_KPARAM_INFO
	.align		4
.L_331:
        /*0048*/ 	.byte	0x04, 0x17
        /*004a*/ 	.short	(.L_333 - .L_332)
.L_332:
        /*004c*/ 	.word	0x00000000
        /*0050*/ 	.short	0x0007
        /*0052*/ 	.short	0x0038
        /*0054*/ 	.byte	0x00, 0xf5, 0x21, 0x00


	//----- nvinfo : EIATTR_KPARAM_INFO
	.align		4
.L_333:
        /*0058*/ 	.byte	0x04, 0x17
        /*005a*/ 	.short	(.L_335 - .L_334)
.L_334:
        /*005c*/ 	.word	0x00000000
        /*0060*/ 	.short	0x0006
        /*0062*/ 	.short	0x0030
        /*0064*/ 	.byte	0x00, 0xf5, 0x21, 0x00


	//----- nvinfo : EIATTR_KPARAM_INFO
	.align		4
.L_335:
        /*0068*/ 	.byte	0x04, 0x17
        /*006a*/ 	.short	(.L_337 - .L_336)
.L_336:
        /*006c*/ 	.word	0x00000000
        /*0070*/ 	.short	0x0005
        /*0072*/ 	.short	0x0028
        /*0074*/ 	.byte	0x00, 0xf5, 0x21, 0x00


	//----- nvinfo : EIATTR_KPARAM_INFO
	.align		4
.L_337:
        /*0078*/ 	.byte	0x04, 0x17
        /*007a*/ 	.short	(.L_339 - .L_338)
.L_338:
        /*007c*/ 	.word	0x00000000
        /*0080*/ 	.short	0x0004
        /*0082*/ 	.short	0x0020
        /*0084*/ 	.byte	0x00, 0xf5, 0x21, 0x00


	//----- nvinfo : EIATTR_KPARAM_INFO
	.align		4
.L_339:
        /*0088*/ 	.byte	0x04, 0x17
        /*008a*/ 	.short	(.L_341 - .L_340)
.L_340:
        /*008c*/ 	.word	0x00000000
        /*0090*/ 	.short	0x0003
        /*0092*/ 	.short	0x0018
        /*0094*/ 	.byte	0x00, 0xf5, 0x21, 0x00


	//----- nvinfo : EIATTR_KPARAM_INFO
	.align		4
.L_341:
        /*0098*/ 	.byte	0x04, 0x17
        /*009a*/ 	.short	(.L_343 - .L_342)
.L_342:
        /*009c*/ 	.word	0x00000000
        /*00a0*/ 	.short	0x0002
        /*00a2*/ 	.short	0x0010
        /*00a4*/ 	.byte	0x00, 0xf5, 0x21, 0x00


	//----- nvinfo : EIATTR_KPARAM_INFO
	.align		4
.L_343:
        /*00a8*/ 	.byte	0x04, 0x17
        /*00aa*/ 	.short	(.L_345 - .L_344)
.L_344:
        /*00ac*/ 	.word	0x00000000
        /*00b0*/ 	.short	0x0001
        /*00b2*/ 	.short	0x0008
        /*00b4*/ 	.byte	0x00, 0xf5, 0x21, 0x00


	//----- nvinfo : EIATTR_KPARAM_INFO
	.align		4
.L_345:
        /*00b8*/ 	.byte	0x04, 0x17
        /*00ba*/ 	.short	(.L_347 - .L_346)
.L_346:
        /*00bc*/ 	.word	0x00000000
        /*00c0*/ 	.short	0x0000
        /*00c2*/ 	.short	0x0000
        /*00c4*/ 	.byte	0x00, 0xf5, 0x21, 0x00


	//----- nvinfo : EIATTR_SPARSE_MMA_MASK
	.align		4
.L_347:
        /*00c8*/ 	.byte	0x03, 0x50
        /*00ca*/ 	.short	0x0000


	//----- nvinfo : EIATTR_MAXREG_COUNT
	.align		4
        /*00cc*/ 	.byte	0x03, 0x1b
        /*00ce*/ 	.short	0x0080


	//----- nvinfo : EIATTR_MERCURY_ISA_VERSION
	.align		4
        /*00d0*/ 	.byte	0x03, 0x5f
        /*00d2*/ 	.short	0x0101


	//----- nvinfo : EIATTR_VRC_CTA_INIT_COUNT
	.align		4
        /*00d4*/ 	.byte	0x02, 0x4a
	.zero		1
	.zero		1


	//----- nvinfo : EIATTR_EXIT_INSTR_OFFSETS
	.align		4
        /*00d8*/ 	.byte	0x04, 0x1c
        /*00da*/ 	.short	(.L_349 - .L_348)


	//   ....[0]....
.L_348:
        /*00dc*/ 	.word	0x00000010


	//----- nvinfo : EIATTR_MAX_THREADS
	.align		4
.L_349:
        /*00e0*/ 	.byte	0x04, 0x05
        /*00e2*/ 	.short	(.L_351 - .L_350)
.L_350:
        /*00e4*/ 	.word	0x000001e0
        /*00e8*/ 	.word	0x00000001
        /*00ec*/ 	.word	0x00000001


	//----- nvinfo : EIATTR_CBANK_PARAM_SIZE
	.align		4
.L_351:
        /*00f0*/ 	.byte	0x03, 0x19
        /*00f2*/ 	.short	0x0060


	//----- nvinfo : EIATTR_PARAM_CBANK
	.align		4
        /*00f4*/ 	.byte	0x04, 0x0a
        /*00f6*/ 	.short	(.L_353 - .L_352)
	.align		4
.L_352:
        /*00f8*/ 	.word	index@(.nv.constant0._ZN13group_norm_v218gn_bwd_cuda_kernelI13__nv_bfloat16Li480ELi1ELi32ELi60ELi1024ELb0ELb1ELi16ELi960ELi960ELi4ELb1ELi2ELb0ELb0ELNS_15WgradSyncMethodE3ENS_16CompileConditionILi1000EEEEEvPT_S6_S6_PKS5_S8_S8_S8_PKfflPfPj)
        /*00fc*/ 	.short	0x0380
        /*00fe*/ 	.short	0x0060


	//----- nvinfo : EIATTR_SW_WAR
	.align		4
.L_353:
        /*0100*/ 	.byte	0x04, 0x36
        /*0102*/ 	.short	(.L_355 - .L_354)
.L_354:
        /*0104*/ 	.word	0x00000008
.L_355:


//--------------------- .nv.info._ZN13group_norm_v218gn_bwd_cuda_kernelI13__nv_bfloat16Li480ELi1ELi32ELi60ELi1024ELb0ELb1ELi32ELi960ELi960ELi4ELb1ELi4ELb0ELb0ELNS_15WgradSyncMethodE3ENS_16CompileConditionILi1000EEEEEvPT_S6_S6_PKS5_S8_S8_S8_PKfflPfPj --------------------------
	.section	.nv.info._ZN13group_norm_v218gn_bwd_cuda_kernelI13__nv_bfloat16Li480ELi1ELi32ELi60ELi1024ELb0ELb1ELi32ELi960ELi960ELi4ELb1ELi4ELb0ELb0ELNS_15WgradSyncMethodE3ENS_16CompileConditionILi1000EEEEEvPT_S6_S6_PKS5_S8_S8_S8_PKfflPfPj,"",@"SHT_CUDA_INFO"
	.sectionflags	@""
	.align	4


	//----- nvinfo : EIATTR_CUDA_API_VERSION
	.align		4
        /*0000*/ 	.byte	0x04, 0x37
        /*0002*/ 	.short	(.L_357 - .L_356)
.L_356:
        /*0004*/ 	.word	0x00000082


	//----- nvinfo : EIATTR_KPARAM_INFO
	.align		4
.L_357:
        /*0008*/ 	.byte	0x04, 0x17
        /*000a*/ 	.short	(.L_359 - .L_358)
.L_358:
        /*000c*/ 	.word	0x00000000
        /*0010*/ 	.short	0x000b
        /*0012*/ 	.short	0x0058
        /*0014*/ 	.byte	0x00, 0xf5, 0x21, 0x00


	//----- nvinfo : EIATTR_KPARAM_INFO
	.align		4
.L_359:
        /*0018*/ 	.byte	0x04, 0x17
        /*001a*/ 	.short	(.L_361 - .L_360)
.L_360:
        /*001c*/ 	.word	0x00000000
        /*0020*/ 	.short	0x000a
        /*0022*/ 	.short	0x0050
        /*0024*/ 	.byte	0x00, 0xf5, 0x21, 0x00


	//----- nvinfo : EIATTR_KPARAM_INFO
	.align		4
.L_361:
        /*0028*/ 	.byte	0x04, 0x17
        /*002a*/ 	.short	(.L_363 - .L_362)
.L_362:
        /*002c*/ 	.word	0x00000000
        /*0030*/ 	.short	0x0009
        /*0032*/ 	.short	0x0048
        /*0034*/ 	.byte	0x00, 0xf0, 0x21, 0x00


	//----- nvinfo : EIATTR_KPARAM_INFO
	.align		4
.L_363:
        /*0038*/ 	.byte	0x04, 0x17
        /*003a*/ 	.short	(.L_365 - .L_364)
.L_364:
        /*003c*/ 	.word	0x00000000
        /*0040*/ 	.short	0x0008
        /*0042*/ 	.short	0x0040
        /*0044*/ 	.byte	0x00, 0xf0, 0x11, 0x00


	//----- nvinfo : EIATTR_KPARAM_INFO
	.align		4
.L_365:
        /*0048*/ 	.byte	0x04, 0x17
        /*004a*/ 	.short	(.L_367 - .L_366)
.L_366:
        /*004c*/ 	.word	0x00000000
        /*0050*/ 	.short	0x0007
        /*0052*/ 	.short	0x0038
        /*0054*/ 	.byte	0x00, 0xf5, 0x21, 0x00


	//----- nvinfo : EIATTR_KPARAM_INFO
	.align		4
.L_367:
        /*0058*/ 	.byte	0x04, 0x17
        /*005a*/ 	.short	(.L_369 - .L_368)
.L_368:
        /*005c*/ 	.word	0x00000000
        /*0060*/ 	.short	0x0006
        /*0062*/ 	.short	0x0030
        /*0064*/ 	.byte	0x00, 0xf5, 0x21, 0x00


	//----- nvinfo : EIATTR_KPARAM_INFO
	.align		4
.L_369:
        /*0068*/ 	.byte	0x04, 0x17
        /*006a*/ 	.short	(.L_371 - .L_370)
.L_370:
        /*006c*/ 	.word	0x00000000
        /*0070*/ 	.short	0x0005
        /*0072*/ 	.short	0x0028
        /*0074*/ 	.byte	0x00, 0xf5, 0x21, 0x00


	//----- nvinfo : EIATTR_KPARAM_INFO
	.align		4
.L_371:
        /*0078*/ 	.byte	0x04, 0x17
        /*007a*/ 	.short	(.L_373 - .L_372)
.L_372:
        /*007c*/ 	.word	0x00000000
        /*0080*/ 	.short	0x0004
        /*0082*/ 	.short	0x0020
        /*0084*/ 	.byte	0x00, 0xf5, 0x21, 0x00


	//----- nvinfo : EIATTR_KPARAM_INFO
	.align		4
.L_373:
        /*0088*/ 	.byte	0x04, 0x17
        /*008a*/ 	.short	(.L_375 - .L_374)
.L_374:
        /*008c*/ 	.word	0x00000000
        /*0090*/ 	.short	0x0003
        /*0092*/ 	.short	0x0018
        /*0094*/ 	.byte	0x00, 0xf5, 0x21, 0x00


	//----- nvinfo : EIATTR_KPARAM_INFO
	.align		4
.L_375:
        /*0098*/ 	.byte	0x04, 0x17
        /*009a*/ 	.short	(.L_377 - .L_376)
.L_376:
        /*009c*/ 	.word	0x00000000
        /*00a0*/ 	.short	0x0002
        /*00a2*/ 	.short	0x0010
        /*00a4*/ 	.byte	0x00, 0xf5, 0x21, 0x00


	//----- nvinfo : EIATTR_KPARAM_INFO
	.align		4
.L_377:
        /*00a8*/ 	.byte	0x04, 0x17
        /*00aa*/ 	.short	(.L_379 - .L_378)
.L_378:
        /*00ac*/ 	.word	0x00000000
        /*00b0*/ 	.short	0x0001
        /*00b2*/ 	.short	0x0008
        /*00b4*/ 	.byte	0x00, 0xf5, 0x21, 0x00


	//----- nvinfo : EIATTR_KPARAM_INFO
	.align		4
.L_379:
        /*00b8*/ 	.byte	0x04, 0x17
        /*00ba*/ 	.short	(.L_381 - .L_380)
.L_380:
        /*00bc*/ 	.word	0x00000000
        /*00c0*/ 	.short	0x0000
        /*00c2*/ 	.short	0x0000
        /*00c4*/ 	.byte	0x00, 0xf5, 0x21, 0x00


	//----- nvinfo : EIATTR_SPARSE_MMA_MASK
	.align		4
.L_381:
        /*00c8*/ 	.byte	0x03, 0x50
        /*00ca*/ 	.short	0x0000


	//----- nvinfo : EIATTR_MAXREG_COUNT
	.align		4
        /*00cc*/ 	.byte	0x03, 0x1b
        /*00ce*/ 	.short	0x0080


	//----- nvinfo : EIATTR_MERCURY_ISA_VERSION
	.align		4
        /*00d0*/ 	.byte	0x03, 0x5f
        /*00d2*/ 	.short	0x0101


	//----- nvinfo : EIATTR_VRC_CTA_INIT_COUNT
	.align		4
        /*00d4*/ 	.byte	0x02, 0x4a
	.zero		1
	.zero		1


	//----- nvinfo : EIATTR_EXIT_INSTR_OFFSETS
	.align		4
        /*00d8*/ 	.byte	0x04, 0x1c
        /*00da*/ 	.short	(.L_383 - .L_382)


	//   ....[0]....
.L_382:
        /*00dc*/ 	.word	0x00000010


	//----- nvinfo : EIATTR_MAX_THREADS
	.align		4
.L_383:
        /*00e0*/ 	.byte	0x04, 0x05
        /*00e2*/ 	.short	(.L_385 - .L_384)
.L_384:
        /*00e4*/ 	.word	0x000001e0
        /*00e8*/ 	.word	0x00000001
        /*00ec*/ 	.word	0x00000001


	//----- nvinfo : EIATTR_CBANK_PARAM_SIZE
	.align		4
.L_385:
        /*00f0*/ 	.byte	0x03, 0x19
        /*00f2*/ 	.short	0x0060


	//----- nvinfo : EIATTR_PARAM_CBANK
	.align		4
        /*00f4*/ 	.byte	0x04, 0x0a
        /*00f6*/ 	.short	(.L_387 - .L_386)
	.align		4
.L_386:
        /*00f8*/ 	.word	index@(.nv.constant0._ZN13group_norm_v218gn_bwd_cuda_kernelI13__nv_bfloat16Li480ELi1ELi32ELi60ELi1024ELb0ELb1ELi32ELi960ELi960ELi4ELb1ELi4ELb0ELb0ELNS_15WgradSyncMethodE3ENS_16CompileConditionILi1000EEEEEvPT_S6_S6_PKS5_S8_S8_S8_PKfflPfPj)
        /*00fc*/ 	.short	0x0380
        /*00fe*/ 	.short	0x0060


	//----- nvinfo : EIATTR_SW_WAR
	.align		4
.L_387:
        /*0100*/ 	.byte	0x04, 0x36
        /*0102*/ 	.short	(.L_389 - .L_388)
.L_388:
        /*0104*/ 	.word	0x00000008
.L_389:


//--------------------- .nv.info._ZN13group_norm_v218gn_bwd_cuda_kernelI13__nv_bfloat16Li480ELi2ELi32ELi60ELi1024ELb0ELb1ELi16ELi960ELi960ELi4ELb1ELi3ELb0ELb0ELNS_15WgradSyncMethodE2ENS_16CompileConditionILi1000EEEEEvPT_S6_S6_PKS5_S8_S8_S8_PKfflPfPj --------------------------
	.section	.nv.info._ZN13group_norm_v218gn_bwd_cuda_kernelI13__nv_bfloat16Li480ELi2ELi32ELi60ELi1024ELb0ELb1ELi16ELi960ELi960ELi4ELb1ELi3ELb0ELb0ELNS_15WgradSyncMethodE2ENS_16CompileConditionILi1000EEEEEvPT_S6_S6_PKS5_S8_S8_S8_PKfflPfPj,"",@"SHT_CUDA_INFO"
	.sectionflags	@""
	.align	4


	//----- nvinfo : EIATTR_CUDA_API_VERSION
	.align		4
        /*0000*/ 	.byte	0x04, 0x37
        /*0002*/ 	.short	(.L_391 - .L_390)
.L_390:
        /*0004*/ 	.word	0x00000082


	//----- nvinfo : EIATTR_KPARAM_INFO
	.align		4
.L_391:
        /*0008*/ 	.byte	0x04, 0x17
        /*000a*/ 	.short	(.L_393 - .L_392)
.L_392:
        /*000c*/ 	.word	0x00000000
        /*0010*/ 	.short	0x000b
        /*0012*/ 	.short	0x0058
        /*0014*/ 	.byte	0x00, 0xf5, 0x21, 0x00


	//----- nvinfo : EIATTR_KPARAM_INFO
	.align		4
.L_393:
        /*0018*/ 	.byte	0x04, 0x17
        /*001a*/ 	.short	(.L_395 - .L_394)
.L_394:
        /*001c*/ 	.word	0x00000000
        /*0020*/ 	.short	0x000a
        /*0022*/ 	.short	0x0050
        /*0024*/ 	.byte	0x00, 0xf5, 0x21, 0x00


	//----- nvinfo : EIATTR_KPARAM_INFO
	.align		4
.L_395:
        /*0028*/ 	.byte	0x04, 0x17
        /*002a*/ 	.short	(.L_397 - .L_396)
.L_396:
        /*002c*/ 	.word	0x00000000
        /*0030*/ 	.short	0x0009
        /*0032*/ 	.short	0x0048
        /*0034*/ 	.byte	0x00, 0xf0, 0x21, 0x00


	//----- nvinfo : EIATTR_KPARAM_INFO
	.align		4
.L_397:
        /*0038*/ 	.byte	0x04, 0x17
        /*003a*/ 	.short	(.L_399 - .L_398)
.L_398:
        /*003c*/ 	.word	0x00000000
        /*0040*/ 	.short	0x0008
        /*0042*/ 	.short	0x0040
        /*0044*/ 	.byte	0x00, 0xf0, 0x11, 0x00


	//----- nvinfo : EIATTR_KPARAM_INFO
	.align		4
.L_399:
        /*0048*/ 	.byte	0x04, 0x17
        /*004a*/ 	.short	(.L_401 - .L_400)
.L_400:
        /*004c*/ 	.word	0x00000000
        /*0050*/ 	.short	0x0007
        /*0052*/ 	.short	0x0038
        /*0054*/ 	.byte	0x00, 0xf5, 0x21, 0x00


	//----- nvinfo : EIATTR_KPARAM_INFO
	.align		4
.L_401:
        /*0058*/ 	.byte	0x04, 0x17
        /*005a*/ 	.short	(.L_403 - .L_402)
.L_402:
        /*005c*/ 	.word	0x00000000
        /*0060*/ 	.short	0x0006
        /*0062*/ 	.short	0x0030
        /*0064*/ 	.byte	0x00, 0xf5, 0x21, 0x00


	//----- nvinfo : EIATTR_KPARAM_INFO
	.align		4
.L_403:
        /*0068*/ 	.byte	0x04, 0x17
        /*006a*/ 	.short	(.L_405 - .L_404)
.L_404:
        /*006c*/ 	.word	0x00000000
        /*0070*/ 	.short	0x0005
        /*0072*/ 	.short	0x0028
        /*0074*/ 	.byte	0x00, 0xf5, 0x21, 0x00


	//----- nvinfo : EIATTR_KPARAM_INFO
	.align		4
.L_405:
        /*0078*/ 	.byte	0x04, 0x17
        /*007a*/ 	.short	(.L_407 - .L_406)
.L_406:
        /*007c*/ 	.word	0x00000000
        /*0080*/ 	.short	0x0004
        /*0082*/ 	.short	0x0020
        /*0084*/ 	.byte	0x00, 0xf5, 0x21, 0x00


	//----- nvinfo : EIATTR_KPARAM_INFO
	.align		4
.L_407:
        /*0088*/ 	.byte	0x04, 0x17
        /*008a*/ 	.short	(.L_409 - .L_408)
.L_408:
        /*008c*/ 	.word	0x00000000
        /*0090*/ 	.short	0x0003
        /*0092*/ 	.short	0x0018
        /*0094*/ 	.byte	0x00, 0xf5, 0x21, 0x00


	//----- nvinfo : EIATTR_KPARAM_INFO
	.align		4
.L_409:
        /*0098*/ 	.byte	0x04, 0x17
        /*009a*/ 	.short	(.L_411 - .L_410)
.L_410:
        /*009c*/ 	.word	0x00000000
        /*00a0*/ 	.short	0x0002
        /*00a2*/ 	.short	0x0010
        /*00a4*/ 	.byte	0x00, 0xf5, 0x21, 0x00


	//----- nvinfo : EIATTR_KPARAM_INFO
	.align		4
.L_411:
        /*00a8*/ 	.byte	0x04, 0x17
        /*00aa*/ 	.short	(.L_413 - .L_412)
.L_412:
        /*00ac*/ 	.word	0x00000000
        /*00b0*/ 	.short	0x0001
        /*00b2*/ 	.short	0x0008
        /*00b4*/ 	.byte	0x00, 0xf5, 0x21, 0x00


	//----- nvinfo : EIATTR_KPARAM_INFO
	.align		4
.L_413:
        /*00b8*/ 	.byte	0x04, 0x17
        /*00ba*/ 	.short	(.L_415 - .L_414)
.L_414:
        /*00bc*/ 	.word	0x00000000
        /*00c0*/ 	.short	0x0000
        /*00c2*/ 	.short	0x0000
        /*00c4*/ 	.byte	0x00, 0xf5, 0x21, 0x00


	//----- nvinfo : EIATTR_SPARSE_MMA_MASK
	.align		4
.L_415:
        /*00c8*/ 	.byte	0x03, 0x50
        /*00ca*/ 	.short	0x0000


	//----- nvinfo : EIATTR_MAXREG_COUNT
	.align		4
        /*00cc*/ 	.byte	0x03, 0x1b
        /*00ce*/ 	.short	0x0040


	//----- nvinfo : EIATTR_MERCURY_ISA_VERSION
	.align		4
        /*00d0*/ 	.byte	0x03, 0x5f
        /*00d2*/ 	.short	0x0101


	//----- nvinfo : EIATTR_VRC_CTA_INIT_COUNT
	.align		4
        /*00d4*/ 	.byte	0x02, 0x4a
	.zero		1
	.zero		1


	//----- nvinfo : EIATTR_EXIT_INSTR_OFFSETS
	.align		4
        /*00d8*/ 	.byte	0x04, 0x1c
        /*00da*/ 	.short	(.L_417 - .L_416)


	//   ....[0]....
.L_416:
        /*00dc*/ 	.word	0x00000010


	//----- nvinfo : EIATTR_MAX_THREADS
	.align		4
.L_417:
        /*00e0*/ 	.byte	0x04, 0x05
        /*00e2*/ 	.short	(.L_419 - .L_418)
.L_418:
        /*00e4*/ 	.word	0x000001e0
        /*00e8*/ 	.word	0x00000001
        /*00ec*/ 	.word	0x00000001


	//----- nvinfo : EIATTR_CBANK_PARAM_SIZE
	.align		4
.L_419:
        /*00f0*/ 	.byte	0x03, 0x19
        /*00f2*/ 	.short	0x0060


	//----- nvinfo : EIATTR_PARAM_CBANK
	.align		4
        /*00f4*/ 	.byte	0x04, 0x0a
        /*00f6*/ 	.short	(.L_421 - .L_420)
	.align		4
.L_420:
        /*00f8*/ 	.word	index@(.nv.constant0._ZN13group_norm_v218gn_bwd_cuda_kernelI13__nv_bfloat16Li480ELi2ELi32ELi60ELi1024ELb0ELb1ELi16ELi960ELi960ELi4ELb1ELi3ELb0ELb0ELNS_15WgradSyncMethodE2ENS_16CompileConditionILi1000EEEEEvPT_S6_S6_PKS5_S8_S8_S8_PKfflPfPj)
        /*00fc*/ 	.short	0x0380
        /*00fe*/ 	.short	0x0060


	//----- nvinfo : EIATTR_SW_WAR
	.align		4
.L_421:
        /*0100*/ 	.byte	0x04, 0x36
        /*0102*/ 	.short	(.L_423 - .L_422)
.L_422:
        /*0104*/ 	.word	0x00000008
.L_423:


//--------------------- .nv.info._ZN13group_norm_v218gn_bwd_cuda_kernelI13__nv_bfloat16Li480ELi2ELi32ELi60ELi1024ELb0ELb1ELi16ELi960ELi960ELi4ELb1ELi4ELb0ELb0ELNS_15WgradSyncMethodE3ENS_16CompileConditionILi1000EEEEEvPT_S6_S6_PKS5_S8_S8_S8_PKfflPfPj --------------------------
	.section	.nv.info._ZN13group_norm_v218gn_bwd_cuda_kernelI13__nv_bfloat16Li480ELi2ELi32ELi60ELi1024ELb0ELb1ELi16ELi960ELi960ELi4ELb1ELi4ELb0ELb0ELNS_15WgradSyncMethodE3ENS_16CompileConditionILi1000EEEEEvPT_S6_S6_PKS5_S8_S8_S8_PKfflPfPj,"",@"SHT_CUDA_INFO"
	.sectionflags	@""
	.align	4


	//----- nvinfo : EIATTR_CUDA_API_VERSION
	.align		4
        /*0000*/ 	.byte	0x04, 0x37
        /*0002*/ 	.short	(.L_425 - .L_424)
.L_424:
        /*0004*/ 	.word	0x00000082


	//----- nvinfo : EIATTR_KPARAM_INFO
	.align		4
.L_425:
        /*0008*/ 	.byte	0x04, 0x17
        /*000a*/ 	.short	(.L_427 - .L_426)
.L_426:
        /*000c*/ 	.word	0x00000000
        /*0010*/ 	.short	0x000b
        /*0012*/ 	.short	0x0058
        /*0014*/ 	.byte	0x00, 0xf5, 0x21, 0x00


	//----- nvinfo : EIATTR_KPARAM_INFO
	.align		4
.L_427:
        /*0018*/ 	.byte	0x04, 0x17
        /*001a*/ 	.short	(.L_429 - .L_428)
.L_428:
        /*001c*/ 	.word	0x00000000
        /*0020*/ 	.short	0x000a
        /*0022*/ 	.short	0x0050
        /*0024*/ 	.byte	0x00, 0xf5, 0x21, 0x00


	//----- nvinfo : EIATTR_KPARAM_INFO
	.align		4
.L_429:
        /*0028*/ 	.byte	0x04, 0x17
        /*002a*/ 	.short	(.L_431 - .L_430)
.L_430:
        /*002c*/ 	.word	0x00000000
        /*0030*/ 	.short	0x0009
        /*0032*/ 	.short	0x0048
        /*0034*/ 	.byte	0x00, 0xf0, 0x21, 0x00


	//----- nvinfo : EIATTR_KPARAM_INFO
	.align		4
.L_431:
        /*0038*/ 	.byte	0x04, 0x17
        /*003a*/ 	.short	(.L_433 - .L_432)
.L_432:
        /*003c*/ 	.word	0x00000000
        /*0040*/ 	.short	0x0008
        /*0042*/ 	.short	0x0040
        /*0044*/ 	.byte	0x00, 0xf0, 0x11, 0x00


	//----- nvinfo : EIATTR_KPARAM_INFO
	.align		4
.L_433:
        /*0048*/ 	.byte	0x04, 0x17
        /*004a*/ 	.short	(.L_435 - .L_434)
.L_434:
        /*004c*/ 	.word	0x00000000
        /*0050*/ 	.short	0x0007
        /*0052*/ 	.short	0x0038
        /*0054*/ 	.byte	0x00, 0xf5, 0x21, 0x00


	//----- nvinfo : EIATTR_KPARAM_INFO
	.align		4
.L_435:
        /*0058*/ 	.byte	0x04, 0x17
        /*005a*/ 	.short	(.L_437 - .L_436)
.L_436:
        /*005c*/ 	.word	0x00000000
        /*0060*/ 	.short	0x0006
        /*0062*/ 	.short	0x0030
        /*0064*/ 	.byte	0x00, 0xf5, 0x21, 0x00


	//----- nvinfo : EIATTR_KPARAM_INFO
	.align		4
.L_437:
        /*0068*/ 	.byte	0x04, 0x17
        /*006a*/ 	.short	(.L_439 - .L_438)
.L_438:
        /*006c*/ 	.word	0x00000000
        /*0070*/ 	.short	0x0005
        /*0072*/ 	.short	0x0028
        /*0074*/ 	.byte	0x00, 0xf5, 0x21, 0x00


	//----- nvinfo : EIATTR_KPARAM_INFO
	.align		4
.L_439:
        /*0078*/ 	.byte	0x04, 0x17
        /*007a*/ 	.short	(.L_441 - .L_440)
.L_440:
        /*007c*/ 	.word	0x00000000
        /*0080*/ 	.short	0x0004
        /*0082*/ 	.short	0x0020
        /*0084*/ 	.byte	0x00, 0xf5, 0x21, 0x00


	//----- nvinfo : EIATTR_KPARAM_INFO
	.align		4
.L_441:
        /*0088*/ 	.byte	0x04, 0x17
        /*008a*/ 	.short	(.L_443 - .L_442)
.L_442:
        /*008c*/ 	.word	0x00000000
        /*0090*/ 	.short	0x0003
        /*0092*/ 	.short	0x0018
        /*0094*/ 	.byte	0x00, 0xf5, 0x21, 0x00


	//----- nvinfo : EIATTR_KPARAM_INFO
	.align		4
.L_443:
        /*0098*/ 	.byte	0x04, 0x17
        /*009a*/ 	.short	(.L_445 - .L_444)
.L_444:
        /*009c*/ 	.word	0x00000000
        /*00a0*/ 	.short	0x0002
        /*00a2*/ 	.short	0x0010
        /*00a4*/ 	.byte	0x00, 0xf5, 0x21, 0x00


	//----- nvinfo : EIATTR_KPARAM_INFO
	.align		4
.L_445:
        /*00a8*/ 	.byte	0x04, 0x17
        /*00aa*/ 	.short	(.L_447 - .L_446)
.L_446:
        /*00ac*/ 	.word	0x00000000
        /*00b0*/ 	.short	0x0001
        /*00b2*/ 	.short	0x0008
        /*00b4*/ 	.byte	0x00, 0xf5, 0x21, 0x00


	//----- nvinfo : EIATTR_KPARAM_INFO
	.align		4
.L_447:
        /*00b8*/ 	.byte	0x04, 0x17
        /*00ba*/ 	.short	(.L_449 - .L_448)
.L_448:
        /*00bc*/ 	.word	0x00000000
        /*00c0*/ 	.short	0x0000
        /*00c2*/ 	.short	0x0000
        /*00c4*/ 	.byte	0x00, 0xf5, 0x21, 0x00


	//----- nvinfo : EIATTR_SPARSE_MMA_MASK
	.align		4
.L_449:
        /*00c8*/ 	.byte	0x03, 0x50
        /*00ca*/ 	.short	0x0000


	//----- nvinfo : EIATTR_MAXREG_COUNT
	.align		4
        /*00cc*/ 	.byte	0x03, 0x1b
        /*00ce*/ 	.short	0x0040


	//----- nvinfo : EIATTR_MERCURY_ISA_VERSION
	.align		4
        /*00d0*/ 	.byte	0x03, 0x5f
        /*00d2*/ 	.short	0x0101


	//----- nvinfo : EIATTR_VRC_CTA_INIT_COUNT
	.align		4
        /*00d4*/ 	.byte	0x02, 0x4a
	.zero		1
	.zero		1


	//----- nvinfo : EIATTR_EXIT_INSTR_OFFSETS
	.align		4
        /*00d8*/ 	.byte	0x04, 0x1c
        /*00da*/ 	.short	(.L_451 - .L_450)


	//   ....[0]....
.L_450:
        /*00dc*/ 	.word	0x00000010


	//----- nvinfo : EIATTR_MAX_THREADS
	.align		4
.L_451:
        /*00e0*/ 	.byte	0x04, 0x05
        /*00e2*/ 	.short	(.L_453 - .L_452)
.L_452:
        /*00e4*/ 	.word	0x000001e0
        /*00e8*/ 	.word	0x00000001
        /*00ec*/ 	.word	0x00000001


	//----- nvinfo : EIATTR_CBANK_PARAM_SIZE
	.align		4
.L_453:
        /*00f0*/ 	.byte	0x03, 0x19
        /*00f2*/ 	.short	0x0060


	//----- nvinfo : EIATTR_PARAM_CBANK
	.align		4
        /*00f4*/ 	.byte	0x04, 0x0a
        /*00f6*/ 	.short	(.L_455 - .L_454)
	.align		4
.L_454:
        /*00f8*/ 	.word	index@(.nv.constant0._ZN13group_norm_v218gn_bwd_cuda_kernelI13__nv_bfloat16Li480ELi2ELi32ELi60ELi1024ELb0ELb1ELi16ELi960ELi960ELi4ELb1ELi4ELb0ELb0ELNS_15WgradSyncMethodE3ENS_16CompileConditionILi1000EEEEEvPT_S6_S6_PKS5_S8_S8_S8_PKfflPfPj)
        /*00fc*/ 	.short	0x0380
        /*00fe*/ 	.short	0x0060


	//----- nvinfo : EIATTR_SW_WAR
	.align		4
.L_455:
        /*0100*/ 	.byte	0x04, 0x36
        /*0102*/ 	.short	(.L_457 - .L_456)
.L_456:
        /*0104*/ 	.word	0x00000008
.L_457:


//--------------------- .nv.info._ZN13group_norm_v218gn_bwd_cuda_kernelI13__nv_bfloat16Li480ELi3ELi16ELi120ELi1024ELb1ELb1ELi8ELi960ELi960ELi4ELb1ELi2ELb0ELb0ELNS_15WgradSyncMethodE3ENS_16CompileConditionILi1000EEEEEvPT_S6_S6_PKS5_S8_S8_S8_PKfflPfPj --------------------------
	.section	.nv.info._ZN13group_norm_v218gn_bwd_cuda_kernelI13__nv_bfloat16Li480ELi3ELi16ELi120ELi1024ELb1ELb1ELi8ELi960ELi960ELi4ELb1ELi2ELb0ELb0ELNS_15WgradSyncMethodE3ENS_16CompileConditionILi1000EEEEEvPT_S6_S6_PKS5_S8_S8_S8_PKfflPfPj,"",@"SHT_CUDA_INFO"
	.sectionflags	@""
	.align	4


	//----- nvinfo : EIATTR_CUDA_API_VERSION
	.align		4
        /*0000*/ 	.byte	0x04, 0x37
        /*0002*/ 	.short	(.L_459 - .L_458)
.L_458:
        /*0004*/ 	.word	0x00000082


	//----- nvinfo : EIATTR_KPARAM_INFO
	.align		4
.L_459:
        /*0008*/ 	.byte	0x04, 0x17
        /*000a*/ 	.short	(.L_461 - .L_460)
.L_460:
        /*000c*/ 	.word	0x00000000
        /*0010*/ 	.short	0x000b
        /*0012*/ 	.short	0x0058
        /*0014*/ 	.byte	0x00, 0xf5, 0x21, 0x00


	//----- nvinfo : EIATTR_KPARAM_INFO
	.align		4
.L_461:
        /*0018*/ 	.byte	0x04, 0x17
        /*001a*/ 	.short	(.L_463 - .L_462)
.L_462:
        /*001c*/ 	.word	0x00000000
        /*0020*/ 	.short	0x000a
        /*0022*/ 	.short	0x0050
        /*0024*/ 	.byte	0x00, 0xf5, 0x21, 0x00


	//----- nvinfo : EIATTR_KPARAM_INFO
	.align		4
.L_463:
        /*0028*/ 	.byte	0x04, 0x17
        /*002a*/ 	.short	(.L_465 - .L_464)
.L_464:
        /*002c*/ 	.word	0x00000000
        /*0030*/ 	.short	0x0009
        /*0032*/ 	.short	0x0048
        /*0034*/ 	.byte	0x00, 0xf0, 0x21, 0x00


	//----- nvinfo : EIATTR_KPARAM_INFO
	.align		4
.L_465:
        /*0038*/ 	.byte	0x04, 0x17
        /*003a*/ 	.short	(.L_467 - .L_466)
.L_466:
        /*003c*/ 	.word	0x00000000
        /*0040*/ 	.short	0x0008
        /*0042*/ 	.short	0x0040
        /*0044*/ 	.byte	0x00, 0xf0, 0x11, 0x00


	//----- nvinfo : EIATTR_KPARAM_INFO
	.align		4
.L_467:
        /*0048*/ 	.byte	0x04, 0x17
        /*004a*/ 	.short	(.L_469 - .L_468)
.L_468:
        /*004c*/ 	.word	0x00000000
        /*0050*/ 	.short	0x0007
        /*0052*/ 	.short	0x0038
        /*0054*/ 	.byte	0x00, 0xf5, 0x21, 0x00


	//----- nvinfo : EIATTR_KPARAM_INFO
	.align		4
.L_469:
        /*0058*/ 	.byte	0x04, 0x17
        /*005a*/ 	.short	(.L_471 - .L_470)
.L_470:
        /*005c*/ 	.word	0x00000000
        /*0060*/ 	.short	0x0006
        /*0062*/ 	.short	0x0030
        /*0064*/ 	.byte	0x00, 0xf5, 0x21, 0x00


	//----- nvinfo : EIATTR_KPARAM_INFO
	.align		4
.L_471:
        /*0068*/ 	.byte	0x04, 0x17
        /*006a*/ 	.short	(.L_473 - .L_472)
.L_472:
        /*006c*/ 	.word	0x00000000
        /*0070*/ 	.short	0x0005
        /*0072*/ 	.short	0x0028
        /*0074*/ 	.byte	0x00, 0xf5, 0x21, 0x00


	//----- nvinfo : EIATTR_KPARAM_INFO
	.align		4
.L_473:
        /*0078*/ 	.byte	0x04, 0x17
        /*007a*/ 	.short	(.L_475 - .L_474)
.L_474:
        /*007c*/ 	.word	0x00000000
        /*0080*/ 	.short	0x0004
        /*0082*/ 	.short	0x0020
        /*0084*/ 	.byte	0x00, 0xf5, 0x21, 0x00


	//----- nvinfo : EIATTR_KPARAM_INFO
	.align		4
.L_475:
        /*0088*/ 	.byte	0x04, 0x17
        /*008a*/ 	.short	(.L_477 - .L_476)
.L_476:
        /*008c*/ 	.word	0x00000000
        /*0090*/ 	.short	0x0003
        /*0092*/ 	.short	0x0018
        /*0094*/ 	.byte	0x00, 0xf5, 0x21, 0x00


	//----- nvinfo : EIATTR_KPARAM_INFO
	.align		4
.L_477:
        /*0098*/ 	.byte	0x04, 0x17
        /*009a*/ 	.short	(.L_479 - .L_478)
.L_478:
        /*009c*/ 	.word	0x00000000
        /*00a0*/ 	.short	0x0002
        /*00a2*/ 	.short	0x0010
        /*00a4*/ 	.byte	0x00, 0xf5, 0x21, 0x00


	//----- nvinfo : EIATTR_KPARAM_INFO
	.align		4
.L_479:
        /*00a8*/ 	.byte	0x04, 0x17
        /*00aa*/ 	.short	(.L_481 - .L_480)
.L_480:
        /*00ac*/ 	.word	0x00000000
        /*00b0*/ 	.short	0x0001
        /*00b2*/ 	.short	0x0008
        /*00b4*/ 	.byte	0x00, 0xf5, 0x21, 0x00


	//----- nvinfo : EIATTR_KPARAM_INFO
	.align		4
.L_481:
        /*00b8*/ 	.byte	0x04, 0x17
        /*00ba*/ 	.short	(.L_483 - .L_482)
.L_482:
        /*00bc*/ 	.word	0x00000000
        /*00c0*/ 	.short	0x0000
        /*00c2*/ 	.short	0x0000
        /*00c4*/ 	.byte	0x00, 0xf5, 0x21, 0x00


	//----- nvinfo : EIATTR_SPARSE_MMA_MASK
	.align		4
.L_483:
        /*00c8*/ 	.byte	0x03, 0x50
        /*00ca*/ 	.short	0x0000


	//----- nvinfo : EIATTR_MAXREG_COUNT
	.align		4
        /*00cc*/ 	.byte	0x03, 0x1b
        /*00ce*/ 	.short	0x0028


	//----- nvinfo : EIATTR_MERCURY_ISA_VERSION
	.align		4
        /*00d0*/ 	.byte	0x03, 0x5f
        /*00d2*/ 	.short	0x0101


	//----- nvinfo : EIATTR_VRC_CTA_INIT_COUNT
	.align		4
        /*00d4*/ 	.byte	0x02, 0x4a
	.zero		1
	.zero		1


	//----- nvinfo : EIATTR_EXIT_INSTR_OFFSETS
	.align		4
        /*00d8*/ 	.byte	0x04, 0x1c
        /*00da*/ 	.short	(.L_485 - .L_484)


	//   ....[0]....
.L_484:
        /*00dc*/ 	.word	0x00000010


	//----- nvinfo : EIATTR_MAX_THREADS
	.align		4
.L_485:
        /*00e0*/ 	.byte	0x04, 0x05
        /*00e2*/ 	.short	(.L_487 - .L_486)
.L_486:
        /*00e4*/ 	.word	0x000001e0
        /*00e8*/ 	.word	0x00000001
        /*00ec*/ 	.word	0x00000001


	//----- nvinfo : EIATTR_CBANK_PARAM_SIZE
	.align		4
.L_487:
        /*00f0*/ 	.byte	0x03, 0x19
        /*00f2*/ 	.short	0x0060


	//----- nvinfo : EIATTR_PARAM_CBANK
	.align		4
        /*00f4*/ 	.byte	0x04, 0x0a
        /*00f6*/ 	.short	(.L_489 - .L_488)
	.align		4
.L_488:
        /*00f8*/ 	.word	index@(.nv.constant0._ZN13group_norm_v218gn_bwd_cuda_kernelI13__nv_bfloat16Li480ELi3ELi16ELi120ELi1024ELb1ELb1ELi8ELi960ELi960ELi4ELb1ELi2ELb0ELb0ELNS_15WgradSyncMethodE3ENS_16CompileConditionILi1000EEEEEvPT_S6_S6_PKS5_S8_S8_S8_PKfflPfPj)
        /*00fc*/ 	.short	0x0380
        /*00fe*/ 	.short	0x0060


	//----- nvinfo : EIATTR_SW_WAR
	.align		4
.L_489:
        /*0100*/ 	.byte	0x04, 0x36
        /*0102*/ 	.short	(.L_491 - .L_490)
.L_490:
        /*0104*/ 	.word	0x00000008
.L_491:


//--------------------- .nv.info._ZN13group_norm_v218gn_bwd_cuda_kernelI13__nv_bfloat16Li480ELi1ELi16ELi120ELi1024ELb1ELb1ELi16ELi960ELi960ELi4ELb1ELi2ELb0ELb0ELNS_15WgradSyncMethodE3ENS_16CompileConditionILi1000EEEEEvPT_S6_S6_PKS5_S8_S8_S8_PKfflPfPj --------------------------
	.section	.nv.info._ZN13group_norm_v218gn_bwd_cuda_kernelI13__nv_bfloat16Li480ELi1ELi16ELi120ELi1024ELb1ELb1ELi16ELi960ELi960ELi4ELb1ELi2ELb0ELb0ELNS_15WgradSyncMethodE3ENS_16CompileConditionILi1000EEEEEvPT_S6_S6_PKS5_S8_S8_S8_PKfflPfPj,"",@"SHT_CUDA_INFO"
	.sectionflags	@""
	.align	4


	//----- nvinfo : EIATTR_CUDA_API_VERSION
	.align		4
        /*0000*/ 	.byte	0x04, 0x37
        /*0002*/ 	.short	(.L_493 - .L_492)
.L_492:
        /*0004*/ 	.word	0x00000082


	//----- nvinfo : EIATTR_KPARAM_INFO
	.align		4
.L_493:
        /*0008*/ 	.byte	0x04, 0x17
        /*000a*/ 	.short	(.L_495 - .L_494)
.L_494:
        /*000c*/ 	.word	0x00000000
        /*0010*/ 	.short	0x000b
        /*0012*/ 	.short	0x0058
        /*0014*/ 	.byte	0x00, 0xf5, 0x21, 0x00


	//----- nvinfo : EIATTR_KPARAM_INFO
	.align		4
.L_495:
        /*0018*/ 	.byte	0x04, 0x17
        /*001a*/ 	.short	(.L_497 - .L_496)
.L_496:
        /*001c*/ 	.word	0x00000000
        /*0020*/ 	.short	0x000a
        /*0022*/ 	.short	0x0050
        /*0024*/ 	.byte	0x00, 0xf5, 0x21, 0x00


	//----- nvinfo : EIATTR_KPARAM_INFO
	.align		4
.L_497:
        /*0028*/ 	.byte	0x04, 0x17
        /*002a*/ 	.short	(.L_499 - .L_498)
.L_498:
        /*002c*/ 	.word	0x00000000
        /*0030*/ 	.short	0x0009
        /*0032*/ 	.short	0x0048
        /*0034*/ 	.byte	0x00, 0xf0, 0x21, 0x00


	//----- nvinfo : EIATTR_KPARAM_INFO
	.align		4
.L_499:
        /*0038*/ 	.byte	0x04, 0x17
        /*003a*/ 	.short	(.L_501 - .L_500)
.L_500:
        /*003c*/ 	.word	0x00000000
        /*0040*/ 	.short	0x0008
        /*0042*/ 	.short	0x0040
        /*0044*/ 	.byte	0x00, 0xf0, 0x11, 0x00


	//----- nvinfo : EIATTR_KPARAM_INFO
	.align		4
.L_501:
        /*0048*/ 	.byte	0x04, 0x17
        /*004a*/ 	.short	(.L_503 - .L_502)
.L_502:
        /*004c*/ 	.word	0x00000000
        /*0050*/ 	.short	0x0007
        /*0052*/ 	.short	0x0038
        /*0054*/ 	.byte	0x00, 0xf5, 0x21, 0x00


	//----- nvinfo : EIATTR_KPARAM_INFO
	.align		4
.L_503:
        /*0058*/ 	.byte	0x04, 0x17
        /*005a*/ 	.short	(.L_505 - .L_504)
.L_504:
        /*005c*/ 	.word	0x00000000
        /*0060*/ 	.short	0x0006
        /*0062*/ 	.short	0x0030
        /*0064*/ 	.byte	0x00, 0xf5, 0x21, 0x00


	//----- nvinfo : EIATTR_KPARAM_INFO
	.align		4
.L_505:
        /*0068*/ 	.byte	0x04, 0x17
        /*006a*/ 	.short	(.L_507 - .L_506)
.L_506:
        /*006c*/ 	.word	0x00000000
        /*0070*/ 	.short	0x0005
        /*0072*/ 	.short	0x0028
        /*0074*/ 	.byte	0x00, 0xf5, 0x21, 0x00


	//----- nvinfo : EIATTR_KPARAM_INFO
	.align		4
.L_507:
        /*0078*/ 	.byte	0x04, 0x17
        /*007a*/ 	.short	(.L_509 - .L_508)
.L_508:
        /*007c*/ 	.word	0x00000000
        /*0080*/ 	.short	0x0004
        /*0082*/ 	.short	0x0020
        /*0084*/ 	.byte	0x00, 0xf5, 0x21, 0x00


	//----- nvinfo : EIATTR_KPARAM_INFO
	.align		4
.L_509:
        /*0088*/ 	.byte	0x04, 0x17
        /*008a*/ 	.short	(.L_511 - .L_510)
.L_510:
        /*008c*/ 	.word	0x00000000
        /*0090*/ 	.short	0x0003
        /*0092*/ 	.short	0x0018
        /*0094*/ 	.byte	0x00, 0xf5, 0x21, 0x00


	//----- nvinfo : EIATTR_KPARAM_INFO
	.align		4
.L_511:
        /*0098*/ 	.byte	0x04, 0x17
        /*009a*/ 	.short	(.L_513 - .L_512)
.L_512:
        /*009c*/ 	.word	0x00000000
        /*00a0*/ 	.short	0x0002
        /*00a2*/ 	.short	0x0010
        /*00a4*/ 	.byte	0x00, 0xf5, 0x21, 0x00


	//----- nvinfo : EIATTR_KPARAM_INFO
	.align		4
.L_513:
        /*00a8*/ 	.byte	0x04, 0x17
        /*00aa*/ 	.short	(.L_515 - .L_514)
.L_514:
        /*00ac*/ 	.word	0x00000000
        /*00b0*/ 	.short	0x0001
        /*00b2*/ 	.short	0x0008
        /*00b4*/ 	.byte	0x00, 0xf5, 0x21, 0x00


	//----- nvinfo : EIATTR_KPARAM_INFO
	.align		4
.L_515:
        /*00b8*/ 	.byte	0x04, 0x17
        /*00ba*/ 	.short	(.L_517 - .L_516)
.L_516:
        /*00bc*/ 	.word	0x00000000
        /*00c0*/ 	.short	0x0000
        /*00c2*/ 	.short	0x0000
        /*00c4*/ 	.byte	0x00, 0xf5, 0x21, 0x00


	//----- nvinfo : EIATTR_SPARSE_MMA_MASK
	.align		4
.L_517:
        /*00c8*/ 	.byte	0x03, 0x50
        /*00ca*/ 	.short	0x0000


	//----- nvinfo : EIATTR_MAXREG_COUNT
	.align		4
        /*00cc*/ 	.byte	0x03, 0x1b
        /*00ce*/ 	.short	0x0080


	//----- nvinfo : EIATTR_MERCURY_ISA_VERSION
	.align		4
        /*00d0*/ 	.byte	0x03, 0x5f
        /*00d2*/ 	.short	0x0101


	//----- nvinfo : EIATTR_VRC_CTA_INIT_COUNT
	.align		4
        /*00d4*/ 	.byte	0x02, 0x4a
	.zero		1
	.zero		1


	//----- nvinfo : EIATTR_EXIT_INSTR_OFFSETS
	.align		4
        /*00d8*/ 	.byte	0x04, 0x1c
        /*00da*/ 	.short	(.L_519 - .L_518)


	//   ....[0]....
.L_518:
        /*00dc*/ 	.word	0x00000010


	//----- nvinfo : EIATTR_MAX_THREADS
	.align		4
.L_519:
        /*00e0*/ 	.byte	0x04, 0x05
        /*00e2*/ 	.short	(.L_521 - .L_520)
.L_520:
        /*00e4*/ 	.word	0x000001e0
        /*00e8*/ 	.word	0x00000001
        /*00ec*/ 	.word	0x00000001


	//----- nvinfo : EIATTR_CBANK_PARAM_SIZE
	.align		4
.L_521:
        /*00f0*/ 	.byte	0x03, 0x19
        /*00f2*/ 	.short	0x0060


	//----- nvinfo : EIATTR_PARAM_CBANK
	.align		4
        /*00f4*/ 	.byte	0x04, 0x0a
        /*00f6*/ 	.short	(.L_523 - .L_522)
	.align		4
.L_522:
        /*00f8*/ 	.word	index@(.nv.constant0._ZN13group_norm_v218gn_bwd_cuda_kernelI13__nv_bfloat16Li480ELi1ELi16ELi120ELi1024ELb1ELb1ELi16ELi960ELi960ELi4ELb1ELi2ELb0ELb0ELNS_15WgradSyncMethodE3ENS_16CompileConditionILi1000EEEEEvPT_S6_S6_PKS5_S8_S8_S8_PKfflPfPj)
        /*00fc*/ 	.short	0x0380
        /*00fe*/ 	.short	0x0060


	//----- nvinfo : EIATTR_SW_WAR
	.align		4
.L_523:
        /*0100*/ 	.byte	0x04, 0x36
        /*0102*/ 	.short	(.L_525 - .L_524)
.L_524:
        /*0104*/ 	.word	0x00000008
.L_525:


//--------------------- .nv.info._ZN13group_norm_v218gn_bwd_cuda_kernelI13__nv_bfloat16Li480ELi1ELi16ELi120ELi1024ELb1ELb1ELi32ELi960ELi960ELi4ELb1ELi4ELb0ELb0ELNS_15WgradSyncMethodE3ENS_16CompileConditionILi1000EEEEEvPT_S6_S6_PKS5_S8_S8_S8_PKfflPfPj --------------------------
	.section	.nv.info._ZN13group_norm_v218gn_bwd_cuda_kernelI13__nv_bfloat16Li480ELi1ELi16ELi120ELi1024ELb1ELb1ELi32ELi960ELi960ELi4ELb1ELi4ELb0ELb0ELNS_15WgradSyncMethodE3ENS_16CompileConditionILi1000EEEEEvPT_S6_S6_PKS5_S8_S8_S8_PKfflPfPj,"",@"SHT_CUDA_INFO"
	.sectionflags	@""
	.align	4


	//----- nvinfo : EIATTR_CUDA_API_VERSION
	.align		4
        /*0000*/ 	.byte	0x04, 0x37
        /*0002*/ 	.short	(.L_527 - .L_526)
.L_526:
        /*0004*/ 	.word	0x00000082


	//----- nvinfo : EIATTR_KPARAM_INFO
	.align		4
.L_527:
        /*0008*/ 	.byte	0x04, 0x17
        /*000a*/ 	.short	(.L_529 - .L_528)
.L_528:
        /*000c*/ 	.word	0x00000000
        /*0010*/ 	.short	0x000b
        /*0012*/ 	.short	0x0058
        /*0014*/ 	.byte	0x00, 0xf5, 0x21, 0x00


	//----- nvinfo : EIATTR_KPARAM_INFO
	.align		4
.L_529:
        /*0018*/ 	.byte	0x04, 0x17
        /*001a*/ 	.short	(.L_531 - .L_530)
.L_530:
        /*001c*/ 	.word	0x00000000
        /*0020*/ 	.short	0x000a
        /*0022*/ 	.short	0x0050
        /*0024*/ 	.byte	0x00, 0xf5, 0x21, 0x00


	//----- nvinfo : EIATTR_KPARAM_INFO
	.align		4
.L_531:
        /*0028*/ 	.byte	0x04, 0x17
        /*002a*/ 	.short	(.L_533 - .L_532)
.L_532:
        /*002c*/ 	.word	0x00000000
        /*0030*/ 	.short	0x0009
        /*0032*/ 	.short	0x0048
        /*0034*/ 	.byte	0x00, 0xf0, 0x21, 0x00


	//----- nvinfo : EIATTR_KPARAM_INFO
	.align		4
.L_533:
        /*0038*/ 	.byte	0x04, 0x17
        /*003a*/ 	.short	(.L_535 - .L_534)
.L_534:
        /*003c*/ 	.word	0x00000000
        /*0040*/ 	.short	0x0008
        /*0042*/ 	.short	0x0040
        /*0044*/ 	.byte	0x00, 0xf0, 0x11, 0x00


	//----- nvinfo : EIATTR_KPARAM_INFO
	.align		4
.L_535:
        /*0048*/ 	.byte	0x04, 0x17
        /*004a*/ 	.short	(.L_537 - .L_536)
.L_536:
        /*004c*/ 	.word	0x00000000
        /*0050*/ 	.short	0x0007
        /*0052*/ 	.short	0x0038
        /*0054*/ 	.byte	0x00, 0xf5, 0x21, 0x00


	//----- nvinfo : EIATTR_KPARAM_INFO
	.align		4
.L_537:
        /*0058*/ 	.byte	0x04, 0x17
        /*005a*/ 	.short	(.L_539 - .L_538)
.L_538:
        /*005c*/ 	.word	0x00000000
        /*0060*/ 	.short	0x0006
        /*0062*/ 	.short	0x0030
        /*0064*/ 	.byte	0x00, 0xf5, 0x21, 0x00


	//----- nvinfo : EIATTR_KPARAM_INFO
	.align		4
.L_539:
        /*0068*/ 	.byte	0x04, 0x17
        /*006a*/ 	.short	(.L_541 - .L_540)
.L_540:
        /*006c*/ 	.word	0x00000000
        /*0070*/ 	.short	0x0005
        /*0072*/ 	.short	0x0028
        /*0074*/ 	.byte	0x00, 0xf5, 0x21, 0x00


	//----- nvinfo : EIATTR_KPARAM_INFO
	.align		4
.L_541:
        /*0078*/ 	.byte	0x04, 0x17
        /*007a*/ 	.short	(.L_543 - .L_542)
.L_542:
        /*007c*/ 	.word	0x00000000
        /*0080*/ 	.short	0x0004
        /*0082*/ 	.short	0x0020
        /*0084*/ 	.byte	0x00, 0xf5, 0x21, 0x00


	//----- nvinfo : EIATTR_KPARAM_INFO
	.align		4
.L_543:
        /*0088*/ 	.byte	0x04, 0x17
        /*008a*/ 	.short	(.L_545 - .L_544)
.L_544:
        /*008c*/ 	.word	0x00000000
        /*0090*/ 	.short	0x0003
        /*0092*/ 	.short	0x0018
        /*0094*/ 	.byte	0x00, 0xf5, 0x21, 0x00


	//----- nvinfo : EIATTR_KPARAM_INFO
	.align		4
.L_545:
        /*0098*/ 	.byte	0x04, 0x17
        /*009a*/ 	.short	(.L_547 - .L_546)
.L_546:
        /*009c*/ 	.word	0x00000000
        /*00a0*/ 	.short	0x0002
        /*00a2*/ 	.short	0x0010
        /*00a4*/ 	.byte	0x00, 0xf5, 0x21, 0x00


	//----- nvinfo : EIATTR_KPARAM_INFO
	.align		4
.L_547:
        /*00a8*/ 	.byte	0x04, 0x17
        /*00aa*/ 	.short	(.L_549 - .L_548)
.L_548:
        /*00ac*/ 	.word	0x00000000
        /*00b0*/ 	.short	0x0001
        /*00b2*/ 	.short	0x0008
        /*00b4*/ 	.byte	0x00, 0xf5, 0x21, 0x00


	//----- nvinfo : EIATTR_KPARAM_INFO
	.align		4
.L_549:
        /*00b8*/ 	.byte	0x04, 0x17
        /*00ba*/ 	.short	(.L_551 - .L_550)
.L_550:
        /*00bc*/ 	.word	0x00000000
        /*00c0*/ 	.short	0x0000
        /*00c2*/ 	.short	0x0000
        /*00c4*/ 	.byte	0x00, 0xf5, 0x21, 0x00


	//----- nvinfo : EIATTR_SPARSE_MMA_MASK
	.align		4
.L_551:
        /*00c8*/ 	.byte	0x03, 0x50
        /*00ca*/ 	.short	0x0000


	//----- nvinfo : EIATTR_MAXREG_COUNT
	.align		4
        /*00cc*/ 	.byte	0x03, 0x1b
        /*00ce*/ 	.short	0x0080


	//----- nvinfo : EIATTR_MERCURY_ISA_VERSION
	.align		4
        /*00d0*/ 	.byte	0x03, 0x5f
        /*00d2*/ 	.short	0x0101


	//----- nvinfo : EIATTR_VRC_CTA_INIT_COUNT
	.align		4
        /*00d4*/ 	.byte	0x02, 0x4a
	.zero		1
	.zero		1


	//----- nvinfo : EIATTR_EXIT_INSTR_OFFSETS
	.align		4
        /*00d8*/ 	.byte	0x04, 0x1c
        /*00da*/ 	.short	(.L_553 - .L_552)


	//   ....[0]....
.L_552:
        /*00dc*/ 	.word	0x00000010


	//----- nvinfo : EIATTR_MAX_THREADS
	.align		4
.L_553:
        /*00e0*/ 	.byte	0x04, 0x05
        /*00e2*/ 	.short	(.L_555 - .L_554)
.L_554:
        /*00e4*/ 	.word	0x000001e0
        /*00e8*/ 	.word	0x00000001
        /*00ec*/ 	.word	0x00000001


	//----- nvinfo : EIATTR_CBANK_PARAM_SIZE
	.align		4
.L_555:
        /*00f0*/ 	.byte	0x03, 0x19
        /*00f2*/ 	.short	0x0060


	//----- nvinfo : EIATTR_PARAM_CBANK
	.align		4
        /*00f4*/ 	.byte	0x04, 0x0a
        /*00f6*/ 	.short	(.L_557 - .L_556)
	.align		4
.L_556:
        /*00f8*/ 	.word	index@(.nv.constant0._ZN13group_norm_v218gn_bwd_cuda_kernelI13__nv_bfloat16Li480ELi1ELi16ELi120ELi1024ELb1ELb1ELi32ELi960ELi960ELi4ELb1ELi4ELb0ELb0ELNS_15WgradSyncMethodE3ENS_16CompileConditionILi1000EEEEEvPT_S6_S6_PKS5_S8_S8_S8_PKfflPfPj)
        /*00fc*/ 	.short	0x0380
        /*00fe*/ 	.short	0x0060


	//----- nvinfo : EIATTR_SW_WAR
	.align		4
.L_557:
        /*0100*/ 	.byte	0x04, 0x36
        /*0102*/ 	.short	(.L_559 - .L_558)
.L_558:
        /*0104*/ 	.word	0x00000008
.L_559:


//--------------------- .nv.info._ZN13group_norm_v218gn_bwd_cuda_kernelI13__nv_bfloat16Li480ELi2ELi16ELi120ELi1024ELb1ELb1ELi16ELi960ELi960ELi4ELb1ELi3ELb0ELb0ELNS_15WgradSyncMethodE2ENS_16CompileConditionILi1000EEEEEvPT_S6_S6_PKS5_S8_S8_S8_PKfflPfPj --------------------------
	.section	.nv.info._ZN13group_norm_v218gn_bwd_cuda_kernelI13__nv_bfloat16Li480ELi2ELi16ELi120ELi1024ELb1ELb1ELi16ELi960ELi960ELi4ELb1ELi3ELb0ELb0ELNS_15WgradSyncMethodE2ENS_16CompileConditionILi1000EEEEEvPT_S6_S6_PKS5_S8_S8_S8_PKfflPfPj,"",@"SHT_CUDA_INFO"
	.sectionflags	@""
	.align	4


	//----- nvinfo : EIATTR_CUDA_API_VERSION
	.align		4
        /*0000*/ 	.byte	0x04, 0x37
        /*0002*/ 	.short	(.L_561 - .L_560)
.L_560:
        /*0004*/ 	.word	0x00000082


	//----- nvinfo : EIATTR_KPARAM_INFO
	.align		4
.L_561:
        /*0008*/ 	.byte	0x04, 0x17
        /*000a*/ 	.short	(.L_563 - .L_562)
.L_562:
        /*000c*/ 	.word	0x00000000
        /*0010*/ 	.short	0x000b
        /*0012*/ 	.short	0x0058
        /*0014*/ 	.byte	0x00, 0xf5, 0x21, 0x00


	//----- nvinfo : EIATTR_KPARAM_INFO
	.align		4
.L_563:
        /*0018*/ 	.byte	0x04, 0x17
        /*001a*/ 	.short	(.L_565 - .L_564)
.L_564:
        /*001c*/ 	.word	0x00000000
        /*0020*/ 	.short	0x000a
        /*0022*/ 	.short	0x0050
        /*0024*/ 	.byte	0x00, 0xf5, 0x21, 0x00


	//----- nvinfo : EIATTR_KPARAM_INFO
	.align		4
.L_565:
        /*0028*/ 	.byte	0x04, 0x17
        /*002a*/ 	.short	(.L_567 - .L_566)
.L_566:
        /*002c*/ 	.word	0x00000000
        /*0030*/ 	.short	0x0009
        /*0032*/ 	.short	0x0048
        /*0034*/ 	.byte	0x00, 0xf0, 0x21, 0x00


	//----- nvinfo : EIATTR_KPARAM_INFO
	.align		4
.L_567:
        /*0038*/ 	.byte	0x04, 0x17
        /*003a*/ 	.short	(.L_569 - .L_568)
.L_568:
        /*003c*/ 	.word	0x00000000
        /*0040*/ 	.short	0x0008
        /*0042*/ 	.short	0x0040
        /*0044*/ 	.byte	0x00, 0xf0, 0x11, 0x00


	//----- nvinfo : EIATTR_KPARAM_INFO
	.align		4
.L_569:
        /*0048*/ 	.byte	0x04, 0x17
        /*004a*/ 	.short	(.L_571 - .L_570)
.L_570:
        /*004c*/ 	.word	0x00000000
        /*0050*/ 	.short	0x0007
        /*0052*/ 	.short	0x0038
        /*0054*/ 	.byte	0x00, 0xf5, 0x21, 0x00


	//----- nvinfo : EIATTR_KPARAM_INFO
	.align		4
.L_571:
        /*0058*/ 	.byte	0x04, 0x17
        /*005a*/ 	.short	(.L_573 - .L_572)
.L_572:
        /*005c*/ 	.word	0x00000000
        /*0060*/ 	.short	0x0006
        /*0062*/ 	.short	0x0030
        /*0064*/ 	.byte	0x00, 0xf5, 0x21, 0x00


	//----- nvinfo : EIATTR_KPARAM_INFO
	.align		4
.L_573:
        /*0068*/ 	.byte	0x04, 0x17
        /*006a*/ 	.short	(.L_575 - .L_574)
.L_574:
        /*006c*/ 	.word	0x00000000
        /*0070*/ 	.short	0x0005
        /*0072*/ 	.short	0x0028
        /*0074*/ 	.byte	0x00, 0xf5, 0x21, 0x00


	//----- nvinfo : EIATTR_KPARAM_INFO
	.align		4
.L_575:
        /*0078*/ 	.byte	0x04, 0x17
        /*007a*/ 	.short	(.L_577 - .L_576)
.L_576:
        /*007c*/ 	.word	0x00000000
        /*0080*/ 	.short	0x0004
        /*0082*/ 	.short	0x0020
        /*0084*/ 	.byte	0x00, 0xf5, 0x21, 0x00


	//----- nvinfo : EIATTR_KPARAM_INFO
	.align		4
.L_577:
        /*0088*/ 	.byte	0x04, 0x17
        /*008a*/ 	.short	(.L_579 - .L_578)
.L_578:
        /*008c*/ 	.word	0x00000000
        /*0090*/ 	.short	0x0003
        /*0092*/ 	.short	0x0018
        /*0094*/ 	.byte	0x00, 0xf5, 0x21, 0x00


	//----- nvinfo : EIATTR_KPARAM_INFO
	.align		4
.L_579:
        /*0098*/ 	.byte	0x04, 0x17
        /*009a*/ 	.short	(.L_581 - .L_580)
.L_580:
        /*009c*/ 	.word	0x00000000
        /*00a0*/ 	.short	0x0002
        /*00a2*/ 	.short	0x0010
        /*00a4*/ 	.byte	0x00, 0xf5, 0x21, 0x00


	//----- nvinfo : EIATTR_KPARAM_INFO
	.align		4
.L_581:
        /*00a8*/ 	.byte	0x04, 0x17
        /*00aa*/ 	.short	(.L_583 - .L_582)
.L_582:
        /*00ac*/ 	.word	0x00000000
        /*00b0*/ 	.short	0x0001
        /*00b2*/ 	.short	0x0008
        /*00b4*/ 	.byte	0x00, 0xf5, 0x21, 0x00


	//----- nvinfo : EIATTR_KPARAM_INFO
	.align		4
.L_583:
        /*00b8*/ 	.byte	0x04, 0x17
        /*00ba*/ 	.short	(.L_585 - .L_584)
.L_584:
        /*00bc*/ 	.word	0x00000000
        /*00c0*/ 	.short	0x0000
        /*00c2*/ 	.short	0x0000
        /*00c4*/ 	.byte	0x00, 0xf5, 0x21, 0x00


	//----- nvinfo : EIATTR_SPARSE_MMA_MASK
	.align		4
.L_585:
        /*00c8*/ 	.byte	0x03, 0x50
        /*00ca*/ 	.short	0x0000


	//----- nvinfo : EIATTR_MAXREG_COUNT
	.align		4
        /*00cc*/ 	.byte	0x03, 0x1b
        /*00ce*/ 	.short	0x0040


	//----- nvinfo : EIATTR_MERCURY_ISA_VERSION
	.align		4
        /*00d0*/ 	.byte	0x03, 0x5f
        /*00d2*/ 	.short	0x0101


	//----- nvinfo : EIATTR_VRC_CTA_INIT_COUNT
	.align		4
        /*00d4*/ 	.byte	0x02, 0x4a
	.zero		1
	.zero		1


	//----- nvinfo : EIATTR_EXIT_INSTR_OFFSETS
	.align		4
        /*00d8*/ 	.byte	0x04, 0x1c
        /*00da*/ 	.short	(.L_587 - .L_586)


	//   ....[0]....
.L_586:
        /*00dc*/ 	.word	0x00000010


	//----- nvinfo : EIATTR_MAX_THREADS
	.align		4
.L_587:
        /*00e0*/ 	.byte	0x04, 0x05
        /*00e2*/ 	.short	(.L_589 - .L_588)
.L_588:
        /*00e4*/ 	.word	0x000001e0
        /*00e8*/ 	.word	0x00000001
        /*00ec*/ 	.word	0x00000001


	//----- nvinfo : EIATTR_CBANK_PARAM_SIZE
	.align		4
.L_589:
        /*00f0*/ 	.byte	0x03, 0x19
        /*00f2*/ 	.short	0x0060


	//----- nvinfo : EIATTR_PARAM_CBANK
	.align		4
        /*00f4*/ 	.byte	0x04, 0x0a
        /*00f6*/ 	.short	(.L_591 - .L_590)
	.align		4
.L_590:
        /*00f8*/ 	.word	index@(.nv.constant0._ZN13group_norm_v218gn_bwd_cuda_kernelI13__nv_bfloat16Li480ELi2ELi16ELi120ELi1024ELb1ELb1ELi16ELi960ELi960ELi4ELb1ELi3ELb0ELb0ELNS_15WgradSyncMethodE2ENS_16CompileConditionILi1000EEEEEvPT_S6_S6_PKS5_S8_S8_S8_PKfflPfPj)
        /*00fc*/ 	.short	0x0380
        /*00fe*/ 	.short	0x0060


	//----- nvinfo : EIATTR_SW_WAR
	.align		4
.L_591:
        /*0100*/ 	.byte	0x04, 0x36
        /*0102*/ 	.short	(.L_593 - .L_592)
.L_592:
        /*0104*/ 	.word	0x00000008
.L_593:


//--------------------- .nv.info._ZN13group_norm_v218gn_bwd_cuda_kernelI13__nv_bfloat16Li480ELi2ELi16ELi120ELi1024ELb1ELb1ELi16ELi960ELi960ELi4ELb1ELi4ELb0ELb0ELNS_15WgradSyncMethodE3ENS_16CompileConditionILi1000EEEEEvPT_S6_S6_PKS5_S8_S8_S8_PKfflPfPj --------------------------
	.section	.nv.info._ZN13group_norm_v218gn_bwd_cuda_kernelI13__nv_bfloat16Li480ELi2ELi16ELi120ELi1024ELb1ELb1ELi16ELi960ELi960ELi4ELb1ELi4ELb0ELb0ELNS_15WgradSyncMethodE3ENS_16CompileConditionILi1000EEEEEvPT_S6_S6_PKS5_S8_S8_S8_PKfflPfPj,"",@"SHT_CUDA_INFO"
	.sectionflags	@""
	.align	4


	//----- nvinfo : EIATTR_CUDA_API_VERSION
	.align		4
        /*0000*/ 	.byte	0x04, 0x37
        /*0002*/ 	.short	(.L_595 - .L_594)
.L_594:
        /*0004*/ 	.word	0x00000082


	//----- nvinfo : EIATTR_KPARAM_INFO
	.align		4
.L_595:
        /*0008*/ 	.byte	0x04, 0x17
        /*000a*/ 	.short	(.L_597 - .L_596)
.L_596:
        /*000c*/ 	.word	0x00000000
        /*0010*/ 	.short	0x000b
        /*0012*/ 	.short	0x0058
        /*0014*/ 	.byte	0x00, 0xf5, 0x21, 0x00


	//----- nvinfo : EIATTR_KPARAM_INFO
	.align		4
.L_597:
        /*0018*/ 	.byte	0x04, 0x17
        /*001a*/ 	.short	(.L_599 - .L_598)
.L_598:
        /*001c*/ 	.word	0x00000000
        /*0020*/ 	.short	0x000a
        /*0022*/ 	.short	0x0050
        /*0024*/ 	.byte	0x00, 0xf5, 0x21, 0x00


	//----- nvinfo : EIATTR_KPARAM_INFO
	.align		4
.L_599:
        /*0028*/ 	.byte	0x04, 0x17
        /*002a*/ 	.short	(.L_601 - .L_600)
.L_600:
        /*002c*/ 	.word	0x00000000
        /*0030*/ 	.short	0x0009
        /*0032*/ 	.short	0x0048
        /*0034*/ 	.byte	0x00, 0xf0, 0x21, 0x00


	//----- nvinfo : EIATTR_KPARAM_INFO
	.align		4
.L_601:
        /*0038*/ 	.byte	0x04, 0x17
        /*003a*/ 	.short	(.L_603 - .L_602)
.L_602:
        /*003c*/ 	.word	0x00000000
        /*0040*/ 	.short	0x0008
        /*0042*/ 	.short	0x0040
        /*0044*/ 	.byte	0x00, 0xf0, 0x11, 0x00


	//----- nvinfo : EIATTR_KPARAM_INFO
	.align		4
.L_603:
        /*0048*/ 	.byte	0x04, 0x17
        /*004a*/ 	.short	(.L_605 - .L_604)
.L_604:
        /*004c*/ 	.word	0x00000000
        /*0050*/ 	.short	0x0007
        /*0052*/ 	.short	0x0038
        /*0054*/ 	.byte	0x00, 0xf5, 0x21, 0x00


	//----- nvinfo : EIATTR_KPARAM_INFO
	.align		4
.L_605:
        /*0058*/ 	.byte	0x04, 0x17
        /*005a*/ 	.short	(.L_607 - .L_606)
.L_606:
        /*005c*/ 	.word	0x00000000
        /*0060*/ 	.short	0x0006
        /*0062*/ 	.short	0x0030
        /*0064*/ 	.byte	0x00, 0xf5, 0x21, 0x00


	//----- nvinfo : EIATTR_KPARAM_INFO
	.align		4
.L_607:
        /*0068*/ 	.byte	0x04, 0x17
        /*006a*/ 	.short	(.L_609 - .L_608)
.L_608:
        /*006c*/ 	.word	0x00000000
        /*0070*/ 	.short	0x0005
        /*0072*/ 	.short	0x0028
        /*0074*/ 	.byte	0x00, 0xf5, 0x21, 0x00


	//----- nvinfo : EIATTR_KPARAM_INFO
	.align		4
.L_609:
        /*0078*/ 	.byte	0x04, 0x17
        /*007a*/ 	.short	(.L_611 - .L_610)
.L_610:
        /*007c*/ 	.word	0x00000000
        /*0080*/ 	.short	0x0004
        /*0082*/ 	.short	0x0020
        /*0084*/ 	.byte	0x00, 0xf5, 0x21, 0x00


	//----- nvinfo : EIATTR_KPARAM_INFO
	.align		4
.L_611:
        /*0088*/ 	.byte	0x04, 0x17
        /*008a*/ 	.short	(.L_613 - .L_612)
.L_612:
        /*008c*/ 	.word	0x00000000
        /*0090*/ 	.short	0x0003
        /*0092*/ 	.short	0x0018
        /*0094*/ 	.byte	0x00, 0xf5, 0x21, 0x00


	//----- nvinfo : EIATTR_KPARAM_INFO
	.align		4
.L_613:
        /*0098*/ 	.byte	0x04, 0x17
        /*009a*/ 	.short	(.L_615 - .L_614)
.L_614:
        /*009c*/ 	.word	0x00000000
        /*00a0*/ 	.short	0x0002
        /*00a2*/ 	.short	0x0010
        /*00a4*/ 	.byte	0x00, 0xf5, 0x21, 0x00


	//----- nvinfo : EIATTR_KPARAM_INFO
	.align		4
.L_615:
        /*00a8*/ 	.byte	0x04, 0x17
        /*00aa*/ 	.short	(.L_617 - .L_616)
.L_616:
        /*00ac*/ 	.word	0x00000000
        /*00b0*/ 	.short	0x0001
        /*00b2*/ 	.short	0x0008
        /*00b4*/ 	.byte	0x00, 0xf5, 0x21, 0x00


	//----- nvinfo : EIATTR_KPARAM_INFO
	.align		4
.L_617:
        /*00b8*/ 	.byte	0x04, 0x17
        /*00ba*/ 	.short	(.L_619 - .L_618)
.L_618:
        /*00bc*/ 	.word	0x00000000
        /*00c0*/ 	.short	0x0000
        /*00c2*/ 	.short	0x0000
        /*00c4*/ 	.byte	0x00, 0xf5, 0x21, 0x00


	//----- nvinfo : EIATTR_SPARSE_MMA_MASK
	.align		4
.L_619:
        /*00c8*/ 	.byte	0x03, 0x50
        /*00ca*/ 	.short	0x0000


	//----- nvinfo : EIATTR_MAXREG_COUNT
	.align		4
        /*00cc*/ 	.byte	0x03, 0x1b
        /*00ce*/ 	.short	0x0040


	//----- nvinfo : EIATTR_MERCURY_ISA_VERSION
	.align		4
        /*00d0*/ 	.byte	0x03, 0x5f
        /*00d2*/ 	.short	0x0101


	//----- nvinfo : EIATTR_VRC_CTA_INIT_COUNT
	.align		4
        /*00d4*/ 	.byte	0x02, 0x4a
	.zero		1
	.zero		1


	//----- nvinfo : EIATTR_EXIT_INSTR_OFFSETS
	.align		4
        /*00d8*/ 	.byte	0x04, 0x1c
        /*00da*/ 	.short	(.L_621 - .L_620)


	//   ....[0]....
.L_620:
        /*00dc*/ 	.word	0x00000010


	//----- nvinfo : EIATTR_MAX_THREADS
	.align		4
.L_621:
        /*00e0*/ 	.byte	0x04, 0x05
        /*00e2*/ 	.short	(.L_623 - .L_622)
.L_622:
        /*00e4*/ 	.word	0x000001e0
        /*00e8*/ 	.word	0x00000001
        /*00ec*/ 	.word	0x00000001


	//----- nvinfo : EIATTR_CBANK_PARAM_SIZE
	.align		4
.L_623:
        /*00f0*/ 	.byte	0x03, 0x19
        /*00f2*/ 	.short	0x0060


	//----- nvinfo : EIATTR_PARAM_CBANK
	.align		4
        /*00f4*/ 	.byte	0x04, 0x0a
        /*00f6*/ 	.short	(.L_625 - .L_624)
	.align		4
.L_624:
        /*00f8*/ 	.word	index@(.nv.constant0._ZN13group_norm_v218gn_bwd_cuda_kernelI13__nv_bfloat16Li480ELi2ELi16ELi120ELi1024ELb1ELb1ELi16ELi960ELi960ELi4ELb1ELi4ELb0ELb0ELNS_15WgradSyncMethodE3ENS_16CompileConditionILi1000EEEEEvPT_S6_S6_PKS5_S8_S8_S8_PKfflPfPj)
        /*00fc*/ 	.short	0x0380
        /*00fe*/ 	.short	0x0060


	//----- nvinfo : EIATTR_SW_WAR
	.align		4
.L_625:
        /*0100*/ 	.byte	0x04, 0x36
        /*0102*/ 	.short	(.L_627 - .L_626)
.L_626:
        /*0104*/ 	.word	0x00000008
.L_627:


//--------------------- .nv.info._ZN13group_norm_v214gn_cuda_kernelI13__nv_bfloat16Li480ELi3ELi32ELi60ELi1024ELb0ELi8ELi960ELi960ELi4ELb1ELi2ELb0ELb0ENS_16CompileConditionILi1000EEEEEvPT_PKS4_S7_S7_flPfS8_Pj --------------------------
	.section	.nv.info._ZN13group_norm_v214gn_cuda_kernelI13__nv_bfloat16Li480ELi3ELi32ELi60ELi1024ELb0ELi8ELi960ELi960ELi4ELb1ELi2ELb0ELb0ENS_16CompileConditionILi1000EEEEEvPT_PKS4_S7_S7_flPfS8_Pj,"",@"SHT_CUDA_INFO"
	.sectionflags	@""
	.align	4


	//----- nvinfo : EIATTR_CUDA_API_VERSION
	.align		4
        /*0000*/ 	.byte	0x04, 0x37
        /*0002*/ 	.short	(.L_629 - .L_628)
.L_628:
        /*0004*/ 	.word	0x00000082


	//----- nvinfo : EIATTR_KPARAM_INFO
	.align		4
.L_629:
        /*0008*/ 	.byte	0x04, 0x17
        /*000a*/ 	.short	(.L_631 - .L_630)
.L_630:
        /*000c*/ 	.word	0x00000000
        /*0010*/ 	.short	0x0008
        /*0012*/ 	.short	0x0040
        /*0014*/ 	.byte	0x00, 0xf5, 0x21, 0x00


	//----- nvinfo : EIATTR_KPARAM_INFO
	.align		4
.L_631:
        /*0018*/ 	.byte	0x04, 0x17
        /*001a*/ 	.short	(.L_633 - .L_632)
.L_632:
        /*001c*/ 	.word	0x00000000
        /*0020*/ 	.short	0x0007
        /*0022*/ 	.short	0x0038
        /*0024*/ 	.byte	0x00, 0xf5, 0x21, 0x00


	//----- nvinfo : EIATTR_KPARAM_INFO
	.align		4
.L_633:
        /*0028*/ 	.byte	0x04, 0x17
        /*002a*/ 	.short	(.L_635 - .L_634)
.L_634:
        /*002c*/ 	.word	0x00000000
        /*0030*/ 	.short	0x0006
        /*0032*/ 	.short	0x0030
        /*0034*/ 	.byte	0x00, 0xf5, 0x21, 0x00


	//----- nvinfo : EIATTR_KPARAM_INFO
	.align		4
.L_635:
        /*0038*/ 	.byte	0x04, 0x17
        /*003a*/ 	.short	(.L_637 - .L_636)
.L_636:
        /*003c*/ 	.word	0x00000000
        /*0040*/ 	.short	0x0005
        /*0042*/ 	.short	0x0028
        /*0044*/ 	.byte	0x00, 0xf0, 0x21, 0x00


	//----- nvinfo : EIATTR_KPARAM_INFO
	.align		4
.L_637:
        /*0048*/ 	.byte	0x04, 0x17
        /*004a*/ 	.short	(.L_639 - .L_638)
.L_638:
        /*004c*/ 	.word	0x00000000
        /*0050*/ 	.short	0x0004
        /*0052*/ 	.short	0x0020
        /*0054*/ 	.byte	0x00, 0xf0, 0x11, 0x00


	//----- nvinfo : EIATTR_KPARAM_INFO
	.align		4
.L_639:
        /*0058*/ 	.byte	0x04, 0x17
        /*005a*/ 	.short	(.L_641 - .L_640)
.L_640:
        /*005c*/ 	.word	0x00000000
        /*0060*/ 	.short	0x0003
        /*0062*/ 	.short	0x0018
        /*0064*/ 	.byte	0x00, 0xf5, 0x21, 0x00


	//----- nvinfo : EIATTR_KPARAM_INFO
	.align		4
.L_641:
        /*0068*/ 	.byte	0x04, 0x17
        /*006a*/ 	.short	(.L_643 - .L_642)
.L_642:
        /*006c*/ 	.word	0x00000000
        /*0070*/ 	.short	0x0002
        /*0072*/ 	.short	0x0010
        /*0074*/ 	.byte	0x00, 0xf5, 0x21, 0x00


	//----- nvinfo : EIATTR_KPARAM_INFO
	.align		4
.L_643:
        /*0078*/ 	.byte	0x04, 0x17
        /*007a*/ 	.short	(.L_645 - .L_644)
.L_644:
        /*007c*/ 	.word	0x00000000
        /*0080*/ 	.short	0x0001
        /*0082*/ 	.short	0x0008
        /*0084*/ 	.byte	0x00, 0xf5, 0x21, 0x00


	//----- nvinfo : EIATTR_KPARAM_INFO
	.align		4
.L_645:
        /*0088*/ 	.byte	0x04, 0x17
        /*008a*/ 	.short	(.L_647 - .L_646)
.L_646:
        /*008c*/ 	.word	0x00000000
        /*0090*/ 	.short	0x0000
        /*0092*/ 	.short	0x0000
        /*0094*/ 	.byte	0x00, 0xf5, 0x21, 0x00


	//----- nvinfo : EIATTR_SPARSE_MMA_MASK
	.align		4
.L_647:
        /*0098*/ 	.byte	0x03, 0x50
        /*009a*/ 	.short	0x0000


	//----- nvinfo : EIATTR_MAXREG_COUNT
	.align		4
        /*009c*/ 	.byte	0x03, 0x1b
        /*009e*/ 	.short	0x0028


	//----- nvinfo : EIATTR_MERCURY_ISA_VERSION
	.align		4
        /*00a0*/ 	.byte	0x03, 0x5f
        /*00a2*/ 	.short	0x0101


	//----- nvinfo : EIATTR_VRC_CTA_INIT_COUNT
	.align		4
        /*00a4*/ 	.byte	0x02, 0x4a
	.zero		1
	.zero		1


	//----- nvinfo : EIATTR_EXIT_INSTR_OFFSETS
	.align		4
        /*00a8*/ 	.byte	0x04, 0x1c
        /*00aa*/ 	.short	(.L_649 - .L_648)


	//   ....[0]....
.L_648:
        /*00ac*/ 	.word	0x00000010


	//----- nvinfo : EIATTR_MAX_THREADS
	.align		4
.L_649:
        /*00b0*/ 	.byte	0x04, 0x05
        /*00b2*/ 	.short	(.L_651 - .L_650)
.L_650:
        /*00b4*/ 	.word	0x000001e0
        /*00b8*/ 	.word	0x00000001
        /*00bc*/ 	.word	0x00000001


	//----- nvinfo : EIATTR_CBANK_PARAM_SIZE
	.align		4
.L_651:
        /*00c0*/ 	.byte	0x03, 0x19
        /*00c2*/ 	.short	0x0048


	//----- nvinfo : EIATTR_PARAM_CBANK
	.align		4
        /*00c4*/ 	.byte	0x04, 0x0a
        /*00c6*/ 	.short	(.L_653 - .L_652)
	.align		4
.L_652:
        /*00c8*/ 	.word	index@(.nv.constant0._ZN13group_norm_v214gn_cuda_kernelI13__nv_bfloat16Li480ELi3ELi32ELi60ELi1024ELb0ELi8ELi960ELi960ELi4ELb1ELi2ELb0ELb0ENS_16CompileConditionILi1000EEEEEvPT_PKS4_S7_S7_flPfS8_Pj)
        /*00cc*/ 	.short	0x0380
        /*00ce*/ 	.short	0x0048


	//----- nvinfo : EIATTR_SW_WAR
	.align		4
.L_653:
        /*00d0*/ 	.byte	0x04, 0x36
        /*00d2*/ 	.short	(.L_655 - .L_654)
.L_654:
        /*00d4*/ 	.word	0x00000008
.L_655:


//--------------------- .nv.info._ZN13group_norm_v214gn_cuda_kernelI13__nv_bfloat16Li480ELi1ELi32ELi60ELi1024ELb0ELi16ELi960ELi960ELi4ELb1ELi2ELb0ELb0ENS_16CompileConditionILi1000EEEEEvPT_PKS4_S7_S7_flPfS8_Pj --------------------------
	.section	.nv.info._ZN13group_norm_v214gn_cuda_kernelI13__nv_bfloat16Li480ELi1ELi32ELi60ELi1024ELb0ELi16ELi960ELi960ELi4ELb1ELi2ELb0ELb0ENS_16CompileConditionILi1000EEEEEvPT_PKS4_S7_S7_flPfS8_Pj,"",@"SHT_CUDA_INFO"
	.sectionflags	@""
	.align	4


	//----- nvinfo : EIATTR_CUDA_API_VERSION
	.align		4
        /*0000*/ 	.byte	0x04, 0x37
        /*0002*/ 	.short	(.L_657 - .L_656)
.L_656:
        /*0004*/ 	.word	0x00000082


	//----- nvinfo : EIATTR_KPARAM_INFO
	.align		4
.L_657:
        /*0008*/ 	.byte	0x04, 0x17
        /*000a*/ 	.short	(.L_659 - .L_658)
.L_658:
        /*000c*/ 	.word	0x00000000
        /*0010*/ 	.short	0x0008
        /*0012*/ 	.short	0x0040
        /*0014*/ 	.byte	0x00, 0xf5, 0x21, 0x00


	//----- nvinfo : EIATTR_KPARAM_INFO
	.align		4
.L_659:
        /*0018*/ 	.byte	0x04, 0x17
        /*001a*/ 	.short	(.L_661 - .L_660)
.L_660:
        /*001c*/ 	.word	0x00000000
        /*0020*/ 	.short	0x0007
        /*0022*/ 	.short	0x0038
        /*0024*/ 	.byte	0x00, 0xf5, 0x21, 0x00


	//----- nvinfo : EIATTR_KPARAM_INFO
	.align		4
.L_661:
        /*0028*/ 	.byte	0x04, 0x17
        /*002a*/ 	.short	(.L_663 - .L_662)
.L_662:
        /*002c*/ 	.word	0x00000000
        /*0030*/ 	.short	0x0006
        /*0032*/ 	.short	0x0030
        /*0034*/ 	.byte	0x00, 0xf5, 0x21, 0x00


	//----- nvinfo : EIATTR_KPARAM_INFO
	.align		4
.L_663:
        /*0038*/ 	.byte	0x04, 0x17
        /*003a*/ 	.short	(.L_665 - .L_664)
.L_664:
        /*003c*/ 	.word	0x00000000
        /*0040*/ 	.short	0x0005
        /*0042*/ 	.short	0x0028
        /*0044*/ 	.byte	0x00, 0xf0, 0x21, 0x00


	//----- nvinfo : EIATTR_KPARAM_INFO
	.align		4
.L_665:
        /*0048*/ 	.byte	0x04, 0x17
        /*004a*/ 	.short	(.L_667 - .L_666)
.L_666:
        /*004c*/ 	.word	0x00000000
        /*0050*/ 	.short	0x0004
        /*0052*/ 	.short	0x0020
        /*0054*/ 	.byte	0x00, 0xf0, 0x11, 0x00


	//----- nvinfo : EIATTR_KPARAM_INFO
	.align		4
.L_667:
        /*0058*/ 	.byte	0x04, 0x17
        /*005a*/ 	.short	(.L_669 - .L_668)
.L_668:
        /*005c*/ 	.word	0x00000000
        /*0060*/ 	.short	0x0003
        /*0062*/ 	.short	0x0018
        /*0064*/ 	.byte	0x00, 0xf5, 0x21, 0x00


	//----- nvinfo : EIATTR_KPARAM_INFO
	.align		4
.L_669:
        /*0068*/ 	.byte	0x04, 0x17
        /*006a*/ 	.short	(.L_671 - .L_670)
.L_670:
        /*006c*/ 	.word	0x00000000
        /*0070*/ 	.short	0x0002
        /*0072*/ 	.short	0x0010
        /*0074*/ 	.byte	0x00, 0xf5, 0x21, 0x00


	//----- nvinfo : EIATTR_KPARAM_INFO
	.align		4
.L_671:
        /*0078*/ 	.byte	0x04, 0x17
        /*007a*/ 	.short	(.L_673 - .L_672)
.L_672:
        /*007c*/ 	.word	0x00000000
        /*0080*/ 	.short	0x0001
        /*0082*/ 	.short	0x0008
        /*0084*/ 	.byte	0x00, 0xf5, 0x21, 0x00


	//----- nvinfo : EIATTR_KPARAM_INFO
	.align		4
.L_673:
        /*0088*/ 	.byte	0x04, 0x17
        /*008a*/ 	.short	(.L_675 - .L_674)
.L_674:
        /*008c*/ 	.word	0x00000000
        /*0090*/ 	.short	0x0000
        /*0092*/ 	.short	0x0000
        /*0094*/ 	.byte	0x00, 0xf5, 0x21, 0x00


	//----- nvinfo : EIATTR_SPARSE_MMA_MASK
	.align		4
.L_675:
        /*0098*/ 	.byte	0x03, 0x50
        /*009a*/ 	.short	0x0000


	//----- nvinfo : EIATTR_MAXREG_COUNT
	.align		4
        /*009c*/ 	.byte	0x03, 0x1b
        /*009e*/ 	.short	0x0080


	//----- nvinfo : EIATTR_MERCURY_ISA_VERSION
	.align		4
        /*00a0*/ 	.byte	0x03, 0x5f
        /*00a2*/ 	.short	0x0101


	//----- nvinfo : EIATTR_VRC_CTA_INIT_COUNT
	.align		4
        /*00a4*/ 	.byte	0x02, 0x4a
	.zero		1
	.zero		1


	//----- nvinfo : EIATTR_EXIT_INSTR_OFFSETS
	.align		4
        /*00a8*/ 	.byte	0x04, 0x1c
        /*00aa*/ 	.short	(.L_677 - .L_676)


	//   ....[0]....
.L_676:
        /*00ac*/ 	.word	0x00000010


	//----- nvinfo : EIATTR_MAX_THREADS
	.align		4
.L_677:
        /*00b0*/ 	.byte	0x04, 0x05
        /*00b2*/ 	.short	(.L_679 - .L_678)
.L_678:
        /*00b4*/ 	.word	0x000001e0
        /*00b8*/ 	.word	0x00000001
        /*00bc*/ 	.word	0x00000001


	//----- nvinfo : EIATTR_CBANK_PARAM_SIZE
	.align		4
.L_679:
        /*00c0*/ 	.byte	0x03, 0x19
        /*00c2*/ 	.short	0x0048


	//----- nvinfo : EIATTR_PARAM_CBANK
	.align		4
        /*00c4*/ 	.byte	0x04, 0x0a
        /*00c6*/ 	.short	(.L_681 - .L_680)
	.align		4
.L_680:
        /*00c8*/ 	.word	index@(.nv.constant0._ZN13group_norm_v214gn_cuda_kernelI13__nv_bfloat16Li480ELi1ELi32ELi60ELi1024ELb0ELi16ELi960ELi960ELi4ELb1ELi2ELb0ELb0ENS_16CompileConditionILi1000EEEEEvPT_PKS4_S7_S7_flPfS8_Pj)
        /*00cc*/ 	.short	0x0380
        /*00ce*/ 	.short	0x0048


	//----- nvinfo : EIATTR_SW_WAR
	.align		4
.L_681:
        /*00d0*/ 	.byte	0x04, 0x36
        /*00d2*/ 	.short	(.L_683 - .L_682)
.L_682:
        /*00d4*/ 	.word	0x00000008
.L_683:


//--------------------- .nv.info._ZN13group_norm_v214gn_cuda_kernelI13__nv_bfloat16Li480ELi3ELi32ELi60ELi1024ELb0ELi16ELi960ELi960ELi4ELb1ELi5ELb0ELb0ENS_16CompileConditionILi1000EEEEEvPT_PKS4_S7_S7_flPfS8_Pj --------------------------
	.section	.nv.info._ZN13group_norm_v214gn_cuda_kernelI13__nv_bfloat16Li480ELi3ELi32ELi60ELi1024ELb0ELi16ELi960ELi960ELi4ELb1ELi5ELb0ELb0ENS_16CompileConditionILi1000EEEEEvPT_PKS4_S7_S7_flPfS8_Pj,"",@"SHT_CUDA_INFO"
	.sectionflags	@""
	.align	4


	//----- nvinfo : EIATTR_CUDA_API_VERSION
	.align		4
        /*0000*/ 	.byte	0x04, 0x37
        /*0002*/ 	.short	(.L_685 - .L_684)
.L_684:
        /*0004*/ 	.word	0x00000082


	//----- nvinfo : EIATTR_KPARAM_INFO
	.align		4
.L_685:
        /*0008*/ 	.byte	0x04, 0x17
        /*000a*/ 	.short	(.L_687 - .L_686)
.L_686:
        /*000c*/ 	.word	0x00000000
        /*0010*/ 	.short	0x0008
        /*0012*/ 	.short	0x0040
        /*0014*/ 	.byte	0x00, 0xf5, 0x21, 0x00


	//----- nvinfo : EIATTR_KPARAM_INFO
	.align		4
.L_687:
        /*0018*/ 	.byte	0x04, 0x17
        /*001a*/ 	.short	(.L_689 - .L_688)
.L_688:
        /*001c*/ 	.word	0x00000000
        /*0020*/ 	.short	0x0007
        /*0022*/ 	.short	0x0038
        /*0024*/ 	.byte	0x00, 0xf5, 0x21, 0x00


	//----- nvinfo : EIATTR_KPARAM_INFO
	.align		4
.L_689:
        /*0028*/ 	.byte	0x04, 0x17
        /*002a*/ 	.short	(.L_691 - .L_690)
.L_690:
        /*002c*/ 	.word	0x00000000
        /*0030*/ 	.short	0x0006
        /*0032*/ 	.short	0x0030
        /*0034*/ 	.byte	0x00, 0xf5, 0x21, 0x00


	//----- nvinfo : EIATTR_KPARAM_INFO
	.align		4
.L_691:
        /*0038*/ 	.byte	0x04, 0x17
        /*003a*/ 	.short	(.L_693 - .L_692)
.L_692:
        /*003c*/ 	.word	0x00000000
        /*0040*/ 	.short	0x0005
        /*0042*/ 	.short	0x0028
        /*0044*/ 	.byte	0x00, 0xf0, 0x21, 0x00


	//----- nvinfo : EIATTR_KPARAM_INFO
	.align		4
.L_693:
        /*0048*/ 	.byte	0x04, 0x17
        /*004a*/ 	.short	(.L_695 - .L_694)
.L_694:
        /*004c*/ 	.word	0x00000000
        /*0050*/ 	.short	0x0004
        /*0052*/ 	.short	0x0020
        /*0054*/ 	.byte	0x00, 0xf0, 0x11, 0x00


	//----- nvinfo : EIATTR_KPARAM_INFO
	.align		4
.L_695:
        /*0058*/ 	.byte	0x04, 0x17
        /*005a*/ 	.short	(.L_697 - .L_696)
.L_696:
        /*005c*/ 	.word	0x00000000
        /*0060*/ 	.short	0x0003
        /*0062*/ 	.short	0x0018
        /*0064*/ 	.byte	0x00, 0xf5, 0x21, 0x00


	//----- nvinfo : EIATTR_KPARAM_INFO
	.align		4
.L_697:
        /*0068*/ 	.byte	0x04, 0x17
        /*006a*/ 	.short	(.L_699 - .L_698)
.L_698:
        /*006c*/ 	.word	0x00000000
        /*0070*/ 	.short	0x0002
        /*0072*/ 	.short	0x0010
        /*0074*/ 	.byte	0x00, 0xf5, 0x21, 0x00


	//----- nvinfo : EIATTR_KPARAM_INFO
	.align		4
.L_699:
        /*0078*/ 	.byte	0x04, 0x17
        /*007a*/ 	.short	(.L_701 - .L_700)
.L_700:
        /*007c*/ 	.word	0x00000000
        /*0080*/ 	.short	0x0001
        /*0082*/ 	.short	0x0008
        /*0084*/ 	.byte	0x00, 0xf5, 0x21, 0x00


	//----- nvinfo : EIATTR_KPARAM_INFO
	.align		4
.L_701:
        /*0088*/ 	.byte	0x04, 0x17
        /*008a*/ 	.short	(.L_703 - .L_702)
.L_702:
        /*008c*/ 	.word	0x00000000
        /*0090*/ 	.short	0x0000
        /*0092*/ 	.short	0x0000
        /*0094*/ 	.byte	0x00, 0xf5, 0x21, 0x00


	//----- nvinfo : EIATTR_SPARSE_MMA_MASK
	.align		4
.L_703:
        /*0098*/ 	.byte	0x03, 0x50
        /*009a*/ 	.short	0x0000


	//----- nvinfo : EIATTR_MAXREG_COUNT
	.align		4
        /*009c*/ 	.byte	0x03, 0x1b
        /*009e*/ 	.short	0x0028


	//----- nvinfo : EIATTR_MERCURY_ISA_VERSION
	.align		4
        /*00a0*/ 	.byte	0x03, 0x5f
        /*00a2*/ 	.short	0x0101


	//----- nvinfo : EIATTR_VRC_CTA_INIT_COUNT
	.align		4
        /*00a4*/ 	.byte	0x02, 0x4a
	.zero		1
	.zero		1


	//----- nvinfo : EIATTR_EXIT_INSTR_OFFSETS
	.align		4
        /*00a8*/ 	.byte	0x04, 0x1c
        /*00aa*/ 	.short	(.L_705 - .L_704)


	//   ....[0]....
.L_704:
        /*00ac*/ 	.word	0x00000010


	//----- nvinfo : EIATTR_MAX_THREADS
	.align		4
.L_705:
        /*00b0*/ 	.byte	0x04, 0x05
        /*00b2*/ 	.short	(.L_707 - .L_706)
.L_706:
        /*00b4*/ 	.word	0x000001e0
        /*00b8*/ 	.word	0x00000001
        /*00bc*/ 	.word	0x00000001


	//----- nvinfo : EIATTR_CBANK_PARAM_SIZE
	.align		4
.L_707:
        /*00c0*/ 	.byte	0x03, 0x19
        /*00c2*/ 	.short	0x0048


	//----- nvinfo : EIATTR_PARAM_CBANK
	.align		4
        /*00c4*/ 	.byte	0x04, 0x0a
        /*00c6*/ 	.short	(.L_709 - .L_708)
	.align		4
.L_708:
        /*00c8*/ 	.word	index@(.nv.constant0._ZN13group_norm_v214gn_cuda_kernelI13__nv_bfloat16Li480ELi3ELi32ELi60ELi1024ELb0ELi16ELi960ELi960ELi4ELb1ELi5ELb0ELb0ENS_16CompileConditionILi1000EEEEEvPT_PKS4_S7_S7_flPfS8_Pj)
        /*00cc*/ 	.short	0x0380
        /*00ce*/ 	.short	0x0048


	//----- nvinfo : EIATTR_SW_WAR
	.align		4
.L_709:
        /*00d0*/ 	.byte	0x04, 0x36
        /*00d2*/ 	.short	(.L_711 - .L_710)
.L_710:
        /*00d4*/ 	.word	0x00000008
.L_711:


//--------------------- .nv.info._ZN13group_norm_v214gn_cuda_kernelI13__nv_bfloat16Li480ELi1ELi32ELi60ELi1024ELb0ELi32ELi960ELi960ELi4ELb1ELi4ELb0ELb0ENS_16CompileConditionILi1000EEEEEvPT_PKS4_S7_S7_flPfS8_Pj --------------------------
	.section	.nv.info._ZN13group_norm_v214gn_cuda_kernelI13__nv_bfloat16Li480ELi1ELi32ELi60ELi1024ELb0ELi32ELi960ELi960ELi4ELb1ELi4ELb0ELb0ENS_16CompileConditionILi1000EEEEEvPT_PKS4_S7_S7_flPfS8_Pj,"",@"SHT_CUDA_INFO"
	.sectionflags	@""
	.align	4


	//----- nvinfo : EIATTR_CUDA_API_VERSION
	.align		4
        /*0000*/ 	.byte	0x04, 0x37
        /*0002*/ 	.short	(.L_713 - .L_712)
.L_712:
        /*0004*/ 	.word	0x00000082


	//----- nvinfo : EIATTR_KPARAM_INFO
	.align		4
.L_713:
        /*0008*/ 	.byte	0x04, 0x17
        /*000a*/ 	.short	(.L_715 - .L_714)
.L_714:
        /*000c*/ 	.word	0x00000000
        /*0010*/ 	.short	0x0008
        /*0012*/ 	.short	0x0040
        /*0014*/ 	.byte	0x00, 0xf5, 0x21, 0x00


	//----- nvinfo : EIATTR_KPARAM_INFO
	.align		4
.L_715:
        /*0018*/ 	.byte	0x04, 0x17
        /*001a*/ 	.short	(.L_717 - .L_716)
.L_716:
        /*001c*/ 	.word	0x00000000
        /*0020*/ 	.short	0x0007
        /*0022*/ 	.short	0x0038
        /*0024*/ 	.byte	0x00, 0xf5, 0x21, 0x00


	//----- nvinfo : EIATTR_KPARAM_INFO
	.align		4
.L_717:
        /*0028*/ 	.byte	0x04, 0x17
        /*002a*/ 	.short	(.L_719 - .L_718)
.L_718:
        /*002c*/ 	.word	0x00000000
        /*0030*/ 	.short	0x0006
        /*0032*/ 	.short	0x0030
        /*0034*/ 	.byte	0x00, 0xf5, 0x21, 0x00


	//----- nvinfo : EIATTR_KPARAM_INFO
	.align		4
.L_719:
        /*0038*/ 	.byte	0x04, 0x17
        /*003a*/ 	.short	(.L_721 - .L_720)
.L_720:
        /*003c*/ 	.word	0x00000000
        /*0040*/ 	.short	0x0005
        /*0042*/ 	.short	0x0028
        /*0044*/ 	.byte	0x00, 0xf0, 0x21, 0x00


	//----- nvinfo : EIATTR_KPARAM_INFO
	.align		4
.L_721:
        /*0048*/ 	.byte	0x04, 0x17
        /*004a*/ 	.short	(.L_723 - .L_722)
.L_722:
        /*004c*/ 	.word	0x00000000
        /*0050*/ 	.short	0x0004
        /*0052*/ 	.short	0x0020
        /*0054*/ 	.byte	0x00, 0xf0, 0x11, 0x00


	//----- nvinfo : EIATTR_KPARAM_INFO
	.align		4
.L_723:
        /*0058*/ 	.byte	0x04, 0x17
        /*005a*/ 	.short	(.L_725 - .L_724)
.L_724:
        /*005c*/ 	.word	0x00000000
        /*0060*/ 	.short	0x0003
        /*0062*/ 	.short	0x0018
        /*0064*/ 	.byte	0x00, 0xf5, 0x21, 0x00


	//----- nvinfo : EIATTR_KPARAM_INFO
	.align		4
.L_725:
        /*0068*/ 	.byte	0x04, 0x17
        /*006a*/ 	.short	(.L_727 - .L_726)
.L_726:
        /*006c*/ 	.word	0x00000000
        /*0070*/ 	.short	0x0002
        /*0072*/ 	.short	0x0010
        /*0074*/ 	.byte	0x00, 0xf5, 0x21, 0x00


	//----- nvinfo : EIATTR_KPARAM_INFO
	.align		4
.L_727:
        /*0078*/ 	.byte	0x04, 0x17
        /*007a*/ 	.short	(.L_729 - .L_728)
.L_728:
        /*007c*/ 	.word	0x00000000
        /*0080*/ 	.short	0x0001
        /*0082*/ 	.short	0x0008
        /*0084*/ 	.byte	0x00, 0xf5, 0x21, 0x00


	//----- nvinfo : EIATTR_KPARAM_INFO
	.align		4
.L_729:
        /*0088*/ 	.byte	0x04, 0x17
        /*008a*/ 	.short	(.L_731 - .L_730)
.L_730:
        /*008c*/ 	.word	0x00000000
        /*0090*/ 	.short	0x0000
        /*0092*/ 	.short	0x0000
        /*0094*/ 	.byte	0x00, 0xf5, 0x21, 0x00


	//----- nvinfo : EIATTR_SPARSE_MMA_MASK
	.align		4
.L_731:
        /*0098*/ 	.byte	0x03, 0x50
        /*009a*/ 	.short	0x0000


	//----- nvinfo : EIATTR_MAXREG_COUNT
	.align		4
        /*009c*/ 	.byte	0x03, 0x1b
        /*009e*/ 	.short	0x0080


	//----- nvinfo : EIATTR_MERCURY_ISA_VERSION
	.align		4
        /*00a0*/ 	.byte	0x03, 0x5f
        /*00a2*/ 	.short	0x0101


	//----- nvinfo : EIATTR_VRC_CTA_INIT_COUNT
	.align		4
        /*00a4*/ 	.byte	0x02, 0x4a
	.zero		1
	.zero		1


	//----- nvinfo : EIATTR_EXIT_INSTR_OFFSETS
	.align		4
        /*00a8*/ 	.byte	0x04, 0x1c
        /*00aa*/ 	.short	(.L_733 - .L_732)


	//   ....[0]....
.L_732:
        /*00ac*/ 	.word	0x00000010


	//----- nvinfo : EIATTR_MAX_THREADS
	.align		4
.L_733:
        /*00b0*/ 	.byte	0x04, 0x05
        /*00b2*/ 	.short	(.L_735 - .L_734)
.L_734:
        /*00b4*/ 	.word	0x000001e0
        /*00b8*/ 	.word	0x00000001
        /*00bc*/ 	.word	0x00000001


	//----- nvinfo : EIATTR_CBANK_PARAM_SIZE
	.align		4
.L_735:
        /*00c0*/ 	.byte	0x03, 0x19
        /*00c2*/ 	.short	0x0048


	//----- nvinfo : EIATTR_PARAM_CBANK
	.align		4
        /*00c4*/ 	.byte	0x04, 0x0a
        /*00c6*/ 	.short	(.L_737 - .L_736)
	.align		4
.L_736:
        /*00c8*/ 	.word	index@(.nv.constant0._ZN13group_norm_v214gn_cuda_kernelI13__nv_bfloat16Li480ELi1ELi32ELi60ELi1024ELb0ELi32ELi960ELi960ELi4ELb1ELi4ELb0ELb0ENS_16CompileConditionILi1000EEEEEvPT_PKS4_S7_S7_flPfS8_Pj)
        /*00cc*/ 	.short	0x0380
        /*00ce*/ 	.short	0x0048


	//----- nvinfo : EIATTR_SW_WAR
	.align		4
.L_737:
        /*00d0*/ 	.byte	0x04, 0x36
        /*00d2*/ 	.short	(.L_739 - .L_738)
.L_738:
        /*00d4*/ 	.word	0x00000008
.L_739:


//--------------------- .nv.info._ZN13group_norm_v214gn_cuda_kernelI13__nv_bfloat16Li480ELi1ELi32ELi60ELi1024ELb0ELi64ELi960ELi960ELi4ELb1ELi9ELb0ELb0ENS_16CompileConditionILi1000EEEEEvPT_PKS4_S7_S7_flPfS8_Pj --------------------------
	.section	.nv.info._ZN13group_norm_v214gn_cuda_kernelI13__nv_bfloat16Li480ELi1ELi32ELi60ELi1024ELb0ELi64ELi960ELi960ELi4ELb1ELi9ELb0ELb0ENS_16CompileConditionILi1000EEEEEvPT_PKS4_S7_S7_flPfS8_Pj,"",@"SHT_CUDA_INFO"
	.sectionflags	@""
	.align	4


	//----- nvinfo : EIATTR_CUDA_API_VERSION
	.align		4
        /*0000*/ 	.byte	0x04, 0x37
        /*0002*/ 	.short	(.L_741 - .L_740)
.L_740:
        /*0004*/ 	.word	0x00000082


	//----- nvinfo : EIATTR_KPARAM_INFO
	.align		4
.L_741:
        /*0008*/ 	.byte	0x04, 0x17
        /*000a*/ 	.short	(.L_743 - .L_742)
.L_742:
        /*000c*/ 	.word	0x00000000
        /*0010*/ 	.short	0x0008
        /*0012*/ 	.short	0x0040
        /*0014*/ 	.byte	0x00, 0xf5, 0x21, 0x00


	//----- nvinfo : EIATTR_KPARAM_INFO
	.align		4
.L_743:
        /*0018*/ 	.byte	0x04, 0x17
        /*001a*/ 	.short	(.L_745 - .L_744)
.L_744:
        /*001c*/ 	.word	0x00000000
        /*0020*/ 	.short	0x0007
        /*0022*/ 	.short	0x0038
        /*0024*/ 	.byte	0x00, 0xf5, 0x21, 0x00


	//----- nvinfo : EIATTR_KPARAM_INFO
	.align		4
.L_745:
        /*0028*/ 	.byte	0x04, 0x17
        /*002a*/ 	.short	(.L_747 - .L_746)
.L_746:
        /*002c*/ 	.word	0x00000000
        /*0030*/ 	.short	0x0006
        /*0032*/ 	.short	0x0030
        /*0034*/ 	.byte	0x00, 0xf5, 0x21, 0x00


	//----- nvinfo : EIATTR_KPARAM_INFO
	.align		4
.L_747:
        /*0038*/ 	.byte	0x04, 0x17
        /*003a*/ 	.short	(.L_749 - .L_748)
.L_748:
        /*003c*/ 	.word	0x00000000
        /*0040*/ 	.short	0x0005
        /*0042*/ 	.short	0x0028
        /*0044*/ 	.byte	0x00, 0xf0, 0x21, 0x00


	//----- nvinfo : EIATTR_KPARAM_INFO
	.align		4
.L_749:
        /*0048*/ 	.byte	0x04, 0x17
        /*004a*/ 	.short	(.L_751 - .L_750)
.L_750:
        /*004c*/ 	.word	0x00000000
        /*0050*/ 	.short	0x0004
        /*0052*/ 	.short	0x0020
        /*0054*/ 	.byte	0x00, 0xf0, 0x11, 0x00


	//----- nvinfo : EIATTR_KPARAM_INFO
	.align		4
.L_751:
        /*0058*/ 	.byte	0x04, 0x17
        /*005a*/ 	.short	(.L_753 - .L_752)
.L_752:
        /*005c*/ 	.word	0x00000000
        /*0060*/ 	.short	0x0003
        /*0062*/ 	.short	0x0018
        /*0064*/ 	.byte	0x00, 0xf5, 0x21, 0x00


	//----- nvinfo : EIATTR_KPARAM_INFO
	.align		4
.L_753:
        /*0068*/ 	.byte	0x04, 0x17
        /*006a*/ 	.short	(.L_755 - .L_754)
.L_754:
        /*006c*/ 	.word	0x00000000
        /*0070*/ 	.short	0x0002
        /*0072*/ 	.short	0x0010
        /*0074*/ 	.byte	0x00, 0xf5, 0x21, 0x00


	//----- nvinfo : EIATTR_KPARAM_INFO
	.align		4
.L_755:
        /*0078*/ 	.byte	0x04, 0x17
        /*007a*/ 	.short	(.L_757 - .L_756)
.L_756:
        /*007c*/ 	.word	0x00000000
        /*0080*/ 	.short	0x0001
        /*0082*/ 	.short	0x0008
        /*0084*/ 	.byte	0x00, 0xf5, 0x21, 0x00


	//----- nvinfo : EIATTR_KPARAM_INFO
	.align		4
.L_757:
        /*0088*/ 	.byte	0x04, 0x17
        /*008a*/ 	.short	(.L_759 - .L_758)
.L_758:
        /*008c*/ 	.word	0x00000000
        /*0090*/ 	.short	0x0000
        /*0092*/ 	.short	0x0000
        /*0094*/ 	.byte	0x00, 0xf5, 0x21, 0x00


	//----- nvinfo : EIATTR_SPARSE_MMA_MASK
	.align		4
.L_759:
        /*0098*/ 	.byte	0x03, 0x50
        /*009a*/ 	.short	0x0000


	//----- nvinfo : EIATTR_MAXREG_COUNT
	.align		4
        /*009c*/ 	.byte	0x03, 0x1b
        /*009e*/ 	.short	0x0080


	//----- nvinfo : EIATTR_MERCURY_ISA_VERSION
	.align		4
        /*00a0*/ 	.byte	0x03, 0x5f
        /*00a2*/ 	.short	0x0101


	//----- nvinfo : EIATTR_VRC_CTA_INIT_COUNT
	.align		4
        /*00a4*/ 	.byte	0x02, 0x4a
	.zero		1
	.zero		1


	//----- nvinfo : EIATTR_EXIT_INSTR_OFFSETS
	.align		4
        /*00a8*/ 	.byte	0x04, 0x1c
        /*00aa*/ 	.short	(.L_761 - .L_760)


	//   ....[0]....
.L_760:
        /*00ac*/ 	.word	0x00000010


	//----- nvinfo : EIATTR_MAX_THREADS
	.align		4
.L_761:
        /*00b0*/ 	.byte	0x04, 0x05
        /*00b2*/ 	.short	(.L_763 - .L_762)
.L_762:
        /*00b4*/ 	.word	0x000001e0
        /*00b8*/ 	.word	0x00000001
        /*00bc*/ 	.word	0x00000001


	//----- nvinfo : EIATTR_CBANK_PARAM_SIZE
	.align		4
.L_763:
        /*00c0*/ 	.byte	0x03, 0x19
        /*00c2*/ 	.short	0x0048


	//----- nvinfo : EIATTR_PARAM_CBANK
	.align		4
        /*00c4*/ 	.byte	0x04, 0x0a
        /*00c6*/ 	.short	(.L_765 - .L_764)
	.align		4
.L_764:
        /*00c8*/ 	.word	index@(.nv.constant0._ZN13group_norm_v214gn_cuda_kernelI13__nv_bfloat16Li480ELi1ELi32ELi60ELi1024ELb0ELi64ELi960ELi960ELi4ELb1ELi9ELb0ELb0ENS_16CompileConditionILi1000EEEEEvPT_PKS4_S7_S7_flPfS8_Pj)
        /*00cc*/ 	.short	0x0380
        /*00ce*/ 	.short	0x0048


	//----- nvinfo : EIATTR_SW_WAR
	.align		4
.L_765:
        /*00d0*/ 	.byte	0x04, 0x36
        /*00d2*/ 	.short	(.L_767 - .L_766)
.L_766:
        /*00d4*/ 	.word	0x00000008
.L_767:


//--------------------- .nv.info._ZN13group_norm_v214gn_cuda_kernelI13__nv_bfloat16Li480ELi2ELi32ELi60ELi1024ELb0ELi32ELi960ELi960ELi4ELb1ELi7ELb0ELb0ENS_16CompileConditionILi1000EEEEEvPT_PKS4_S7_S7_flPfS8_Pj --------------------------
	.section	.nv.info._ZN13group_norm_v214gn_cuda_kernelI13__nv_bfloat16Li480ELi2ELi32ELi60ELi1024ELb0ELi32ELi960ELi960ELi4ELb1ELi7ELb0ELb0ENS_16CompileConditionILi1000EEEEEvPT_PKS4_S7_S7_flPfS8_Pj,"",@"SHT_CUDA_INFO"
	.sectionflags	@""
	.align	4


	//----- nvinfo : EIATTR_CUDA_API_VERSION
	.align		4
        /*0000*/ 	.byte	0x04, 0x37
        /*0002*/ 	.short	(.L_769 - .L_768)
.L_768:
        /*0004*/ 	.word	0x00000082


	//----- nvinfo : EIATTR_KPARAM_INFO
	.align		4
.L_769:
        /*0008*/ 	.byte	0x04, 0x17
        /*000a*/ 	.short	(.L_771 - .L_770)
.L_770:
        /*000c*/ 	.word	0x00000000
        /*0010*/ 	.short	0x0008
        /*0012*/ 	.short	0x0040
        /*0014*/ 	.byte	0x00, 0xf5, 0x21, 0x00


	//----- nvinfo : EIATTR_KPARAM_INFO
	.align		4
.L_771:
        /*0018*/ 	.byte	0x04, 0x17
        /*001a*/ 	.short	(.L_773 - .L_772)
.L_772:
        /*001c*/ 	.word	0x00000000
        /*0020*/ 	.short	0x0007
        /*0022*/ 	.short	0x0038
        /*0024*/ 	.byte	0x00, 0xf5, 0x21, 0x00


	//----- nvinfo : EIATTR_KPARAM_INFO
	.align		4
.L_773:
        /*0028*/ 	.byte	0x04, 0x17
        /*002a*/ 	.short	(.L_775 - .L_774)
.L_774:
        /*002c*/ 	.word	0x00000000
        /*0030*/ 	.short	0x0006
        /*0032*/ 	.short	0x0030
        /*0034*/ 	.byte	0x00, 0xf5, 0x21, 0x00


	//----- nvinfo : EIATTR_KPARAM_INFO
	.align		4
.L_775:
        /*0038*/ 	.byte	0x04, 0x17
        /*003a*/ 	.short	(.L_777 - .L_776)
.L_776:
        /*003c*/ 	.word	0x00000000
        /*0040*/ 	.short	0x0005
        /*0042*/ 	.short	0x0028
        /*0044*/ 	.byte	0x00, 0xf0, 0x21, 0x00


	//----- nvinfo : EIATTR_KPARAM_INFO
	.align		4
.L_777:
        /*0048*/ 	.byte	0x04, 0x17
        /*004a*/ 	.short	(.L_779 - .L_778)
.L_778:
        /*004c*/ 	.word	0x00000000
        /*0050*/ 	.short	0x0004
        /*0052*/ 	.short	0x0020
        /*0054*/ 	.byte	0x00, 0xf0, 0x11, 0x00


	//----- nvinfo : EIATTR_KPARAM_INFO
	.align		4
.L_779:
        /*0058*/ 	.byte	0x04, 0x17
        /*005a*/ 	.short	(.L_781 - .L_780)
.L_780:
        /*005c*/ 	.word	0x00000000
        /*0060*/ 	.short	0x0003
        /*0062*/ 	.short	0x0018
        /*0064*/ 	.byte	0x00, 0xf5, 0x21, 0x00


	//----- nvinfo : EIATTR_KPARAM_INFO
	.align		4
.L_781:
        /*0068*/ 	.byte	0x04, 0x17
        /*006a*/ 	.short	(.L_783 - .L_782)
.L_782:
        /*006c*/ 	.word	0x00000000
        /*0070*/ 	.short	0x0002
        /*0072*/ 	.short	0x0010
        /*0074*/ 	.byte	0x00, 0xf5, 0x21, 0x00


	//----- nvinfo : EIATTR_KPARAM_INFO
	.align		4
.L_783:
        /*0078*/ 	.byte	0x04, 0x17
        /*007a*/ 	.short	(.L_785 - .L_784)
.L_784:
        /*007c*/ 	.word	0x00000000
        /*0080*/ 	.short	0x0001
        /*0082*/ 	.short	0x0008
        /*0084*/ 	.byte	0x00, 0xf5, 0x21, 0x00


	//----- nvinfo : EIATTR_KPARAM_INFO
	.align		4
.L_785:
        /*0088*/ 	.byte	0x04, 0x17
        /*008a*/ 	.short	(.L_787 - .L_786)
.L_786:
        /*008c*/ 	.word	0x00000000
        /*0090*/ 	.short	0x0000
        /*0092*/ 	.short	0x0000
        /*0094*/ 	.byte	0x00, 0xf5, 0x21, 0x00


	//----- nvinfo : EIATTR_SPARSE_MMA_MASK
	.align		4
.L_787:
        /*0098*/ 	.byte	0x03, 0x50
        /*009a*/ 	.short	0x0000


	//----- nvinfo : EIATTR_MAXREG_COUNT
	.align		4
        /*009c*/ 	.byte	0x03, 0x1b
        /*009e*/ 	.short	0x0040


	//----- nvinfo : EIATTR_MERCURY_ISA_VERSION
	.align		4
        /*00a0*/ 	.byte	0x03, 0x5f
        /*00a2*/ 	.short	0x0101


	//----- nvinfo : EIATTR_VRC_CTA_INIT_COUNT
	.align		4
        /*00a4*/ 	.byte	0x02, 0x4a
	.zero		1
	.zero		1


	//----- nvinfo : EIATTR_EXIT_INSTR_OFFSETS
	.align		4
        /*00a8*/ 	.byte	0x04, 0x1c
        /*00aa*/ 	.short	(.L_789 - .L_788)


	//   ....[0]....
.L_788:
        /*00ac*/ 	.word	0x00000010


	//----- nvinfo : EIATTR_MAX_THREADS
	.align		4
.L_789:
        /*00b0*/ 	.byte	0x04, 0x05
        /*00b2*/ 	.short	(.L_791 - .L_790)
.L_790:
        /*00b4*/ 	.word	0x000001e0
        /*00b8*/ 	.word	0x00000001
        /*00bc*/ 	.word	0x00000001


	//----- nvinfo : EIATTR_CBANK_PARAM_SIZE
	.align		4
.L_791:
        /*00c0*/ 	.byte	0x03, 0x19
        /*00c2*/ 	.short	0x0048


	//----- nvinfo : EIATTR_PARAM_CBANK
	.align		4
        /*00c4*/ 	.byte	0x04, 0x0a
        /*00c6*/ 	.short	(.L_793 - .L_792)
	.align		4
.L_792:
        /*00c8*/ 	.word	index@(.nv.constant0._ZN13group_norm_v214gn_cuda_kernelI13__nv_bfloat16Li480ELi2ELi32ELi60ELi1024ELb0ELi32ELi960ELi960ELi4ELb1ELi7ELb0ELb0ENS_16CompileConditionILi1000EEEEEvPT_PKS4_S7_S7_flPfS8_Pj)
        /*00cc*/ 	.short	0x0380
        /*00ce*/ 	.short	0x0048


	//----- nvinfo : EIATTR_SW_WAR
	.align		4
.L_793:
        /*00d0*/ 	.byte	0x04, 0x36
        /*00d2*/ 	.short	(.L_795 - .L_794)
.L_794:
        /*00d4*/ 	.word	0x00000008
.L_795:


//--------------------- .nv.info._ZN13group_norm_v214gn_cuda_kernelI13__nv_bfloat16Li480ELi2ELi32ELi60ELi1024ELb0ELi32ELi960ELi960ELi4ELb1ELi9ELb0ELb0ENS_16CompileConditionILi1000EEEEEvPT_PKS4_S7_S7_flPfS8_Pj --------------------------
	.section	.nv.info._ZN13group_norm_v214gn_cuda_kernelI13__nv_bfloat16Li480ELi2ELi32ELi60ELi1024ELb0ELi32ELi960ELi960ELi4ELb1ELi9ELb0ELb0ENS_16CompileConditionILi1000EEEEEvPT_PKS4_S7_S7_flPfS8_Pj,"",@"SHT_CUDA_INFO"
	.sectionflags	@""
	.align	4


	//----- nvinfo : EIATTR_CUDA_API_VERSION
	.align		4
        /*0000*/ 	.byte	0x04, 0x37
        /*0002*/ 	.short	(.L_797 - .L_796)
.L_796:
        /*0004*/ 	.word	0x00000082


	//----- nvinfo : EIATTR_KPARAM_INFO
	.align		4
.L_797:
        /*0008*/ 	.byte	0x04, 0x17
        /*000a*/ 	.short	(.L_799 - .L_798)
.L_798:
        /*000c*/ 	.word	0x00000000
        /*0010*/ 	.short	0x0008
        /*0012*/ 	.short	0x0040
        /*0014*/ 	.byte	0x00, 0xf5, 0x21, 0x00


	//----- nvinfo : EIATTR_KPARAM_INFO
	.align		4
.L_799:
        /*0018*/ 	.byte	0x04, 0x17
        /*001a*/ 	.short	(.L_801 - .L_800)
.L_800:
        /*001c*/ 	.word	0x00000000
        /*0020*/ 	.short	0x0007
        /*0022*/ 	.short	0x0038
        /*0024*/ 	.byte	0x00, 0xf5, 0x21, 0x00


	//----- nvinfo : EIATTR_KPARAM_INFO
	.align		4
.L_801:
        /*0028*/ 	.byte	0x04, 0x17
        /*002a*/ 	.short	(.L_803 - .L_802)
.L_802:
        /*002c*/ 	.word	0x00000000
        /*0030*/ 	.short	0x0006
        /*0032*/ 	.short	0x0030
        /*0034*/ 	.byte	0x00, 0xf5, 0x21, 0x00


	//----- nvinfo : EIATTR_KPARAM_INFO
	.align		4
.L_803:
        /*0038*/ 	.byte	0x04, 0x17
        /*003a*/ 	.short	(.L_805 - .L_804)
.L_804:
        /*003c*/ 	.word	0x00000000
        /*0040*/ 	.short	0x0005
        /*0042*/ 	.short	0x0028
        /*0044*/ 	.byte	0x00, 0xf0, 0x21, 0x00


	//----- nvinfo : EIATTR_KPARAM_INFO
	.align		4
.L_805:
        /*0048*/ 	.byte	0x04, 0x17
        /*004a*/ 	.short	(.L_807 - .L_806)
.L_806:
        /*004c*/ 	.word	0x00000000
        /*0050*/ 	.short	0x0004
        /*0052*/ 	.short	0x0020
        /*0054*/ 	.byte	0x00, 0xf0, 0x11, 0x00


	//----- nvinfo : EIATTR_KPARAM_INFO
	.align		4
.L_807:
        /*0058*/ 	.byte	0x04, 0x17
        /*005a*/ 	.short	(.L_809 - .L_808)
.L_808:
        /*005c*/ 	.word	0x00000000
        /*0060*/ 	.short	0x0003
        /*0062*/ 	.short	0x0018
        /*0064*/ 	.byte	0x00, 0xf5, 0x21, 0x00


	//----- nvinfo : EIATTR_KPARAM_INFO
	.align		4
.L_809:
        /*0068*/ 	.byte	0x04, 0x17
        /*006a*/ 	.short	(.L_811 - .L_810)
.L_810:
        /*006c*/ 	.word	0x00000000
        /*0070*/ 	.short	0x0002
        /*0072*/ 	.short	0x0010
        /*0074*/ 	.byte	0x00, 0xf5, 0x21, 0x00


	//----- nvinfo : EIATTR_KPARAM_INFO
	.align		4
.L_811:
        /*0078*/ 	.byte	0x04, 0x17
        /*007a*/ 	.short	(.L_813 - .L_812)
.L_812:
        /*007c*/ 	.word	0x00000000
        /*0080*/ 	.short	0x0001
        /*0082*/ 	.short	0x0008
        /*0084*/ 	.byte	0x00, 0xf5, 0x21, 0x00


	//----- nvinfo : EIATTR_KPARAM_INFO
	.align		4
.L_813:
        /*0088*/ 	.byte	0x04, 0x17
        /*008a*/ 	.short	(.L_815 - .L_814)
.L_814:
        /*008c*/ 	.word	0x00000000
        /*0090*/ 	.short	0x0000
        /*0092*/ 	.short	0x0000
        /*0094*/ 	.byte	0x00, 0xf5, 0x21, 0x00


	//----- nvinfo : EIATTR_SPARSE_MMA_MASK
	.align		4
.L_815:
        /*0098*/ 	.byte	0x03, 0x50
        /*009a*/ 	.short	0x0000


	//----- nvinfo : EIATTR_MAXREG_COUNT
	.align		4
        /*009c*/ 	.byte	0x03, 0x1b
        /*009e*/ 	.short	0x0040


	//----- nvinfo : EIATTR_MERCURY_ISA_VERSION
	.align		4
        /*00a0*/ 	.byte	0x03, 0x5f
        /*00a2*/ 	.short	0x0101


	//----- nvinfo : EIATTR_VRC_CTA_INIT_COUNT
	.align		4
        /*00a4*/ 	.byte	0x02, 0x4a
	.zero		1
	.zero		1


	//----- nvinfo : EIATTR_EXIT_INSTR_OFFSETS
	.align		4
        /*00a8*/ 	.byte	0x04, 0x1c
        /*00aa*/ 	.short	(.L_817 - .L_816)


	//   ....[0]....
.L_816:
        /*00ac*/ 	.word	0x00000010


	//----- nvinfo : EIATTR_MAX_THREADS
	.align		4
.L_817:
        /*00b0*/ 	.byte	0x04, 0x05
        /*00b2*/ 	.short	(.L_819 - .L_818)
.L_818:
        /*00b4*/ 	.word	0x000001e0
        /*00b8*/ 	.word	0x00000001
        /*00bc*/ 	.word	0x00000001


	//----- nvinfo : EIATTR_CBANK_PARAM_SIZE
	.align		4
.L_819:
        /*00c0*/ 	.byte	0x03, 0x19
        /*00c2*/ 	.short	0x0048


	//----- nvinfo : EIATTR_PARAM_CBANK
	.align		4
        /*00c4*/ 	.byte	0x04, 0x0a
        /*00c6*/ 	.short	(.L_821 - .L_820)
	.align		4
.L_820:
        /*00c8*/ 	.word	index@(.nv.constant0._ZN13group_norm_v214gn_cuda_kernelI13__nv_bfloat16Li480ELi2ELi32ELi60ELi1024ELb0ELi32ELi960ELi960ELi4ELb1ELi9ELb0ELb0ENS_16CompileConditionILi1000EEEEEvPT_PKS4_S7_S7_flPfS8_Pj)
        /*00cc*/ 	.short	0x0380
        /*00ce*/ 	.short	0x0048


	//----- nvinfo : EIATTR_SW_WAR
	.align		4
.L_821:
        /*00d0*/ 	.byte	0x04, 0x36
        /*00d2*/ 	.short	(.L_823 - .L_822)
.L_822:
        /*00d4*/ 	.word	0x00000008
.L_823:


//--------------------- .nv.info._ZN13group_norm_v214gn_cuda_kernelI13__nv_bfloat16Li480ELi3ELi16ELi120ELi1024ELb1ELi8ELi960ELi960ELi4ELb1ELi2ELb0ELb0ENS_16CompileConditionILi1000EEEEEvPT_PKS4_S7_S7_flPfS8_Pj --------------------------
	.section	.nv.info._ZN13group_norm_v214gn_cuda_kernelI13__nv_bfloat16Li480ELi3ELi16ELi120ELi1024ELb1ELi8ELi960ELi960ELi4ELb1ELi2ELb0ELb0ENS_16CompileConditionILi1000EEEEEvPT_PKS4_S7_S7_flPfS8_Pj,"",@"SHT_CUDA_INFO"
	.sectionflags	@""
	.align	4


	//----- nvinfo : EIATTR_CUDA_API_VERSION
	.align		4
        /*0000*/ 	.byte	0x04, 0x37
        /*0002*/ 	.short	(.L_825 - .L_824)
.L_824:
        /*0004*/ 	.word	0x00000082


	//----- nvinfo : EIATTR_KPARAM_INFO
	.align		4
.L_825:
        /*0008*/ 	.byte	0x04, 0x17
        /*000a*/ 	.short	(.L_827 - .L_826)
.L_826:
        /*000c*/ 	.word	0x00000000
        /*0010*/ 	.short	0x0008
        /*0012*/ 	.short	0x0040
        /*0014*/ 	.byte	0x00, 0xf5, 0x21, 0x00


	//----- nvinfo : EIATTR_KPARAM_INFO
	.align		4
.L_827:
        /*0018*/ 	.byte	0x04, 0x17
        /*001a*/ 	.short	(.L_829 - .L_828)
.L_828:
        /*001c*/ 	.word	0x00000000
        /*0020*/ 	.short	0x0007
        /*0022*/ 	.short	0x0038
        /*0024*/ 	.byte	0x00, 0xf5, 0x21, 0x00


	//----- nvinfo : EIATTR_KPARAM_INFO
	.align		4
.L_829:
        /*0028*/ 	.byte	0x04, 0x17
        /*002a*/ 	.short	(.L_831 - .L_830)
.L_830:
        /*002c*/ 	.word	0x00000000
        /*0030*/ 	.short	0x0006
        /*0032*/ 	.short	0x0030
        /*0034*/ 	.byte	0x00, 0xf5, 0x21, 0x00


	//----- nvinfo : EIATTR_KPARAM_INFO
	.align		4
.L_831:
        /*0038*/ 	.byte	0x04, 0x17
        /*003a*/ 	.short	(.L_833 - .L_832)
.L_832:
        /*003c*/ 	.word	0x00000000
        /*0040*/ 	.short	0x0005
        /*0042*/ 	.short	0x0028
        /*0044*/ 	.byte	0x00, 0xf0, 0x21, 0x00


	//----- nvinfo : EIATTR_KPARAM_INFO
	.align		4
.L_833:
        /*0048*/ 	.byte	0x04, 0x17
        /*004a*/ 	.short	(.L_835 - .L_834)
.L_834:
        /*004c*/ 	.word	0x00000000
        /*0050*/ 	.short	0x0004
        /*0052*/ 	.short	0x0020
        /*0054*/ 	.byte	0x00, 0xf0, 0x11, 0x00


	//----- nvinfo : EIATTR_KPARAM_INFO
	.align		4
.L_835:
        /*0058*/ 	.byte	0x04, 0x17
        /*005a*/ 	.short	(.L_837 - .L_836)
.L_836:
        /*005c*/ 	.word	0x00000000
        /*0060*/ 	.short	0x0003
        /*0062*/ 	.short	0x0018
        /*0064*/ 	.byte	0x00, 0xf5, 0x21, 0x00


	//----- nvinfo : EIATTR_KPARAM_INFO
	.align		4
.L_837:
        /*0068*/ 	.byte	0x04, 0x17
        /*006a*/ 	.short	(.L_839 - .L_838)
.L_838:
        /*006c*/ 	.word	0x00000000
        /*0070*/ 	.short	0x0002
        /*0072*/ 	.short	0x0010
        /*0074*/ 	.byte	0x00, 0xf5, 0x21, 0x00


	//----- nvinfo : EIATTR_KPARAM_INFO
	.align		4
.L_839:
        /*0078*/ 	.byte	0x04, 0x17
        /*007a*/ 	.short	(.L_841 - .L_840)
.L_840:
        /*007c*/ 	.word	0x00000000
        /*0080*/ 	.short	0x0001
        /*0082*/ 	.short	0x0008
        /*0084*/ 	.byte	0x00, 0xf5, 0x21, 0x00


	//----- nvinfo : EIATTR_KPARAM_INFO
	.align		4
.L_841:
        /*0088*/ 	.byte	0x04, 0x17
        /*008a*/ 	.short	(.L_843 - .L_842)
.L_842:
        /*008c*/ 	.word	0x00000000
        /*0090*/ 	.short	0x0000
        /*0092*/ 	.short	0x0000
        /*0094*/ 	.byte	0x00, 0xf5, 0x21, 0x00


	//----- nvinfo : EIATTR_SPARSE_MMA_MASK
	.align		4
.L_843:
        /*0098*/ 	.byte	0x03, 0x50
        /*009a*/ 	.short	0x0000


	//----- nvinfo : EIATTR_MAXREG_COUNT
	.align		4
        /*009c*/ 	.byte	0x03, 0x1b
        /*009e*/ 	.short	0x0028


	//----- nvinfo : EIATTR_MERCURY_ISA_VERSION
	.align		4
        /*00a0*/ 	.byte	0x03, 0x5f
        /*00a2*/ 	.short	0x0101


	//----- nvinfo : EIATTR_VRC_CTA_INIT_COUNT
	.align		4
        /*00a4*/ 	.byte	0x02, 0x4a
	.zero		1
	.zero		1


	//----- nvinfo : EIATTR_EXIT_INSTR_OFFSETS
	.align		4
        /*00a8*/ 	.byte	0x04, 0x1c
        /*00aa*/ 	.short	(.L_845 - .L_844)


	//   ....[0]....
.L_844:
        /*00ac*/ 	.word	0x00000010


	//----- nvinfo : EIATTR_MAX_THREADS
	.align		4
.L_845:
        /*00b0*/ 	.byte	0x04, 0x05
        /*00b2*/ 	.short	(.L_847 - .L_846)
.L_846:
        /*00b4*/ 	.word	0x000001e0
        /*00b8*/ 	.word	0x00000001
        /*00bc*/ 	.word	0x00000001


	//----- nvinfo : EIATTR_CBANK_PARAM_SIZE
	.align		4
.L_847:
        /*00c0*/ 	.byte	0x03, 0x19
        /*00c2*/ 	.short	0x0048


	//----- nvinfo : EIATTR_PARAM_CBANK
	.align		4
        /*00c4*/ 	.byte	0x04, 0x0a
        /*00c6*/ 	.short	(.L_849 - .L_848)
	.align		4
.L_848:
        /*00c8*/ 	.word	index@(.nv.constant0._ZN13group_norm_v214gn_cuda_kernelI13__nv_bfloat16Li480ELi3ELi16ELi120ELi1024ELb1ELi8ELi960ELi960ELi4ELb1ELi2ELb0ELb0ENS_16CompileConditionILi1000EEEEEvPT_PKS4_S7_S7_flPfS8_Pj)
        /*00cc*/ 	.short	0x0380
        /*00ce*/ 	.short	0x0048


	//----- nvinfo : EIATTR_SW_WAR
	.align		4
.L_849:
        /*00d0*/ 	.byte	0x04, 0x36
        /*00d2*/ 	.short	(.L_851 - .L_850)
.L_850:
        /*00d4*/ 	.word	0x00000008
.L_851:


//--------------------- .nv.info._ZN13group_norm_v214gn_cuda_kernelI13__nv_bfloat16Li480ELi1ELi16ELi120ELi1024ELb1ELi16ELi960ELi960ELi4ELb1ELi2ELb0ELb0ENS_16CompileConditionILi1000EEEEEvPT_PKS4_S7_S7_flPfS8_Pj --------------------------
	.section	.nv.info._ZN13group_norm_v214gn_cuda_kernelI13__nv_bfloat16Li480ELi1ELi16ELi120ELi1024ELb1ELi16ELi960ELi960ELi4ELb1ELi2ELb0ELb0ENS_16CompileConditionILi1000EEEEEvPT_PKS4_S7_S7_flPfS8_Pj,"",@"SHT_CUDA_INFO"
	.sectionflags	@""
	.align	4


	//----- nvinfo : EIATTR_CUDA_API_VERSION
	.align		4
        /*0000*/ 	.byte	0x04, 0x37
        /*0002*/ 	.short	(.L_853 - .L_852)
.L_852:
        /*0004*/ 	.word	0x00000082


	//----- nvinfo : EIATTR_KPARAM_INFO
	.align		4
.L_853:
        /*0008*/ 	.byte	0x04, 0x17
        /*000a*/ 	.short	(.L_855 - .L_854)
.L_854:
        /*000c*/ 	.word	0x00000000
        /*0010*/ 	.short	0x0008
        /*0012*/ 	.short	0x0040
        /*0014*/ 	.byte	0x00, 0xf5, 0x21, 0x00


	//----- nvinfo : EIATTR_KPARAM_INFO
	.align		4
.L_855:
        /*0018*/ 	.byte	0x04, 0x17
        /*001a*/ 	.short	(.L_857 - .L_856)
.L_856:
        /*001c*/ 	.word	0x00000000
        /*0020*/ 	.short	0x0007
        /*0022*/ 	.short	0x0038
        /*0024*/ 	.byte	0x00, 0xf5, 0x21, 0x00


	//----- nvinfo : EIATTR_KPARAM_INFO
	.align		4
.L_857:
        /*0028*/ 	.byte	0x04, 0x17
        /*002a*/ 	.short	(.L_859 - .L_858)
.L_858:
        /*002c*/ 	.word	0x00000000
        /*0030*/ 	.short	0x0006
        /*0032*/ 	.short	0x0030
        /*0034*/ 	.byte	0x00, 0xf5, 0x21, 0x00


	//----- nvinfo : EIATTR_KPARAM_INFO
	.align		4
.L_859:
        /*0038*/ 	.byte	0x04, 0x17
        /*003a*/ 	.short	(.L_861 - .L_860)
.L_860:
        /*003c*/ 	.word	0x00000000
        /*0040*/ 	.short	0x0005
        /*0042*/ 	.short	0x0028
        /*0044*/ 	.byte	0x00, 0xf0, 0x21, 0x00


	//----- nvinfo : EIATTR_KPARAM_INFO
	.align		4
.L_861:
        /*0048*/ 	.byte	0x04, 0x17
        /*004a*/ 	.short	(.L_863 - .L_862)
.L_862:
        /*004c*/ 	.word	0x00000000
        /*0050*/ 	.short	0x0004
        /*0052*/ 	.short	0x0020
        /*0054*/ 	.byte	0x00, 0xf0, 0x11, 0x00


	//----- nvinfo : EIATTR_KPARAM_INFO
	.align		4
.L_863:
        /*0058*/ 	.byte	0x04, 0x17
        /*005a*/ 	.short	(.L_865 - .L_864)
.L_864:
        /*005c*/ 	.word	0x00000000
        /*0060*/ 	.short	0x0003
        /*0062*/ 	.short	0x0018
        /*0064*/ 	.byte	0x00, 0xf5, 0x21, 0x00


	//----- nvinfo : EIATTR_KPARAM_INFO
	.align		4
.L_865:
        /*0068*/ 	.byte	0x04, 0x17
        /*006a*/ 	.short	(.L_867 - .L_866)
.L_866:
        /*006c*/ 	.word	0x00000000
        /*0070*/ 	.short	0x0002
        /*0072*/ 	.short	0x0010
        /*0074*/ 	.byte	0x00, 0xf5, 0x21, 0x00


	//----- nvinfo : EIATTR_KPARAM_INFO
	.align		4
.L_867:
        /*0078*/ 	.byte	0x04, 0x17
        /*007a*/ 	.short	(.L_869 - .L_868)
.L_868:
        /*007c*/ 	.word	0x00000000
        /*0080*/ 	.short	0x0001
        /*0082*/ 	.short	0x0008
        /*0084*/ 	.byte	0x00, 0xf5, 0x21, 0x00


	//----- nvinfo : EIATTR_KPARAM_INFO
	.align		4
.L_869:
        /*0088*/ 	.byte	0x04, 0x17
        /*008a*/ 	.short	(.L_871 - .L_870)
.L_870:
        /*008c*/ 	.word	0x00000000
        /*0090*/ 	.short	0x0000
        /*0092*/ 	.short	0x0000
        /*0094*/ 	.byte	0x00, 0xf5, 0x21, 0x00


	//----- nvinfo : EIATTR_SPARSE_MMA_MASK
	.align		4
.L_871:
        /*0098*/ 	.byte	0x03, 0x50
        /*009a*/ 	.short	0x0000


	//----- nvinfo : EIATTR_MAXREG_COUNT
	.align		4
        /*009c*/ 	.byte	0x03, 0x1b
        /*009e*/ 	.short	0x0080


	//----- nvinfo : EIATTR_MERCURY_ISA_VERSION
	.align		4
        /*00a0*/ 	.byte	0x03, 0x5f
        /*00a2*/ 	.short	0x0101


	//----- nvinfo : EIATTR_VRC_CTA_INIT_COUNT
	.align		4
        /*00a4*/ 	.byte	0x02, 0x4a
	.zero		1
	.zero		1


	//----- nvinfo : EIATTR_EXIT_INSTR_OFFSETS
	.align		4
        /*00a8*/ 	.byte	0x04, 0x1c
        /*00aa*/ 	.short	(.L_873 - .L_872)


	//   ....[0]....
.L_872:
        /*00ac*/ 	.word	0x00000010


	//----- nvinfo : EIATTR_MAX_THREADS
	.align		4
.L_873:
        /*00b0*/ 	.byte	0x04, 0x05
        /*00b2*/ 	.short	(.L_875 - .L_874)
.L_874:
        /*00b4*/ 	.word	0x000001e0
        /*00b8*/ 	.word	0x00000001
        /*00bc*/ 	.word	0x00000001


	//----- nvinfo : EIATTR_CBANK_PARAM_SIZE
	.align		4
.L_875:
        /*00c0*/ 	.byte	0x03, 0x19
        /*00c2*/ 	.short	0x0048


	//----- nvinfo : EIATTR_PARAM_CBANK
	.align		4
        /*00c4*/ 	.byte	0x04, 0x0a
        /*00c6*/ 	.short	(.L_877 - .L_876)
	.align		4
.L_876:
        /*00c8*/ 	.word	index@(.nv.constant0._ZN13group_norm_v214gn_cuda_kernelI13__nv_bfloat16Li480ELi1ELi16ELi120ELi1024ELb1ELi16ELi960ELi960ELi4ELb1ELi2ELb0ELb0ENS_16CompileConditionILi1000EEEEEvPT_PKS4_S7_S7_flPfS8_Pj)
        /*00cc*/ 	.short	0x0380
        /*00ce*/ 	.short	0x0048


	//----- nvinfo : EIATTR_SW_WAR
	.align		4
.L_877:
        /*00d0*/ 	.byte	0x04, 0x36
        /*00d2*/ 	.short	(.L_879 - .L_878)
.L_878:
        /*00d4*/ 	.word	0x00000008
.L_879:


//--------------------- .nv.info._ZN13group_norm_v214gn_cuda_kernelI13__nv_bfloat16Li480ELi3ELi16ELi120ELi1024ELb1ELi16ELi960ELi960ELi4ELb1ELi5ELb0ELb0ENS_16CompileConditionILi1000EEEEEvPT_PKS4_S7_S7_flPfS8_Pj --------------------------
	.section	.nv.info._ZN13group_norm_v214gn_cuda_kernelI13__nv_bfloat16Li480ELi3ELi16ELi120ELi1024ELb1ELi16ELi960ELi960ELi4ELb1ELi5ELb0ELb0ENS_16CompileConditionILi1000EEEEEvPT_PKS4_S7_S7_flPfS8_Pj,"",@"SHT_CUDA_INFO"
	.sectionflags	@""
	.align	4


	//----- nvinfo : EIATTR_CUDA_API_VERSION
	.align		4
        /*0000*/ 	.byte	0x04, 0x37
        /*0002*/ 	.short	(.L_881 - .L_880)
.L_880:
        /*0004*/ 	.word	0x00000082


	//----- nvinfo : EIATTR_KPARAM_INFO
	.align		4
.L_881:
        /*0008*/ 	.byte	0x04, 0x17
        /*000a*/ 	.short	(.L_883 - .L_882)
.L_882:
        /*000c*/ 	.word	0x00000000
        /*0010*/ 	.short	0x0008
        /*0012*/ 	.short	0x0040
        /*0014*/ 	.byte	0x00, 0xf5, 0x21, 0x00


	//----- nvinfo : EIATTR_KPARAM_INFO
	.align		4
.L_883:
        /*0018*/ 	.byte	0x04, 0x17
        /*001a*/ 	.short	(.L_885 - .L_884)
.L_884:
        /*001c*/ 	.word	0x00000000
        /*0020*/ 	.short	0x0007
        /*0022*/ 	.short	0x0038
        /*0024*/ 	.byte	0x00, 0xf5, 0x21, 0x00


	//----- nvinfo : EIATTR_KPARAM_INFO
	.align		4
.L_885:
        /*0028*/ 	.byte	0x04, 0x17
        /*002a*/ 	.short	(.L_887 - .L_886)
.L_886:
        /*002c*/ 	.word	0x00000000
        /*0030*/ 	.short	0x0006
        /*0032*/ 	.short	0x0030
        /*0034*/ 	.byte	0x00, 0xf5, 0x21, 0x00


	//----- nvinfo : EIATTR_KPARAM_INFO
	.align		4
.L_887:
        /*0038*/ 	.byte	0x04, 0x17
        /*003a*/ 	.short	(.L_889 - .L_888)
.L_888:
        /*003c*/ 	.word	0x00000000
        /*0040*/ 	.short	0x0005
        /*0042*/ 	.short	0x0028
        /*0044*/ 	.byte	0x00, 0xf0, 0x21, 0x00


	//----- nvinfo : EIATTR_KPARAM_INFO
	.align		4
.L_889:
        /*0048*/ 	.byte	0x04, 0x17
        /*004a*/ 	.short	(.L_891 - .L_890)
.L_890:
        /*004c*/ 	.word	0x00000000
        /*0050*/ 	.short	0x0004
        /*0052*/ 	.short	0x0020
        /*0054*/ 	.byte	0x00, 0xf0, 0x11, 0x00


	//----- nvinfo : EIATTR_KPARAM_INFO
	.align		4
.L_891:
        /*0058*/ 	.byte	0x04, 0x17
        /*005a*/ 	.short	(.L_893 - .L_892)
.L_892:
        /*005c*/ 	.word	0x00000000
        /*0060*/ 	.short	0x0003
        /*0062*/ 	.short	0x0018
        /*0064*/ 	.byte	0x00, 0xf5, 0x21, 0x00


	//----- nvinfo : EIATTR_KPARAM_INFO
	.align		4
.L_893:
        /*0068*/ 	.byte	0x04, 0x17
        /*006a*/ 	.short	(.L_895 - .L_894)
.L_894:
        /*006c*/ 	.word	0x00000000
        /*0070*/ 	.short	0x0002
        /*0072*/ 	.short	0x0010
        /*0074*/ 	.byte	0x00, 0xf5, 0x21, 0x00


	//----- nvinfo : EIATTR_KPARAM_INFO
	.align		4
.L_895:
        /*0078*/ 	.byte	0x04, 0x17
        /*007a*/ 	.short	(.L_897 - .L_896)
.L_896:
        /*007c*/ 	.word	0x00000000
        /*0080*/ 	.short	0x0001
        /*0082*/ 	.short	0x0008
        /*0084*/ 	.byte	0x00, 0xf5, 0x21, 0x00


	//----- nvinfo : EIATTR_KPARAM_INFO
	.align		4
.L_897:
        /*0088*/ 	.byte	0x04, 0x17
        /*008a*/ 	.short	(.L_899 - .L_898)
.L_898:
        /*008c*/ 	.word	0x00000000
        /*0090*/ 	.short	0x0000
        /*0092*/ 	.short	0x0000
        /*0094*/ 	.byte	0x00, 0xf5, 0x21, 0x00


	//----- nvinfo : EIATTR_SPARSE_MMA_MASK
	.align		4
.L_899:
        /*0098*/ 	.byte	0x03, 0x50
        /*009a*/ 	.short	0x0000


	//----- nvinfo : EIATTR_MAXREG_COUNT
	.align		4
        /*009c*/ 	.byte	0x03, 0x1b
        /*009e*/ 	.short	0x0028


	//----- nvinfo : EIATTR_MERCURY_ISA_VERSION
	.align		4
        /*00a0*/ 	.byte	0x03, 0x5f
        /*00a2*/ 	.short	0x0101


	//----- nvinfo : EIATTR_VRC_CTA_INIT_COUNT
	.align		4
        /*00a4*/ 	.byte	0x02, 0x4a
	.zero		1
	.zero		1


	//----- nvinfo : EIATTR_EXIT_INSTR_OFFSETS
	.align		4
        /*00a8*/ 	.byte	0x04, 0x1c
        /*00aa*/ 	.short	(.L_901 - .L_900)


	//   ....[0]....
.L_900:
        /*00ac*/ 	.word	0x00000010


	//----- nvinfo : EIATTR_MAX_THREADS
	.align		4
.L_901:
        /*00b0*/ 	.byte	0x04, 0x05
        /*00b2*/ 	.short	(.L_903 - .L_902)
.L_902:
        /*00b4*/ 	.word	0x000001e0
        /*00b8*/ 	.word	0x00000001
        /*00bc*/ 	.word	0x00000001


	//----- nvinfo : EIATTR_CBANK_PARAM_SIZE
	.align		4
.L_903:
        /*00c0*/ 	.byte	0x03, 0x19
        /*00c2*/ 	.short	0x0048


	//----- nvinfo : EIATTR_PARAM_CBANK
	.align		4
        /*00c4*/ 	.byte	0x04, 0x0a
        /*00c6*/ 	.short	(.L_905 - .L_904)
	.align		4
.L_904:
        /*00c8*/ 	.word	index@(.nv.constant0._ZN13group_norm_v214gn_cuda_kernelI13__nv_bfloat16Li480ELi3ELi16ELi120ELi1024ELb1ELi16ELi960ELi960ELi4ELb1ELi5ELb0ELb0ENS_16CompileConditionILi1000EEEEEvPT_PKS4_S7_S7_flPfS8_Pj)
        /*00cc*/ 	.short	0x0380
        /*00ce*/ 	.short	0x0048


	//----- nvinfo : EIATTR_SW_WAR
	.align		4
.L_905:
        /*00d0*/ 	.byte	0x04, 0x36
        /*00d2*/ 	.short	(.L_907 - .L_906)
.L_906:
        /*00d4*/ 	.word	0x00000008
.L_907:


//--------------------- .nv.info._ZN13group_norm_v214gn_cuda_kernelI13__nv_bfloat16Li480ELi1ELi16ELi120ELi1024ELb1ELi32ELi960ELi960ELi4ELb1ELi4ELb0ELb0ENS_16CompileConditionILi1000EEEEEvPT_PKS4_S7_S7_flPfS8_Pj --------------------------
	.section	.nv.info._ZN13group_norm_v214gn_cuda_kernelI13__nv_bfloat16Li480ELi1ELi16ELi120ELi1024ELb1ELi32ELi960ELi960ELi4ELb1ELi4ELb0ELb0ENS_16CompileConditionILi1000EEEEEvPT_PKS4_S7_S7_flPfS8_Pj,"",@"SHT_CUDA_INFO"
	.sectionflags	@""
	.align	4


	//----- nvinfo : EIATTR_CUDA_API_VERSION
	.align		4
        /*0000*/ 	.byte	0x04, 0x37
        /*0002*/ 	.short	(.L_909 - .L_908)
.L_908:
        /*0004*/ 	.word	0x00000082


	//----- nvinfo : EIATTR_KPARAM_INFO
	.align		4
.L_909:
        /*0008*/ 	.byte	0x04, 0x17
        /*000a*/ 	.short	(.L_911 - .L_910)
.L_910:
        /*000c*/ 	.word	0x00000000
        /*0010*/ 	.short	0x0008
        /*0012*/ 	.short	0x0040
        /*0014*/ 	.byte	0x00, 0xf5, 0x21, 0x00


	//----- nvinfo : EIATTR_KPARAM_INFO
	.align		4
.L_911:
        /*0018*/ 	.byte	0x04, 0x17
        /*001a*/ 	.short	(.L_913 - .L_912)
.L_912:
        /*001c*/ 	.word	0x00000000
        /*0020*/ 	.short	0x0007
        /*0022*/ 	.short	0x0038
        /*0024*/ 	.byte	0x00, 0xf5, 0x21, 0x00


	//----- nvinfo : EIATTR_KPARAM_INFO
	.align		4
.L_913:
        /*0028*/ 	.byte	0x04, 0x17
        /*002a*/ 	.short	(.L_915 - .L_914)
.L_914:
        /*002c*/ 	.word	0x00000000
        /*0030*/ 	.short	0x0006
        /*0032*/ 	.short	0x0030
        /*0034*/ 	.byte	0x00, 0xf5, 0x21, 0x00


	//----- nvinfo : EIATTR_KPARAM_INFO
	.align		4
.L_915:
        /*0038*/ 	.byte	0x04, 0x17
        /*003a*/ 	.short	(.L_917 - .L_916)
.L_916:
        /*003c*/ 	.word	0x00000000
        /*0040*/ 	.short	0x0005
        /*0042*/ 	.short	0x0028
        /*0044*/ 	.byte	0x00, 0xf0, 0x21, 0x00


	//----- nvinfo : EIATTR_KPARAM_INFO
	.align		4
.L_917:
        /*0048*/ 	.byte	0x04, 0x17
        /*004a*/ 	.short	(.L_919 - .L_918)
.L_918:
        /*004c*/ 	.word	0x00000000
        /*0050*/ 	.short	0x0004
        /*0052*/ 	.short	0x0020
        /*0054*/ 	.byte	0x00, 0xf0, 0x11, 0x00


	//----- nvinfo : EIATTR_KPARAM_INFO
	.align		4
.L_919:
        /*0058*/ 	.byte	0x04, 0x17
        /*005a*/ 	.short	(.L_921 - .L_920)
.L_920:
        /*005c*/ 	.word	0x00000000
        /*0060*/ 	.short	0x0003
        /*0062*/ 	.short	0x0018
        /*0064*/ 	.byte	0x00, 0xf5, 0x21, 0x00


	//----- nvinfo : EIATTR_KPARAM_INFO
	.align		4
.L_921:
        /*0068*/ 	.byte	0x04, 0x17
        /*006a*/ 	.short	(.L_923 - .L_922)
.L_922:
        /*006c*/ 	.word	0x00000000
        /*0070*/ 	.short	0x0002
        /*0072*/ 	.short	0x0010
        /*0074*/ 	.byte	0x00, 0xf5, 0x21, 0x00


	//----- nvinfo : EIATTR_KPARAM_INFO
	.align		4
.L_923:
        /*0078*/ 	.byte	0x04, 0x17
        /*007a*/ 	.short	(.L_925 - .L_924)
.L_924:
        /*007c*/ 	.word	0x00000000
        /*0080*/ 	.short	0x0001
        /*0082*/ 	.short	0x0008
        /*0084*/ 	.byte	0x00, 0xf5, 0x21, 0x00


	//----- nvinfo : EIATTR_KPARAM_INFO
	.align		4
.L_925:
        /*0088*/ 	.byte	0x04, 0x17
        /*008a*/ 	.short	(.L_927 - .L_926)
.L_926:
        /*008c*/ 	.word	0x00000000
        /*0090*/ 	.short	0x0000
        /*0092*/ 	.short	0x0000
        /*0094*/ 	.byte	0x00, 0xf5, 0x21, 0x00


	//----- nvinfo : EIATTR_SPARSE_MMA_MASK
	.align		4
.L_927:
        /*0098*/ 	.byte	0x03, 0x50
        /*009a*/ 	.short	0x0000


	//----- nvinfo : EIATTR_MAXREG_COUNT
	.align		4
        /*009c*/ 	.byte	0x03, 0x1b
        /*009e*/ 	.short	0x0080


	//----- nvinfo : EIATTR_MERCURY_ISA_VERSION
	.align		4
        /*00a0*/ 	.byte	0x03, 0x5f
        /*00a2*/ 	.short	0x0101


	//----- nvinfo : EIATTR_VRC_CTA_INIT_COUNT
	.align		4
        /*00a4*/ 	.byte	0x02, 0x4a
	.zero		1
	.zero		1


	//----- nvinfo : EIATTR_EXIT_INSTR_OFFSETS
	.align		4
        /*00a8*/ 	.byte	0x04, 0x1c
        /*00aa*/ 	.short	(.L_929 - .L_928)


	//   ....[0]....
.L_928:
        /*00ac*/ 	.word	0x00000010


	//----- nvinfo : EIATTR_MAX_THREADS
	.align		4
.L_929:
        /*00b0*/ 	.byte	0x04, 0x05
        /*00b2*/ 	.short	(.L_931 - .L_930)
.L_930:
        /*00b4*/ 	.word	0x000001e0
        /*00b8*/ 	.word	0x00000001
        /*00bc*/ 	.word	0x00000001


	//----- nvinfo : EIATTR_CBANK_PARAM_SIZE
	.align		4
.L_931:
        /*00c0*/ 	.byte	0x03, 0x19
        /*00c2*/ 	.short	0x0048


	//----- nvinfo : EIATTR_PARAM_CBANK
	.align		4
        /*00c4*/ 	.byte	0x04, 0x0a
        /*00c6*/ 	.short	(.L_933 - .L_932)
	.align		4
.L_932:
        /*00c8*/ 	.word	index@(.nv.constant0._ZN13group_norm_v214gn_cuda_kernelI13__nv_bfloat16Li480ELi1ELi16ELi120ELi1024ELb1ELi32ELi960ELi960ELi4ELb1ELi4ELb0ELb0ENS_16CompileConditionILi1000EEEEEvPT_PKS4_S7_S7_flPfS8_Pj)
        /*00cc*/ 	.short	0x0380
        /*00ce*/ 	.short	0x0048


	//----- nvinfo : EIATTR_SW_WAR
	.align		4
.L_933:
        /*00d0*/ 	.byte	0x04, 0x36
        /*00d2*/ 	.short	(.L_935 - .L_934)
.L_934:
        /*00d4*/ 	.word	0x00000008
.L_935:


//--------------------- .nv.info._ZN13group_norm_v214gn_cuda_kernelI13__nv_bfloat16Li480ELi1ELi16ELi120ELi1024ELb1ELi64ELi960ELi960ELi4ELb1ELi9ELb0ELb0ENS_16CompileConditionILi1000EEEEEvPT_PKS4_S7_S7_flPfS8_Pj --------------------------
	.section	.nv.info._ZN13group_norm_v214gn_cuda_kernelI13__nv_bfloat16Li480ELi1ELi16ELi120ELi1024ELb1ELi64ELi960ELi960ELi4ELb1ELi9ELb0ELb0ENS_16CompileConditionILi1000EEEEEvPT_PKS4_S7_S7_flPfS8_Pj,"",@"SHT_CUDA_INFO"
	.sectionflags	@""
	.align	4


	//----- nvinfo : EIATTR_CUDA_API_VERSION
	.align		4
        /*0000*/ 	.byte	0x04, 0x37
        /*0002*/ 	.short	(.L_937 - .L_936)
.L_936:
        /*0004*/ 	.word	0x00000082


	//----- nvinfo : EIATTR_KPARAM_INFO
	.align		4
.L_937:
        /*0008*/ 	.byte	0x04, 0x17
        /*000a*/ 	.short	(.L_939 - .L_938)
.L_938:
        /*000c*/ 	.word	0x00000000
        /*0010*/ 	.short	0x0008
        /*0012*/ 	.short	0x0040
        /*0014*/ 	.byte	0x00, 0xf5, 0x21, 0x00


	//----- nvinfo : EIATTR_KPARAM_INFO
	.align		4
.L_939:
        /*0018*/ 	.byte	0x04, 0x17
        /*001a*/ 	.short	(.L_941 - .L_940)
.L_940:
        /*001c*/ 	.word	0x00000000
        /*0020*/ 	.short	0x0007
        /*0022*/ 	.short	0x0038
        /*0024*/ 	.byte	0x00, 0xf5, 0x21, 0x00


	//----- nvinfo : EIATTR_KPARAM_INFO
	.align		4
.L_941:
        /*0028*/ 	.byte	0x04, 0x17
        /*002a*/ 	.short	(.L_943 - .L_942)
.L_942:
        /*002c*/ 	.word	0x00000000
        /*0030*/ 	.short	0x0006
        /*0032*/ 	.short	0x0030
        /*0034*/ 	.byte	0x00, 0xf5, 0x21, 0x00


	//----- nvinfo : EIATTR_KPARAM_INFO
	.align		4
.L_943:
        /*0038*/ 	.byte	0x04, 0x17
        /*003a*/ 	.short	(.L_945 - .L_944)
.L_944:
        /*003c*/ 	.word	0x00000000
        /*0040*/ 	.short	0x0005
        /*0042*/ 	.short	0x0028
        /*0044*/ 	.byte	0x00, 0xf0, 0x21, 0x00


	//----- nvinfo : EIATTR_KPARAM_INFO
	.align		4
.L_945:
        /*0048*/ 	.byte	0x04, 0x17
        /*004a*/ 	.short	(.L_947 - .L_946)
.L_946:
        /*004c*/ 	.word	0x00000000
        /*0050*/ 	.short	0x0004
        /*0052*/ 	.short	0x0020
        /*0054*/ 	.byte	0x00, 0xf0, 0x11, 0x00


	//----- nvinfo : EIATTR_KPARAM_INFO
	.align		4
.L_947:
        /*0058*/ 	.byte	0x04, 0x17
        /*005a*/ 	.short	(.L_949 - .L_948)
.L_948:
        /*005c*/ 	.word	0x00000000
        /*0060*/ 	.short	0x0003
        /*0062*/ 	.short	0x0018
        /*0064*/ 	.byte	0x00, 0xf5, 0x21, 0x00


	//----- nvinfo : EIATTR_KPARAM_INFO
	.align		4
.L_949:
        /*0068*/ 	.byte	0x04, 0x17
        /*006a*/ 	.short	(.L_951 - .L_950)
.L_950:
        /*006c*/ 	.word	0x00000000
        /*0070*/ 	.short	0x0002
        /*0072*/ 	.short	0x0010
        /*0074*/ 	.byte	0x00, 0xf5, 0x21, 0x00


	//----- nvinfo : EIATTR_KPARAM_INFO
	.align		4
.L_951:
        /*0078*/ 	.byte	0x04, 0x17
        /*007a*/ 	.short	(.L_953 - .L_952)
.L_952:
        /*007c*/ 	.word	0x00000000
        /*0080*/ 	.short	0x0001
        /*0082*/ 	.short	0x0008
        /*0084*/ 	.byte	0x00, 0xf5, 0x21, 0x00


	//----- nvinfo : EIATTR_KPARAM_INFO
	.align		4
.L_953:
        /*0088*/ 	.byte	0x04, 0x17
        /*008a*/ 	.short	(.L_955 - .L_954)
.L_954:
        /*008c*/ 	.word	0x00000000
        /*0090*/ 	.short	0x0000
        /*0092*/ 	.short	0x0000
        /*0094*/ 	.byte	0x00, 0xf5, 0x21, 0x00


	//----- nvinfo : EIATTR_SPARSE_MMA_MASK
	.align		4
.L_955:
        /*0098*/ 	.byte	0x03, 0x50
        /*009a*/ 	.short	0x0000


	//----- nvinfo : EIATTR_MAXREG_COUNT
	.align		4
        /*009c*/ 	.byte	0x03, 0x1b
        /*009e*/ 	.short	0x0080


	//----- nvinfo : EIATTR_MERCURY_ISA_VERSION
	.align		4
        /*00a0*/ 	.byte	0x03, 0x5f
        /*00a2*/ 	.short	0x0101


	//----- nvinfo : EIATTR_VRC_CTA_INIT_COUNT
	.align		4
        /*00a4*/ 	.byte	0x02, 0x4a
	.zero		1
	.zero		1


	//----- nvinfo : EIATTR_EXIT_INSTR_OFFSETS
	.align		4
        /*00a8*/ 	.byte	0x04, 0x1c
        /*00aa*/ 	.short	(.L_957 - .L_956)


	//   ....[0]....
.L_956:
        /*00ac*/ 	.word	0x00000010


	//----- nvinfo : EIATTR_MAX_THREADS
	.align		4
.L_957:
        /*00b0*/ 	.byte	0x04, 0x05
        /*00b2*/ 	.short	(.L_959 - .L_958)
.L_958:
        /*00b4*/ 	.word	0x000001e0
        /*00b8*/ 	.word	0x00000001
        /*00bc*/ 	.word	0x00000001


	//----- nvinfo : EIATTR_CBANK_PARAM_SIZE
	.align		4
.L_959:
        /*00c0*/ 	.byte	0x03, 0x19
        /*00c2*/ 	.short	0x0048


	//----- nvinfo : EIATTR_PARAM_CBANK
	.align		4
        /*00c4*/ 	.byte	0x04, 0x0a
        /*00c6*/ 	.short	(.L_961 - .L_960)
	.align		4
.L_960:
        /*00c8*/ 	.word	index@(.nv.constant0._ZN13group_norm_v214gn_cuda_kernelI13__nv_bfloat16Li480ELi1ELi16ELi120ELi1024ELb1ELi64ELi960ELi960ELi4ELb1ELi9ELb0ELb0ENS_16CompileConditionILi1000EEEEEvPT_PKS4_S7_S7_flPfS8_Pj)
        /*00cc*/ 	.short	0x0380
        /*00ce*/ 	.short	0x0048


	//----- nvinfo : EIATTR_SW_WAR
	.align		4
.L_961:
        /*00d0*/ 	.byte	0x04, 0x36
        /*00d2*/ 	.short	(.L_963 - .L_962)
.L_962:
        /*00d4*/ 	.word	0x00000008
.L_963:


//--------------------- .nv.info._ZN13group_norm_v214gn_cuda_kernelI13__nv_bfloat16Li480ELi2ELi16ELi120ELi1024ELb1ELi32ELi960ELi960ELi4ELb1ELi7ELb0ELb0ENS_16CompileConditionILi1000EEEEEvPT_PKS4_S7_S7_flPfS8_Pj --------------------------
	.section	.nv.info._ZN13group_norm_v214gn_cuda_kernelI13__nv_bfloat16Li480ELi2ELi16ELi120ELi1024ELb1ELi32ELi960ELi960ELi4ELb1ELi7ELb0ELb0ENS_16CompileConditionILi1000EEEEEvPT_PKS4_S7_S7_flPfS8_Pj,"",@"SHT_CUDA_INFO"
	.sectionflags	@""
	.align	4


	//----- nvinfo : EIATTR_CUDA_API_VERSION
	.align		4
        /*0000*/ 	.byte	0x04, 0x37
        /*0002*/ 	.short	(.L_965 - .L_964)
.L_964:
        /*0004*/ 	.word	0x00000082


	//----- nvinfo : EIATTR_KPARAM_INFO
	.align		4
.L_965:
        /*0008*/ 	.byte	0x04, 0x17
        /*000a*/ 	.short	(.L_967 - .L_966)
.L_966:
        /*000c*/ 	.word	0x00000000
        /*0010*/ 	.short	0x0008
        /*0012*/ 	.short	0x0040
        /*0014*/ 	.byte	0x00, 0xf5, 0x21, 0x00


	//----- nvinfo : EIATTR_KPARAM_INFO
	.align		4
.L_967:
        /*0018*/ 	.byte	0x04, 0x17
        /*001a*/ 	.short	(.L_969 - .L_968)
.L_968:
        /*001c*/ 	.word	0x00000000
        /*0020*/ 	.short	0x0007
        /*0022*/ 	.short	0x0038
        /*0024*/ 	.byte	0x00, 0xf5, 0x21, 0x00


	//----- nvinfo : EIATTR_KPARAM_INFO
	.align		4
.L_969:
        /*0028*/ 	.byte	0x04, 0x17
        /*002a*/ 	.short	(.L_971 - .L_970)
.L_970:
        /*002c*/ 	.word	0x00000000
        /*0030*/ 	.short	0x0006
        /*0032*/ 	.short	0x0030
        /*0034*/ 	.byte	0x00, 0xf5, 0x21, 0x00


	//----- nvinfo : EIATTR_KPARAM_INFO
	.align		4
.L_971:
        /*0038*/ 	.byte	0x04, 0x17
        /*003a*/ 	.short	(.L_973 - .L_972)
.L_972:
        /*003c*/ 	.word	0x00000000
        /*0040*/ 	.short	0x0005
        /*0042*/ 	.short	0x0028
        /*0044*/ 	.byte	0x00, 0xf0, 0x21, 0x00


	//----- nvinfo : EIATTR_KPARAM_INFO
	.align		4
.L_973:
        /*0048*/ 	.byte	0x04, 0x17
        /*004a*/ 	.short	(.L_975 - .L_974)
.L_974:
        /*004c*/ 	.word	0x00000000
        /*0050*/ 	.short	0x0004
        /*0052*/ 	.short	0x0020
        /*0054*/ 	.byte	0x00, 0xf0, 0x11, 0x00


	//----- nvinfo : EIATTR_KPARAM_INFO
	.align		4
.L_975:
        /*0058*/ 	.byte	0x04, 0x17
        /*005a*/ 	.short	(.L_977 - .L_976)
.L_976:
        /*005c*/ 	.word	0x00000000
        /*0060*/ 	.short	0x0003
        /*0062*/ 	.short	0x0018
        /*0064*/ 	.byte	0x00, 0xf5, 0x21, 0x00


	//----- nvinfo : EIATTR_KPARAM_INFO
	.align		4
.L_977:
        /*0068*/ 	.byte	0x04, 0x17
        /*006a*/ 	.short	(.L_979 - .L_978)
.L_978:
        /*006c*/ 	.word	0x00000000
        /*0070*/ 	.short	0x0002
        /*0072*/ 	.short	0x0010
        /*0074*/ 	.byte	0x00, 0xf5, 0x21, 0x00


	//----- nvinfo : EIATTR_KPARAM_INFO
	.align		4
.L_979:
        /*0078*/ 	.byte	0x04, 0x17
        /*007a*/ 	.short	(.L_981 - .L_980)
.L_980:
        /*007c*/ 	.word	0x00000000
        /*0080*/ 	.short	0x0001
        /*0082*/ 	.short	0x0008
        /*0084*/ 	.byte	0x00, 0xf5, 0x21, 0x00


	//----- nvinfo : EIATTR_KPARAM_INFO
	.align		4
.L_981:
        /*0088*/ 	.byte	0x04, 0x17
        /*008a*/ 	.short	(.L_983 - .L_982)
.L_982:
        /*008c*/ 	.word	0x00000000
        /*0090*/ 	.short	0x0000
        /*0092*/ 	.short	0x0000
        /*0094*/ 	.byte	0x00, 0xf5, 0x21, 0x00


	//----- nvinfo : EIATTR_SPARSE_MMA_MASK
	.align		4
.L_983:
        /*0098*/ 	.byte	0x03, 0x50
        /*009a*/ 	.short	0x0000


	//----- nvinfo : EIATTR_MAXREG_COUNT
	.align		4
        /*009c*/ 	.byte	0x03, 0x1b
        /*009e*/ 	.short	0x0040


	//----- nvinfo : EIATTR_MERCURY_ISA_VERSION
	.align		4
        /*00a0*/ 	.byte	0x03, 0x5f
        /*00a2*/ 	.short	0x0101


	//----- nvinfo : EIATTR_VRC_CTA_INIT_COUNT
	.align		4
        /*00a4*/ 	.byte	0x02, 0x4a
	.zero		1
	.zero		1


	//----- nvinfo : EIATTR_EXIT_INSTR_OFFSETS
	.align		4
        /*00a8*/ 	.byte	0x04, 0x1c
        /*00aa*/ 	.short	(.L_985 - .L_984)


	//   ....[0]....
.L_984:
        /*00ac*/ 	.word	0x00000010


	//----- nvinfo : EIATTR_MAX_THREADS
	.align		4
.L_985:
        /*00b0*/ 	.byte	0x04, 0x05
        /*00b2*/ 	.short	(.L_987 - .L_986)
.L_986:
        /*00b4*/ 	.word	0x000001e0
        /*00b8*/ 	.word	0x00000001
        /*00bc*/ 	.word	0x00000001


	//----- nvinfo : EIATTR_CBANK_PARAM_SIZE
	.align		4
.L_987:
        /*00c0*/ 	.byte	0x03, 0x19
        /*00c2*/ 	.short	0x0048


	//----- nvinfo : EIATTR_PARAM_CBANK
	.align		4
        /*00c4*/ 	.byte	0x04, 0x0a
        /*00c6*/ 	.short	(.L_989 - .L_988)
	.align		4
.L_988:
        /*00c8*/ 	.word	index@(.nv.constant0._ZN13group_norm_v214gn_cuda_kernelI13__nv_bfloat16Li480ELi2ELi16ELi120ELi1024ELb1ELi32ELi960ELi960ELi4ELb1ELi7ELb0ELb0ENS_16CompileConditionILi1000EEEEEvPT_PKS4_S7_S7_flPfS8_Pj)
        /*00cc*/ 	.short	0x0380
        /*00ce*/ 	.short	0x0048


	//----- nvinfo : EIATTR_SW_WAR
	.align		4
.L_989:
        /*00d0*/ 	.byte	0x04, 0x36
        /*00d2*/ 	.short	(.L_991 - .L_990)
.L_990:
        /*00d4*/ 	.word	0x00000008
.L_991:


//--------------------- .nv.info._ZN13group_norm_v214gn_cuda_kernelI13__nv_bfloat16Li480ELi2ELi16ELi120ELi1024ELb1ELi32ELi960ELi960ELi4ELb1ELi9ELb0ELb0ENS_16CompileConditionILi1000EEEEEvPT_PKS4_S7_S7_flPfS8_Pj --------------------------
	.section	.nv.info._ZN13group_norm_v214gn_cuda_kernelI13__nv_bfloat16Li480ELi2ELi16ELi120ELi1024ELb1ELi32ELi960ELi960ELi4ELb1ELi9ELb0ELb0ENS_16CompileConditionILi1000EEEEEvPT_PKS4_S7_S7_flPfS8_Pj,"",@"SHT_CUDA_INFO"
	.sectionflags	@""
	.align	4


	//----- nvinfo : EIATTR_CUDA_API_VERSION
	.align		4
        /*0000*/ 	.byte	0x04, 0x37
        /*0002*/ 	.short	(.L_993 - .L_992)
.L_992:
        /*0004*/ 	.word	0x00000082


	//----- nvinfo : EIATTR_KPARAM_INFO
	.align		4
.L_993:
        /*0008*/ 	.byte	0x04, 0x17
        /*000a*/ 	.short	(.L_995 - .L_994)
.L_994:
        /*000c*/ 	.word	0x00000000
        /*0010*/ 	.short	0x0008
        /*0012*/ 	.short	0x0040
        /*0014*/ 	.byte	0x00, 0xf5, 0x21, 0x00


	//----- nvinfo : EIATTR_KPARAM_INFO
	.align		4
.L_995:
        /*0018*/ 	.byte	0x04, 0x17
        /*001a*/ 	.short	(.L_997 - .L_996)
.L_996:
        /*001c*/ 	.word	0x00000000
        /*0020*/ 	.short	0x0007
        /*0022*/ 	.short	0x0038
        /*0024*/ 	.byte	0x00, 0xf5, 0x21, 0x00


	//----- nvinfo : EIATTR_KPARAM_INFO
	.align		4
.L_997:
        /*0028*/ 	.byte	0x04, 0x17
        /*002a*/ 	.short	(.L_999 - .L_998)
.L_998:
        /*002c*/ 	.word	0x00000000
        /*0030*/ 	.short	0x0006
        /*0032*/ 	.short	0x0030
        /*0034*/ 	.byte	0x00, 0xf5, 0x21, 0x00


	//----- nvinfo : EIATTR_KPARAM_INFO
	.align		4
.L_999:
        /*0038*/ 	.byte	0x04, 0x17
        /*003a*/ 	.short	(.L_1001 - .L_1000)
.L_1000:
        /*003c*/ 	.word	0x00000000
        /*0040*/ 	.short	0x0005
        /*0042*/ 	.short	0x0028
        /*0044*/ 	.byte	0x00, 0xf0, 0x21, 0x00


	//----- nvinfo : EIATTR_KPARAM_INFO
	.align		4
.L_1001:
        /*0048*/ 	.byte	0x04, 0x17
        /*004a*/ 	.short	(.L_1003 - .L_1002)
.L_1002:
        /*004c*/ 	.word	0x00000000
        /*0050*/ 	.short	0x0004
        /*0052*/ 	.short	0x0020
        /*0054*/ 	.byte	0x00, 0xf0, 0x11, 0x00


	//----- nvinfo : EIATTR_KPARAM_INFO
	.align		4
.L_1003:
        /*0058*/ 	.byte	0x04, 0x17
        /*005a*/ 	.short	(.L_1005 - .L_1004)
.L_1004:
        /*005c*/ 	.word	0x00000000
        /*0060*/ 	.short	0x0003
        /*0062*/ 	.short	0x0018
        /*0064*/ 	.byte	0x00, 0xf5, 0x21, 0x00


	//----- nvinfo : EIATTR_KPARAM_INFO
	.align		4
.L_1005:
        /*0068*/ 	.byte	0x04, 0x17
        /*006a*/ 	.short	(.L_1007 - .L_1006)
.L_1006:
        /*006c*/ 	.word	0x00000000
        /*0070*/ 	.short	0x0002
        /*0072*/ 	.short	0x0010
        /*0074*/ 	.byte	0x00, 0xf5, 0x21, 0x00


	//----- nvinfo : EIATTR_KPARAM_INFO
	.align		4
.L_1007:
        /*0078*/ 	.byte	0x04, 0x17
        /*007a*/ 	.short	(.L_1009 - .L_1008)
.L_1008:
        /*007c*/ 	.word	0x00000000
        /*0080*/ 	.short	0x0001
        /*0082*/ 	.short	0x0008
        /*0084*/ 	.byte	0x00, 0xf5, 0x21, 0x00


	//----- nvinfo : EIATTR_KPARAM_INFO
	.align		4
.L_1009:
        /*0088*/ 	.byte	0x04, 0x17
        /*008a*/ 	.short	(.L_1011 - .L_1010)
.L_1010:
        /*008c*/ 	.word	0x00000000
        /*0090*/ 	.short	0x0000
        /*0092*/ 	.short	0x0000
        /*0094*/ 	.byte	0x00, 0xf5, 0x21, 0x00


	//----- nvinfo : EIATTR_SPARSE_MMA_MASK
	.align		4
.L_1011:
        /*0098*/ 	.byte	0x03, 0x50
        /*009a*/ 	.short	0x0000


	//----- nvinfo : EIATTR_MAXREG_COUNT
	.align		4
        /*009c*/ 	.byte	0x03, 0x1b
        /*009e*/ 	.short	0x0040


	//----- nvinfo : EIATTR_MERCURY_ISA_VERSION
	.align		4
        /*00a0*/ 	.byte	0x03, 0x5f
        /*00a2*/ 	.short	0x0101


	//----- nvinfo : EIATTR_VRC_CTA_INIT_COUNT
	.align		4
        /*00a4*/ 	.byte	0x02, 0x4a
	.zero		1
	.zero		1


	//----- nvinfo : EIATTR_EXIT_INSTR_OFFSETS
	.align		4
        /*00a8*/ 	.byte	0x04, 0x1c
        /*00aa*/ 	.short	(.L_1013 - .L_1012)


	//   ....[0]....
.L_1012:
        /*00ac*/ 	.word	0x00000010


	//----- nvinfo : EIATTR_MAX_THREADS
	.align		4
.L_1013:
        /*00b0*/ 	.byte	0x04, 0x05
        /*00b2*/ 	.short	(.L_1015 - .L_1014)
.L_1014:
        /*00b4*/ 	.word	0x000001e0
        /*00b8*/ 	.word	0x00000001
        /*00bc*/ 	.word	0x00000001


	//----- nvinfo : EIATTR_CBANK_PARAM_SIZE
	.align		4
.L_1015:
        /*00c0*/ 	.byte	0x03, 0x19
        /*00c2*/ 	.short	0x0048


	//----- nvinfo : EIATTR_PARAM_CBANK
	.align		4
        /*00c4*/ 	.byte	0x04, 0x0a
        /*00c6*/ 	.short	(.L_1017 - .L_1016)
	.align		4
.L_1016:
        /*00c8*/ 	.word	index@(.nv.constant0._ZN13group_norm_v214gn_cuda_kernelI13__nv_bfloat16Li480ELi2ELi16ELi120ELi1024ELb1ELi32ELi960ELi960ELi4ELb1ELi9ELb0ELb0ENS_16CompileConditionILi1000EEEEEvPT_PKS4_S7_S7_flPfS8_Pj)
        /*00cc*/ 	.short	0x0380
        /*00ce*/ 	.short	0x0048


	//----- nvinfo : EIATTR_SW_WAR
	.align		4
.L_1017:
        /*00d0*/ 	.byte	0x04, 0x36
        /*00d2*/ 	.short	(.L_1019 - .L_1018)
.L_1018:
        /*00d4*/ 	.word	0x00000008
.L_1019:


//--------------------- .nv.info._ZN13group_norm_v218gn_bwd_cuda_kernelI6__halfLi480ELi3ELi32ELi60ELi1024ELb0ELb1ELi8ELi960ELi960ELi4ELb1ELi2ELb0ELb0ELNS_15WgradSyncMethodE3ENS_16CompileConditionILi1000EEEEEvPT_S6_S6_PKS5_S8_S8_S8_PKfflPfPj --------------------------
	.section	.nv.info._ZN13group_norm_v218gn_bwd_cuda_kernelI6__halfLi480ELi3ELi32ELi60ELi1024ELb0ELb1ELi8ELi960ELi960ELi4ELb1ELi2ELb0ELb0ELNS_15WgradSyncMethodE3ENS_16CompileConditionILi1000EEEEEvPT_S6_S6_PKS5_S8_S8_S8_PKfflPfPj,"",@"SHT_CUDA_INFO"
	.sectionflags	@""
	.align	4


	//----- nvinfo : EIATTR_CUDA_API_VERSION
	.align		4
        /*0000*/ 	.byte	0x04, 0x37
        /*0002*/ 	.short	(.L_1021 - .L_1020)
.L_1020:
        /*0004*/ 	.word	0x00000082


	//----- nvinfo : EIATTR_KPARAM_INFO
	.align		4
.L_1021:
        /*0008*/ 	.byte	0x04, 0x17
        /*000a*/ 	.short	(.L_1023 - .L_1022)
.L_1022:
        /*000c*/ 	.word	0x00000000
        /*0010*/ 	.short	0x000b
        /*0012*/ 	.short	0x0058
        /*0014*/ 	.byte	0x00, 0xf5, 0x21, 0x00


	//----- nvinfo : EIATTR_KPARAM_INFO
	.align		4
.L_1023:
        /*0018*/ 	.byte	0x04, 0x17
        /*001a*/ 	.short	(.L_1025 - .L_1024)
.L_1024:
        /*001c*/ 	.word	0x00000000
        /*0020*/ 	.short	0x000a
        /*0022*/ 	.short	0x0050
        /*0024*/ 	.byte	0x00, 0xf5, 0x21, 0x00


	//----- nvinfo : EIATTR_KPARAM_INFO
	.align		4
.L_1025:
        /*0028*/ 	.byte	0x04, 0x17
        /*002a*/ 	.short	(.L_1027 - .L_1026)
.L_1026:
        /*002c*/ 	.word	0x00000000
        /*0030*/ 	.short	0x0009
        /*0032*/ 	.short	0x0048
        /*0034*/ 	.byte	0x00, 0xf0, 0x21, 0x00


	//----- nvinfo : EIATTR_KPARAM_INFO
	.align		4
.L_1027:
        /*0038*/ 	.byte	0x04, 0x17
        /*003a*/ 	.short	(.L_1029 - .L_1028)
.L_1028:
        /*003c*/ 	.word	0x00000000
        /*0040*/ 	.short	0x0008
        /*0042*/ 	.short	0x0040
        /*0044*/ 	.byte	0x00, 0xf0, 0x11, 0x00


	//----- nvinfo : EIATTR_KPARAM_INFO
	.align		4
.L_1029:
        /*0048*/ 	.byte	0x04, 0x17
        /*004a*/ 	.short	(.L_1031 - .L_1030)
.L_1030:
        /*004c*/ 	.word	0x00000000
        /*0050*/ 	.short	0x0007
        /*0052*/ 	.short	0x0038
        /*0054*/ 	.byte	0x00, 0xf5, 0x21, 0x00


	//----- nvinfo : EIATTR_KPARAM_INFO
	.align		4
.L_1031:
        /*0058*/ 	.byte	0x04, 0x17
        /*005a*/ 	.short	(.L_1033 - .L_1032)
.L_1032:
        /*005c*/ 	.word	0x00000000
        /*0060*/ 	.short	0x0006
        /*0062*/ 	.short	0x0030
        /*0064*/ 	.byte	0x00, 0xf5, 0x21, 0x00


	//----- nvinfo : EIATTR_KPARAM_INFO
	.align		4
.L_1033:
        /*0068*/ 	.byte	0x04, 0x17
        /*006a*/ 	.short	(.L_1035 - .L_1034)
.L_1034:
        /*006c*/ 	.word	0x00000000
        /*0070*/ 	.short	0x0005
        /*0072*/ 	.short	0x0028
        /*0074*/ 	.byte	0x00, 0xf5, 0x21, 0x00


	//----- nvinfo : EIATTR_KPARAM_INFO
	.align		4
.L_1035:
        /*0078*/ 	.byte	0x04, 0x17
        /*007a*/ 	.short	(.L_1037 - .L_1036)
.L_1036:
        /*007c*/ 	.word	0x00000000
        /*0080*/ 	.short	0x0004
        /*0082*/ 	.short	0x0020
        /*0084*/ 	.byte	0x00, 0xf5, 0x21, 0x00


	//----- nvinfo : EIATTR_KPARAM_INFO
	.align		4
.L_1037:
        /*0088*/ 	.byte	0x04, 0x17
        /*008a*/ 	.short	(.L_1039 - .L_1038)
.L_1038:
        /*008c*/ 	.word	0x00000000
        /*0090*/ 	.short	0x0003
        /*0092*/ 	.short	0x0018
        /*0094*/ 	.byte	0x00, 0xf5, 0x21, 0x00


	//----- nvinfo : EIATTR_KPARAM_INFO
	.align		4
.L_1039:
        /*0098*/ 	.byte	0x04, 0x17
        /*009a*/ 	.short	(.L_1041 - .L_1040)
.L_1040:
        /*009c*/ 	.word	0x00000000
        /*00a0*/ 	.short	0x0002
        /*00a2*/ 	.short	0x0010
        /*00a4*/ 	.byte	0x00, 0xf5, 0x21, 0x00


	//----- nvinfo : EIATTR_KPARAM_INFO
	.align		4
.L_1041:
        /*00a8*/ 	.byte	0x04, 0x17
        /*00aa*/ 	.short	(.L_1043 - .L_1042)
.L_1042:
        /*00ac*/ 	.word	0x00000000
        /*00b0*/ 	.short	0x0001
        /*00b2*/ 	.short	0x0008
        /*00b4*/ 	.byte	0x00, 0xf5, 0x21, 0x00


	//----- nvinfo : EIATTR_KPARAM_INFO
	.align		4
.L_1043:
        /*00b8*/ 	.byte	0x04, 0x17
        /*00ba*/ 	.short	(.L_1045 - .L_1044)
.L_1044:
        /*00bc*/ 	.word	0x00000000
        /*00c0*/ 	.short	0x0000
        /*00c2*/ 	.short	0x0000
        /*00c4*/ 	.byte	0x00, 0xf5, 0x21, 0x00


	//----- nvinfo : EIATTR_SPARSE_MMA_MASK
	.align		4
.L_1045:
        /*00c8*/ 	.byte	0x03, 0x50
        /*00ca*/ 	.short	0x0000


	//----- nvinfo : EIATTR_MAXREG_COUNT
	.align		4
        /*00cc*/ 	.byte	0x03, 0x1b
        /*00ce*/ 	.short	0x0028


	//----- nvinfo : EIATTR_MERCURY_ISA_VERSION
	.align		4
        /*00d0*/ 	.byte	0x03, 0x5f
        /*00d2*/ 	.short	0x0101


	//----- nvinfo : EIATTR_VRC_CTA_INIT_COUNT
	.align		4
        /*00d4*/ 	.byte	0x02, 0x4a
	.zero		1
	.zero		1


	//----- nvinfo : EIATTR_EXIT_INSTR_OFFSETS
	.align		4
        /*00d8*/ 	.byte	0x04, 0x1c
        /*00da*/ 	.short	(.L_1047 - .L_1046)


	//   ....[0]....
.L_1046:
        /*00dc*/ 	.word	0x00000010


	//----- nvinfo : EIATTR_MAX_THREADS
	.align		4
.L_1047:
        /*00e0*/ 	.byte	0x04, 0x05
        /*00e2*/ 	.short	(.L_1049 - .L_1048)
.L_1048:
        /*00e4*/ 	.word	0x000001e0
        /*00e8*/ 	.word	0x00000001
        /*00ec*/ 	.word	0x00000001


	//----- nvinfo : EIATTR_CBANK_PARAM_SIZE
	.align		4
.L_1049:
        /*00f0*/ 	.byte	0x03, 0x19
        /*00f2*/ 	.short	0x0060


	//----- nvinfo : EIATTR_PARAM_CBANK
	.align		4
        /*00f4*/ 	.byte	0x04, 0x0a
        /*00f6*/ 	.short	(.L_1051 - .L_1050)
	.align		4
.L_1050:
        /*00f8*/ 	.word	index@(.nv.constant0._ZN13group_norm_v218gn_bwd_cuda_kernelI6__halfLi480ELi3ELi32ELi60ELi1024ELb0ELb1ELi8ELi960ELi960ELi4ELb1ELi2ELb0ELb0ELNS_15WgradSyncMethodE3ENS_16CompileConditionILi1000EEEEEvPT_S6_S6_PKS5_S8_S8_S8_PKfflPfPj)
        /*00fc*/ 	.short	0x0380
        /*00fe*/ 	.short	0x0060


	//----- nvinfo : EIATTR_SW_WAR
	.align		4
.L_1051:
        /*0100*/ 	.byte	0x04, 0x36
        /*0102*/ 	.short	(.L_1053 - .L_1052)
.L_1052:
        /*0104*/ 	.word	0x00000008
.L_1053:


//--------------------- .nv.info._ZN13group_norm_v218gn_bwd_cuda_kernelI6__halfLi480ELi1ELi32ELi60ELi1024ELb0ELb1ELi16ELi960ELi960ELi4ELb1ELi2ELb0ELb0ELNS_15WgradSyncMethodE3ENS_16CompileConditionILi1000EEEEEvPT_S6_S6_PKS5_S8_S8_S8_PKfflPfPj --------------------------
	.section	.nv.info._ZN13group_norm_v218gn_bwd_cuda_kernelI6__halfLi480ELi1ELi32ELi60ELi1024ELb0ELb1ELi16ELi960ELi960ELi4ELb1ELi2ELb0ELb0ELNS_15WgradSyncMethodE3ENS_16CompileConditionILi1000EEEEEvPT_S6_S6_PKS5_S8_S8_S8_PKfflPfPj,"",@"SHT_CUDA_INFO"
	.sectionflags	@""
	.align	4


	//----- nvinfo : EIATTR_CUDA_API_VERSION
	.align		4
        /*0000*/ 	.byte	0x04, 0x37
        /*0002*/ 	.short	(.L_1055 - .L_1054)
.L_1054:
        /*0004*/ 	.word	0x00000082


	//----- nvinfo : EIATTR_KPARAM_INFO
	.align		4
.L_1055:
        /*0008*/ 	.byte	0x04, 0x17
        /*000a*/ 	.short	(.L_1057 - .L_1056)
.L_1056:
        /*000c*/ 	.word	0x00000000
        /*0010*/ 	.short	0x000b
        /*0012*/ 	.short	0x0058
        /*0014*/ 	.byte	0x00, 0xf5, 0x21, 0x00


	//----- nvinfo : EIATTR_KPARAM_INFO
	.align		4
.L_1057:
        /*0018*/ 	.byte	0x04, 0x17
        /*001a*/ 	.short	(.L_1059 - .L_1058)
.L_1058:
        /*001c*/ 	.word	0x00000000
        /*0020*/ 	.short	0x000a
        /*0022*/ 	.short	0x0050
        /*0024*/ 	.byte	0x00, 0xf5, 0x21, 0x00


	//----- nvinfo : EIATTR_KPARAM_INFO
	.align		4
.L_1059:
        /*0028*/ 	.byte	0x04, 0x17
        /*002a*/ 	.short	(.L_1061 - .L_1060)
.L_1060:
        /*002c*/ 	.word	0x00000000
        /*0030*/ 	.short	0x0009
        /*0032*/ 	.short	0x0048
        /*0034*/ 	.byte	0x00, 0xf0, 0x21, 0x00


	//----- nvinfo : EIATTR_KPARAM_INFO
	.align		4
.L_1061:
        /*0038*/ 	.byte	0x04, 0x17
        /*003a*/ 	.short	(.L_1063 - .L_1062)
.L_1062:
        /*003c*/ 	.word	0x00000000
        /*0040*/ 	.short	0x0008
        /*0042*/ 	.short	0x0040
        /*0044*/ 	.byte	0x00, 0xf0, 0x11, 0x00


	//----- nvinfo : EIATTR_KPARAM_INFO
	.align		4
.L_1063:
        /*0048*/ 	.byte	0x04, 0x17
        /*004a*/ 	.short	(.L_1065 - .L_1064)
.L_1064:
        /*004c*/ 	.word	0x00000000
        /*0050*/ 	.short	0x0007
        /*0052*/ 	.short	0x0038
        /*0054*/ 	.byte	0x00, 0xf5, 0x21, 0x00


	//----- nvinfo : EIATTR_KPARAM_INFO
	.align		4
.L_1065:
        /*0058*/ 	.byte	0x04, 0x17
        /*005a*/ 	.short	(.L_1067 - .L_1066)
.L_1066:
        /*005c*/ 	.word	0x00000000
        /*0060*/ 	.short	0x0006
        /*0062*/ 	.short	0x0030
        /*0064*/ 	.byte	0x00, 0xf5, 0x21, 0x00


	//----- nvinfo : EIATTR_KPARAM_INFO
	.align		4
.L_1067:
        /*0068*/ 	.byte	0x04, 0x17
        /*006a*/ 	.short	(.L_1069 - .L_1068)
.L_1068:
        /*006c*/ 	.word	0x00000000
        /*0070*/ 	.short	0x0005
        /*0072*/ 	.short	0x0028
        /*0074*/ 	.byte	0x00, 0xf5, 0x21, 0x00


	//----- nvinfo : EIATTR_KPARAM_INFO
	.align		4
.L_1069:
        /*0078*/ 	.byte	0x04, 0x17
        /*007a*/ 	.short	(.L_1071 - .L_1070)
.L_1070:
        /*007c*/ 	.word	0x00000000
        /*0080*/ 	.short	0x0004
        /*0082*/ 	.short	0x0020
        /*0084*/ 	.byte	0x00, 0xf5, 0x21, 0x00


	//----- nvinfo : EIATTR_KPARAM_INFO
	.align		4
.L_1071:
        /*0088*/ 	.byte	0x04, 0x17
        /*008a*/ 	.short	(.L_1073 - .L_1072)
.L_1072:
        /*008c*/ 	.word	0x00000000
        /*0090*/ 	.short	0x0003
        /*0092*/ 	.short	0x0018
        /*0094*/ 	.byte	0x00, 0xf5, 0x21, 0x00


	//----- nvinfo : EIATTR_KPARAM_INFO
	.align		4
.L_1073:
        /*0098*/ 	.byte	0x04, 0x17
        /*009a*/ 	.short	(.L_1075 - .L_1074)
.L_1074:
        /*009c*/ 	.word	0x00000000
        /*00a0*/ 	.short	0x0002
        /*00a2*/ 	.short	0x0010
        /*00a4*/ 	.byte	0x00, 0xf5, 0x21, 0x00


	//----- nvinfo : EIATTR_KPARAM_INFO
	.align		4
.L_1075:
        /*00a8*/ 	.byte	0x04, 0x17
        /*00aa*/ 	.short	(.L_1077 - .L_1076)
.L_1076:
        /*00ac*/ 	.word	0x00000000
        /*00b0*/ 	.short	0x0001
        /*00b2*/ 	.short	0x0008
        /*00b4*/ 	.byte	0x00, 0xf5, 0x21, 0x00


	//----- nvinfo : EIATTR_KPARAM_INFO
	.align		4
.L_1077:
        /*00b8*/ 	.byte	0x04, 0x17
        /*00ba*/ 	.short	(.L_1079 - .L_1078)
.L_1078:
        /*00bc*/ 	.word	0x00000000
        /*00c0*/ 	.short	0x0000
        /*00c2*/ 	.short	0x0000
        /*00c4*/ 	.byte	0x00, 0xf5, 0x21, 0x00


	//----- nvinfo : EIATTR_SPARSE_MMA_MASK
	.align		4
.L_1079:
        /*00c8*/ 	.byte	0x03, 0x50
        /*00ca*/ 	.short	0x0000


	//----- nvinfo : EIATTR_MAXREG_COUNT
	.align		4
        /*00cc*/ 	.byte	0x03, 0x1b
        /*00ce*/ 	.short	0x0080


	//----- nvinfo : EIATTR_MERCURY_ISA_VERSION
	.align		4
        /*00d0*/ 	.byte	0x03, 0x5f
        /*00d2*/ 	.short	0x0101


	//----- nvinfo : EIATTR_VRC_CTA_INIT_COUNT
	.align		4
        /*00d4*/ 	.byte	0x02, 0x4a
	.zero		1
	.zero		1


	//----- nvinfo : EIATTR_EXIT_INSTR_OFFSETS
	.align		4
        /*00d8*/ 	.byte	0x04, 0x1c
        /*00da*/ 	.short	(.L_1081 - .L_1080)


	//   ....[0]....
.L_1080:
        /*00dc*/ 	.word	0x00000010


	//----- nvinfo : EIATTR_MAX_THREADS
	.align		4
.L_1081:
        /*00e0*/ 	.byte	0x04, 0x05
        /*00e2*/ 	.short	(.L_1083 - .L_1082)
.L_1082:
        /*00e4*/ 	.word	0x000001e0
        /*00e8*/ 	.word	0x00000001
        /*00ec*/ 	.word	0x00000001


	//----- nvinfo : EIATTR_CBANK_PARAM_SIZE
	.align		4
.L_1083:
        /*00f0*/ 	.byte	0x03, 0x19
        /*00f2*/ 	.short	0x0060


	//----- nvinfo : EIATTR_PARAM_CBANK
	.align		4
        /*00f4*/ 	.byte	0x04, 0x0a
        /*00f6*/ 	.short	(.L_1085 - .L_1084)
	.align		4
.L_1084:
        /*00f8*/ 	.word	index@(.nv.constant0._ZN13group_norm_v218gn_bwd_cuda_kernelI6__halfLi480ELi1ELi32ELi60ELi1024ELb0ELb1ELi16ELi960ELi960ELi4ELb1ELi2ELb0ELb0ELNS_15WgradSyncMethodE3ENS_16CompileConditionILi1000EEEEEvPT_S6_S6_PKS5_S8_S8_S8_PKfflPfPj)
        /*00fc*/ 	.short	0x0380
        /*00fe*/ 	.short	0x0060


	//----- nvinfo : EIATTR_SW_WAR
	.align		4
.L_1085:
        /*0100*/ 	.byte	0x04, 0x36
        /*0102*/ 	.short	(.L_1087 - .L_1086)
.L_1086:
        /*0104*/ 	.word	0x00000008
.L_1087:


//--------------------- .nv.info._ZN13group_norm_v218gn_bwd_cuda_kernelI6__halfLi480ELi1ELi32ELi60ELi1024ELb0ELb1ELi32ELi960ELi960ELi4ELb1ELi4ELb0ELb0ELNS_15WgradSyncMethodE3ENS_16CompileConditionILi1000EEEEEvPT_S6_S6_PKS5_S8_S8_S8_PKfflPfPj --------------------------
	.section	.nv.info._ZN13group_norm_v218gn_bwd_cuda_kernelI6__halfLi480ELi1ELi32ELi60ELi1024ELb0ELb1ELi32ELi960ELi960ELi4ELb1ELi4ELb0ELb0ELNS_15WgradSyncMethodE3ENS_16CompileConditionILi1000EEEEEvPT_S6_S6_PKS5_S8_S8_S8_PKfflPfPj,"",@"SHT_CUDA_INFO"
	.sectionflags	@""
	.align	4


	//----- nvinfo : EIATTR_CUDA_API_VERSION
	.align		4
        /*0000*/ 	.byte	0x04, 0x37
        /*0002*/ 	.short	(.L_1089 - .L_1088)
.L_1088:
        /*0004*/ 	.word	0x00000082


	//----- nvinfo : EIATTR_KPARAM_INFO
	.align		4
.L_1089:
        /*0008*/ 	.byte	0x04, 0x17
        /*000a*/ 	.short	(.L_1091 - .L_1090)
.L_1090:
        /*000c*/ 	.word	0x00000000
        /*0010*/ 	.short	0x000b
        /*0012*/ 	.short	0x0058
        /*0014*/ 	.byte	0x00, 0xf5, 0x21, 0x00


	//----- nvinfo : EIATTR_KPARAM_INFO
	.align		4
.L_1091:
        /*0018*/ 	.byte	0x04, 0x17
        /*001a*/ 	.short	(.L_1093 - .L_1092)
.L_1092:
        /*001c*/ 	.word	0x00000000
        /*0020*/ 	.short	0x000a
        /*0022*/ 	.short	0x0050
        /*0024*/ 	.byte	0x00, 0xf5, 0x21, 0x00


	//----- nvinfo : EIATTR_KPARAM_INFO
	.align		4
.L_1093:
        /*0028*/ 	.byte	0x04, 0x17
        /*002a*/ 	.short	(.L_1095 - .L_1094)
.L_1094:
        /*002c*/ 	.word	0x00000000
        /*0030*/ 	.short	0x0009
        /*0032*/ 	.short	0x0048
        /*0034*/ 	.byte	0x00, 0xf0, 0x21, 0x00


	//----- nvinfo : EIATTR_KPARAM_INFO
	.align		4
.L_1095:
        /*0038*/ 	.byte	0x04, 0x17
        /*003a*/ 	.short	(.L_1097 - .L_1096)
.L_1096:
        /*003c*/ 	.word	0x00000000
        /*0040*/ 	.short	0x0008
        /*0042*/ 	.short	0x0040
        /*0044*/ 	.byte	0x00, 0xf0, 0x11, 0x00


	//----- nvinfo : EIATTR_KPARAM_INFO
	.align		4
.L_1097:
        /*0048*/ 	.byte	0x04, 0x17
        /*004a*/ 	.short	(.L_1099 - .L_1098)
.L_1098:
        /*004c*/ 	.word	0x00000000
        /*0050*/ 	.short	0x0007
        /*0052*/ 	.short	0x0038
        /*0054*/ 	.byte	0x00, 0xf5, 0x21, 0x00


	//----- nvinfo : EIATTR_KPARAM_INFO
	.align		4
.L_1099:
        /*0058*/ 	.byte	0x04, 0x17
        /*005a*/ 	.short	(.L_1101 - .L_1100)
.L_1100:
        /*005c*/ 	.word	0x00000000
        /*0060*/ 	.short	0x0006
        /*0062*/ 	.short	0x0030
        /*0064*/ 	.byte	0x00, 0xf5, 0x21, 0x00


	//----- nvinfo : EIATTR_KPARAM_INFO
	.align		4
.L_1101:
        /*0068*/ 	.byte	0x04, 0x17
        /*006a*/ 	.short	(.L_1103 - .L_1102)
.L_1102:
        /*006c*/ 	.word	0x00000000
        /*0070*/ 	.short	0x0005
        /*0072*/ 	.short	0x0028
        /*0074*/ 	.byte	0x00, 0xf5, 0x21, 0x00


	//----- nvinfo : EIATTR_KPARAM_INFO
	.align		4
.L_1103:
        /*0078*/ 	.byte	0x04, 0x17
        /*007a*/ 	.short	(.L_1105 - .L_1104)
.L_1104:
        /*007c*/ 	.word	0x00000000
        /*0080*/ 	.short	0x0004
        /*0082*/ 	.short	0x0020
        /*0084*/ 	.byte	0x00, 0xf5, 0x21, 0x00


	//----- nvinfo : EIATTR_KPARAM_INFO
	.align		4
.L_1105:
        /*0088*/ 	.byte	0x04, 0x17
        /*008a*/ 	.short	(.L_1107 - .L_1106)
.L_1106:
        /*008c*/ 	.word	0x00000000
        /*0090*/ 	.short	0x0003
        /*0092*/ 	.short	0x0018
        /*0094*/ 	.byte	0x00, 0xf5, 0x21, 0x00


	//----- nvinfo : EIATTR_KPARAM_INFO
	.align		4
.L_1107:
        /*0098*/ 	.byte	0x04, 0x17
        /*009a*/ 	.short	(.L_1109 - .L_1108)
.L_1108:
        /*009c*/ 	.word	0x00000000
        /*00a0*/ 	.short	0x0002
        /*00a2*/ 	.short	0x0010
        /*00a4*/ 	.byte	0x00, 0xf5, 0x21, 0x00


	//----- nvinfo : EIATTR_KPARAM_INFO
	.align		4
.L_1109:
        /*00a8*/ 	.byte	0x04, 0x17
        /*00aa*/ 	.short	(.L_1111 - .L_1110)
.L_1110:
        /*00ac*/ 	.word	0x00000000
        /*00b0*/ 	.short	0x0001
        /*00b2*/ 	.short	0x0008
        /*00b4*/ 	.byte	0x00, 0xf5, 0x21, 0x00


	//----- nvinfo : EIATTR_KPARAM_INFO
	.align		4
.L_1111:
        /*00b8*/ 	.byte	0x04, 0x17
        /*00ba*/ 	.short	(.L_1113 - .L_1112)
.L_1112:
        /*00bc*/ 	.word	0x00000000
        /*00c0*/ 	.short	0x0000
        /*00c2*/ 	.short	0x0000
        /*00c4*/ 	.byte	0x00, 0xf5, 0x21, 0x00


	//----- nvinfo : EIATTR_SPARSE_MMA_MASK
	.align		4
.L_1113:
        /*00c8*/ 	.byte	0x03, 0x50
        /*00ca*/ 	.short	0x0000


	//----- nvinfo : EIATTR_MAXREG_COUNT
	.align		4
        /*00cc*/ 	.byte	0x03, 0x1b
        /*00ce*/ 	.short	0x0080


	//----- nvinfo : EIATTR_MERCURY_ISA_VERSION
	.align		4
        /*00d0*/ 	.byte	0x03, 0x5f
        /*00d2*/ 	.short	0x0101


	//----- nvinfo : EIATTR_VRC_CTA_INIT_COUNT
	.align		4
        /*00d4*/ 	.byte	0x02, 0x4a
	.zero		1
	.zero		1


	//----- nvinfo : EIATTR_EXIT_INSTR_OFFSETS
	.align		4
        /*00d8*/ 	.byte	0x04, 0x1c
        /*00da*/ 	.short	(.L_1115 - .L_1114)


	//   ....[0]....
.L_1114:
        /*00dc*/ 	.word	0x00000010


	//----- nvinfo : EIATTR_MAX_THREADS
	.align		4
.L_1115:
        /*00e0*/ 	.byte	0x04, 0x05
        /*00e2*/ 	.short	(.L_1117 - .L_1116)
.L_1116:
        /*00e4*/ 	.word	0x000001e0
        /*00e8*/ 	.word	0x00000001
        /*00ec*/ 	.word	0x00000001


	//----- nvinfo : EIATTR_CBANK_PARAM_SIZE
	.align		4
.L_1117:
        /*00f0*/ 	.byte	0x03, 0x19
        /*00f2*/ 	.short	0x0060


	//----- nvinfo : EIATTR_PARAM_CBANK
	.align		4
        /*00f4*/ 	.byte	0x04, 0x0a
        /*00f6*/ 	.short	(.L_1119 - .L_1118)
	.align		4
.L_1118:
        /*00f8*/ 	.word	index@(.nv.constant0._ZN13group_norm_v218gn_bwd_cuda_kernelI6__halfLi480ELi1ELi32ELi60ELi1024ELb0ELb1ELi32ELi960ELi960ELi4ELb1ELi4ELb0ELb0ELNS_15WgradSyncMethodE3ENS_16CompileConditionILi1000EEEEEvPT_S6_S6_PKS5_S8_S8_S8_PKfflPfPj)
        /*00fc*/ 	.short	0x0380
        /*00fe*/ 	.short	0x0060


	//----- nvinfo : EIATTR_SW_WAR
	.align		4
.L_1119:
        /*0100*/ 	.byte	0x04, 0x36
        /*0102*/ 	.short	(.L_1121 - .L_1120)
.L_1120:
        /*0104*/ 	.word	0x00000008
.L_1121:


//--------------------- .nv.info._ZN13group_norm_v218gn_bwd_cuda_kernelI6__halfLi480ELi2ELi32ELi60ELi1024ELb0ELb1ELi16ELi960ELi960ELi4ELb1ELi3ELb0ELb0ELNS_15WgradSyncMethodE2ENS_16CompileConditionILi1000EEEEEvPT_S6_S6_PKS5_S8_S8_S8_PKfflPfPj --------------------------
	.section	.nv.info._ZN13group_norm_v218gn_bwd_cuda_kernelI6__halfLi480ELi2ELi32ELi60ELi1024ELb0ELb1ELi16ELi960ELi960ELi4ELb1ELi3ELb0ELb0ELNS_15WgradSyncMethodE2ENS_16CompileConditionILi1000EEEEEvPT_S6_S6_PKS5_S8_S8_S8_PKfflPfPj,"",@"SHT_CUDA_INFO"
	.sectionflags	@""
	.align	4


	//----- nvinfo : EIATTR_CUDA_API_VERSION
	.align		4
        /*0000*/ 	.byte	0x04, 0x37
        /*0002*/ 	.short	(.L_1123 - .L_1122)
.L_1122:
        /*0004*/ 	.word	0x00000082


	//----- nvinfo : EIATTR_KPARAM_INFO
	.align		4
.L_1123:
        /*0008*/ 	.byte	0x04, 0x17
        /*000a*/ 	.short	(.L_1125 - .L_1124)
.L_1124:
        /*000c*/ 	.word	0x00000000
        /*0010*/ 	.short	0x000b
        /*0012*/ 	.short	0x0058
        /*0014*/ 	.byte	0x00, 0xf5, 0x21, 0x00


	//----- nvinfo : EIATTR_KPARAM_INFO
	.align		4
.L_1125:
        /*0018*/ 	.byte	0x04, 0x17
        /*001a*/ 	.short	(.L_1127 - .L_1126)
.L_1126:
        /*001c*/ 	.word	0x00000000
        /*0020*/ 	.short	0x000a
        /*0022*/ 	.short	0x0050
        /*0024*/ 	.byte	0x00, 0xf5, 0x21, 0x00


	//----- nvinfo : EIATTR_KPARAM_INFO
	.align		4
.L_1127:
        /*0028*/ 	.byte	0x04, 0x17
        /*002a*/ 	.short	(.L_1129 - .L_1128)
.L_1128:
        /*002c*/ 	.word	0x00000000
        /*0030*/ 	.short	0x0009
        /*0032*/ 	.short	0x0048
        /*0034*/ 	.byte	0x00, 0xf0, 0x21, 0x00


	//----- nvinfo : EIATTR_KPARAM_INFO
	.align		4
.L_1129:
        /*0038*/ 	.byte	0x04, 0x17
        /*003a*/ 	.short	(.L_1131 - .L_1130)
.L_1130:
        /*003c*/ 	.word	0x00000000
        /*0040*/ 	.short	0x0008
        /*0042*/ 	.short	0x0040
        /*0044*/ 	.byte	0x00, 0xf0, 0x11, 0x00


	//----- nvinfo : EIATTR_KPARAM_INFO
	.align		4
.L_1131:
        /*0048*/ 	.byte	0x04, 0x17
        /*004a*/ 	.short	(.L_1133 - .L_1132)
.L_1132:
        /*004c*/ 	.word	0x00000000
        /*0050*/ 	.short	0x0007
        /*0052*/ 	.short	0x0038
        /*0054*/ 	.byte	0x00, 0xf5, 0x21, 0x00


	//----- nvinfo : EIATTR_KPARAM_INFO
	.align		4
.L_1133:
        /*0058*/ 	.byte	0x04, 0x17
        /*005a*/ 	.short	(.L_1135 - .L_1134)
.L_1134:
        /*005c*/ 	.word	0x00000000
        /*0060*/ 	.short	0x0006
        /*0062*/ 	.short	0x0030
        /*0064*/ 	.byte	0x00, 0xf5, 0x21, 0x00


	//----- nvinfo : EIATTR_KPARAM_INFO
	.align		4
.L_1135:
        /*0068*/ 	.byte	0x04, 0x17
        /*006a*/ 	.short	(.L_1137 - .L_1136)
.L_1136:
        /*006c*/ 	.word	0x00000000
        /*0070*/ 	.short	0x0005
        /*0072*/ 	.short	0x0028
        /*0074*/ 	.byte	0x00, 0xf5, 0x21, 0x00


	//----- nvinfo : EIATTR_KPARAM_INFO
	.align		4
.L_1137:
        /*0078*/ 	.byte	0x04, 0x17
        /*007a*/ 	.short	(.L_1139 - .L_1138)
.L_1138:
        /*007c*/ 	.word	0x00000000
        /*0080*/ 	.short	0x0004
        /*0082*/ 	.short	0x0020
        /*0084*/ 	.byte	0x00, 0xf5, 0x21, 0x00


	//----- nvinfo : EIATTR_KPARAM_INFO
	.align		4
.L_1139:
        /*0088*/ 	.byte	0x04, 0x17
        /*008a*/ 	.short	(.L_1141 - .L_1140)
.L_1140:
        /*008c*/ 	.word	0x00000000
        /*0090*/ 	.short	0x0003
        /*0092*/ 	.short	0x0018
        /*0094*/ 	.byte	0x00, 0xf5, 0x21, 0x00


	//----- nvinfo : EIATTR_KPARAM_INFO
	.align		4
.L_1141:
        /*0098*/ 	.byte	0x04, 0x17
        /*009a*/ 	.short	(.L_1143 - .L_1142)
.L_1142:
        /*009c*/ 	.word	0x00000000
        /*00a0*/ 	.short	0x0002
        /*00a2*/ 	.short	0x0010
        /*00a4*/ 	.byte	0x00, 0xf5, 0x21, 0x00


	//----- nvinfo : EIATTR_KPARAM_INFO
	.align		4
.L_1143:
        /*00a8*/ 	.byte	0x04, 0x17
        /*00aa*/ 	.short	(.L_1145 - .L_1144)
.L_1144:
        /*00ac*/ 	.word	0x00000000
        /*00b0*/ 	.short	0x0001
        /*00b2*/ 	.short	0x0008
        /*00b4*/ 	.byte	0x00, 0xf5, 0x21, 0x00


	//----- nvinfo : EIATTR_KPARAM_INFO
	.align		4
.L_1145:
        /*00b8*/ 	.byte	0x04, 0x17
        /*00ba*/ 	.short	(.L_1147 - .L_1146)
.L_1146:
        /*00bc*/ 	.word	0x00000000
        /*00c0*/ 	.short	0x0000
        /*00c2*/ 	.short	0x0000
        /*00c4*/ 	.byte	0x00, 0xf5, 0x21, 0x00


	//----- nvinfo : EIATTR_SPARSE_MMA_MASK
	.align		4
.L_1147:
        /*00c8*/ 	.byte	0x03, 0x50
        /*00ca*/ 	.short	0x0000


	//----- nvinfo : EIATTR_MAXREG_COUNT
	.align		4
        /*00cc*/ 	.byte	0x03, 0x1b
        /*00ce*/ 	.short	0x0040


	//----- nvinfo : EIATTR_MERCURY_ISA_VERSION
	.align		4
        /*00d0*/ 	.byte	0x03, 0x5f
        /*00d2*/ 	.short	0x0101


	//----- nvinfo : EIATTR_VRC_CTA_INIT_COUNT
	.align		4
        /*00d4*/ 	.byte	0x02, 0x4a
	.zero		1
	.zero		1


	//----- nvinfo : EIATTR_EXIT_INSTR_OFFSETS
	.align		4
        /*00d8*/ 	.byte	0x04, 0x1c
        /*00da*/ 	.short	(.L_1149 - .L_1148)


	//   ....[0]....
.L_1148:
        /*00dc*/ 	.word	0x00000010


	//----- nvinfo : EIATTR_MAX_THREADS
	.align		4
.L_1149:
        /*00e0*/ 	.byte	0x04, 0x05
        /*00e2*/ 	.short	(.L_1151 - .L_1150)
.L_1150:
        /*00e4*/ 	.word	0x000001e0
        /*00e8*/ 	.word	0x00000001
        /*00ec*/ 	.word	0x00000001


	//----- nvinfo : EIATTR_CBANK_PARAM_SIZE
	.align		4
.L_1151:
        /*00f0*/ 	.byte	0x03, 0x19
        /*00f2*/ 	.short	0x0060


	//----- nvinfo : EIATTR_PARAM_CBANK
	.align		4
        /*00f4*/ 	.byte	0x04, 0x0a
        /*00f6*/ 	.short	(.L_1153 - .L_1152)
	.align		4
.L_1152:
        /*00f8*/ 	.word	index@(.nv.constant0._ZN13group_norm_v218gn_bwd_cuda_kernelI6__halfLi480ELi2ELi32ELi60ELi1024ELb0ELb1ELi16ELi960ELi960ELi4ELb1ELi3ELb0ELb0ELNS_15WgradSyncMethodE2ENS_16CompileConditionILi1000EEEEEvPT_S6_S6_PKS5_S8_S8_S8_PKfflPfPj)
        /*00fc*/ 	.short	0x0380
        /*00fe*/ 	.short	0x0060


	//----- nvinfo : EIATTR_SW_WAR
	.align		4
.L_1153:
        /*0100*/ 	.byte	0x04, 0x36
        /*0102*/ 	.short	(.L_1155 - .L_1154)
.L_1154:
        /*0104*/ 	.word	0x00000008
.L_1155:


//--------------------- .nv.info._ZN13group_norm_v218gn_bwd_cuda_kernelI6__halfLi480ELi2ELi32ELi60ELi1024ELb0ELb1ELi16ELi960ELi960ELi4ELb1ELi4ELb0ELb0ELNS_15WgradSyncMethodE3ENS_16CompileConditionILi1000EEEEEvPT_S6_S6_PKS5_S8_S8_S8_PKfflPfPj --------------------------
	.section	.nv.info._ZN13group_norm_v218gn_bwd_cuda_kernelI6__halfLi480ELi2ELi32ELi60ELi1024ELb0ELb1ELi16ELi960ELi960ELi4ELb1ELi4ELb0ELb0ELNS_15WgradSyncMethodE3ENS_16CompileConditionILi1000EEEEEvPT_S6_S6_PKS5_S8_S8_S8_PKfflPfPj,"",@"SHT_CUDA_INFO"
	.sectionflags	@""
	.align	4


	//----- nvinfo : EIATTR_CUDA_API_VERSION
	.align		4
        /*0000*/ 	.byte	0x04, 0x37
        /*0002*/ 	.short	(.L_1157 - .L_1156)
.L_1156:
        /*0004*/ 	.word	0x00000082


	//----- nvinfo : EIATTR_KPARAM_INFO
	.align		4
.L_1157:
        /*0008*/ 	.byte	0x04, 0x17
        /*000a*/ 	.short	(.L_1159 - .L_1158)
.L_1158:
        /*000c*/ 	.word	0x00000000
        /*0010*/ 	.short	0x000b
        /*0012*/ 	.short	0x0058
        /*0014*/ 	.byte	0x00, 0xf5, 0x21, 0x00


	//----- nvinfo : EIATTR_KPARAM_INFO
	.align		4
.L_1159:
        /*0018*/ 	.byte	0x04, 0x17
        /*001a*/ 	.short	(.L_1161 - .L_1160)
.L_1160:
        /*001c*/ 	.word	0x00000000
        /*0020*/ 	.short	0x000a
        /*0022*/ 	.short	0x0050
        /*0024*/ 	.byte	0x00, 0xf5, 0x21, 0x00


	//----- nvinfo : EIATTR_KPARAM_INFO
	.align		4
.L_1161:
        /*0028*/ 	.byte	0x04, 0x17
        /*002a*/ 	.short	(.L_1163 - .L_1162)
.L_1162:
        /*002c*/ 	.word	0x00000000
        /*0030*/ 	.short	0x0009
        /*0032*/ 	.short	0x0048
        /*0034*/ 	.byte	0x00, 0xf0, 0x21, 0x00


	//----- nvinfo : EIATTR_KPARAM_INFO
	.align		4
.L_1163:
        /*0038*/ 	.byte	0x04, 0x17
        /*003a*/ 	.short	(.L_1165 - .L_1164)
.L_1164:
        /*003c*/ 	.word	0x00000000
        /*0040*/ 	.short	0x0008
        /*0042*/ 	.short	0x0040
        /*0044*/ 	.byte	0x00, 0xf0, 0x11, 0x00


	//----- nvinfo : EIATTR_KPARAM_INFO
	.align		4
.L_1165:
        /*0048*/ 	.byte	0x04, 0x17
        /*004a*/ 	.short	(.L_1167 - .L_1166)
.L_1166:
        /*004c*/ 	.word	0x00000000
        /*0050*/ 	.short	0x0007
        /*0052*/ 	.short	0x0038
        /*0054*/ 	.byte	0x00, 0xf5, 0x21, 0x00


	//----- nvinfo : EIATTR_KPARAM_INFO
	.align		4
.L_1167:
        /*0058*/ 	.byte	0x04, 0x17
        /*005a*/ 	.short	(.L_1169 - .L_1168)
.L_1168:
        /*005c*/ 	.word	0x00000000
        /*0060*/ 	.short	0x0006
        /*0062*/ 	.short	0x0030
        /*0064*/ 	.byte	0x00, 0xf5, 0x21, 0x00


	//----- nvinfo : EIATTR_KPARAM_INFO
	.align		4
.L_1169:
        /*0068*/ 	.byte	0x04, 0x17
        /*006a*/ 	.short	(.L_1171 - .L_1170)
.L_1170:
        /*006c*/ 	.word	0x00000000
        /*0070*/ 	.short	0x0005
        /*0072*/ 	.short	0x0028
        /*0074*/ 	.byte	0x00, 0xf5, 0x21, 0x00


	//----- nvinfo : EIATTR_KPARAM_INFO
	.align		4
.L_1171:
        /*0078*/ 	.byte	0x04, 0x17
        /*007a*/ 	.short	(.L_1173 - .L_1172)
.L_1172:
        /*007c*/ 	.word	0x00000000
        /*0080*/ 	.short	0x0004
        /*0082*/ 	.short	0x0020
        /*0084*/ 	.byte	0x00, 0xf5, 0x21, 0x00


	//----- nvinfo : EIATTR_KPARAM_INFO
	.align		4
.L_1173:
        /*0088*/ 	.byte	0x04, 0x17
        /*008a*/ 	.short	(.L_1175 - .L_1174)
.L_1174:
        /*008c*/ 	.word	0x00000000
        /*0090*/ 	.short	0x0003
        /*0092*/ 	.short	0x0018
        /*0094*/ 	.byte	0x00, 0xf5, 0x21, 0x00


	//----- nvinfo : EIATTR_KPARAM_INFO
	.align		4
.L_1175:
        /*0098*/ 	.byte	0x04, 0x17
        /*009a*/ 	.short	(.L_1177 - .L_1176)
.L_1176:
        /*009c*/ 	.word	0x00000000
        /*00a0*/ 	.short	0x0002
        /*00a2*/ 	.short	0x0010
        /*00a4*/ 	.byte	0x00, 0xf5, 0x21, 0x00


	//----- nvinfo : EIATTR_KPARAM_INFO
	.align		4
.L_1177:
        /*00a8*/ 	.byte	0x04, 0x17
        /*00aa*/ 	.short	(.L_1179 - .L_1178)
.L_1178:
        /*00ac*/ 	.word	0x00000000
        /*00b0*/ 	.short	0x0001
        /*00b2*/ 	.short	0x0008
        /*00b4*/ 	.byte	0x00, 0xf5, 0x21, 0x00


	//----- nvinfo : EIATTR_KPARAM_INFO
	.align		4
.L_1179:
        /*00b8*/ 	.byte	0x04, 0x17
        /*00ba*/ 	.short	(.L_1181 - .L_1180)
.L_1180:
        /*00bc*/ 	.word	0x00000000
        /*00c0*/ 	.short	0x0000
        /*00c2*/ 	.short	0x0000
        /*00c4*/ 	.byte	0x00, 0xf5, 0x21, 0x00


	//----- nvinfo : EIATTR_SPARSE_MMA_MASK
	.align		4
.L_1181:
        /*00c8*/ 	.byte	0x03, 0x50
        /*00ca*/ 	.short	0x0000


	//----- nvinfo : EIATTR_MAXREG_COUNT
	.align		4
        /*00cc*/ 	.byte	0x03, 0x1b
        /*00ce*/ 	.short	0x0040


	//----- nvinfo : EIATTR_MERCURY_ISA_VERSION
	.align		4
        /*00d0*/ 	.byte	0x03, 0x5f
        /*00d2*/ 	.short	0x0101


	//----- nvinfo : EIATTR_VRC_CTA_INIT_COUNT
	.align		4
        /*00d4*/ 	.byte	0x02, 0x4a
	.zero		1
	.zero		1


	//----- nvinfo : EIATTR_EXIT_INSTR_OFFSETS
	.align		4
        /*00d8*/ 	.byte	0x04, 0x1c
        /*00da*/ 	.short	(.L_1183 - .L_1182)


	//   ....[0]....
.L_1182:
        /*00dc*/ 	.word	0x00000010


	//----- nvinfo : EIATTR_MAX_THREADS
	.align		4
.L_1183:
        /*00e0*/ 	.byte	0x04, 0x05
        /*00e2*/ 	.short	(.L_1185 - .L_1184)
.L_1184:
        /*00e4*/ 	.word	0x000001e0
        /*00e8*/ 	.word	0x00000001
        /*00ec*/ 	.word	0x00000001


	//----- nvinfo : EIATTR_CBANK_PARAM_SIZE
	.align		4
.L_1185:
        /*00f0*/ 	.byte	0x03, 0x19
        /*00f2*/ 	.short	0x0060


	//----- nvinfo : EIATTR_PARAM_CBANK
	.align		4
        /*00f4*/ 	.byte	0x04, 0x0a
        /*00f6*/ 	.short	(.L_1187 - .L_1186)
	.align		4
.L_1186:
        /*00f8*/ 	.word	index@(.nv.constant0._ZN13group_norm_v218gn_bwd_cuda_kernelI6__halfLi480ELi2ELi32ELi60ELi1024ELb0ELb1ELi16ELi960ELi960ELi4ELb1ELi4ELb0ELb0ELNS_15WgradSyncMethodE3ENS_16CompileConditionILi1000EEEEEvPT_S6_S6_PKS5_S8_S8_S8_PKfflPfPj)
        /*00fc*/ 	.short	0x0380
        /*00fe*/ 	.short	0x0060


	//----- nvinfo : EIATTR_SW_WAR
	.align		4
.L_1187:
        /*0100*/ 	.byte	0x04, 0x36
        /*0102*/ 	.short	(.L_1189 - .L_1188)
.L_1188:
        /*0104*/ 	.word	0x00000008
.L_1189:


//--------------------- .nv.info._ZN13group_norm_v218gn_bwd_cuda_kernelI6__halfLi480ELi3ELi16ELi120ELi1024ELb1ELb1ELi8ELi960ELi960ELi4ELb1ELi2ELb0ELb0ELNS_15WgradSyncMethodE3ENS_16CompileConditionILi1000EEEEEvPT_S6_S6_PKS5_S8_S8_S8_PKfflPfPj --------------------------
	.section	.nv.info._ZN13group_norm_v218gn_bwd_cuda_kernelI6__halfLi480ELi3ELi16ELi120ELi1024ELb1ELb1ELi8ELi960ELi960ELi4ELb1ELi2ELb0ELb0ELNS_15WgradSyncMethodE3ENS_16CompileConditionILi1000EEEEEvPT_S6_S6_PKS5_S8_S8_S8_PKfflPfPj,"",@"SHT_CUDA_INFO"
	.sectionflags	@""
	.align	4


	//----- nvinfo : EIATTR_CUDA_API_VERSION
	.align		4
        /*0000*/ 	.byte	0x04, 0x37
        /*0002*/ 	.short	(.L_1191 - .L_1190)
.L_1190:
        /*0004*/ 	.word	0x00000082


	//----- nvinfo : EIATTR_KPARAM_INFO
	.align		4
.L_1191:
        /*0008*/ 	.byte	0x04, 0x17
        /*000a*/ 	.short	(.L_1193 - .L_1192)
.L_1192:
        /*000c*/ 	.word	0x00000000
        /*0010*/ 	.short	0x000b
        /*0012*/ 	.short	0x0058
        /*0014*/ 	.byte	0x00, 0xf5, 0x21, 0x00


	//----- nvinfo : EIATTR_KPARAM_INFO
	.align		4
.L_1193:
        /*0018*/ 	.byte	0x04, 0x17
        /*001a*/ 	.short	(.L_1195 - .L_1194)
.L_1194:
        /*001c*/ 	.word	0x00000000
        /*0020*/ 	.short	0x000a
        /*0022*/ 	.short	0x0050
        /*0024*/ 	.byte	0x00, 0xf5, 0x21, 0x00


	//----- nvinfo : EIATTR_KPARAM_INFO
	.align		4
.L_1195:
        /*0028*/ 	.byte	0x04, 0x17
        /*002a*/ 	.short	(.L_1197 - .L_1196)
.L_1196:
        /*002c*/ 	.word	0x00000000
        /*0030*/ 	.short	0x0009
        /*0032*/ 	.short	0x0048
        /*0034*/ 	.byte	0x00, 0xf0, 0x21, 0x00


	//----- nvinfo : EIATTR_KPARAM_INFO
	.align		4
.L_1197:
        /*0038*/ 	.byte	0x04, 0x17
        /*003a*/ 	.short	(.L_1199 - .L_1198)
.L_1198:
        /*003c*/ 	.word	0x00000000
        /*0040*/ 	.short	0x0008
        /*0042*/ 	.short	0x0040
        /*0044*/ 	.byte	0x00, 0xf0, 0x11, 0x00


	//----- nvinfo : EIATTR_KPARAM_INFO
	.align		4
.L_1199:
        /*0048*/ 	.byte	0x04, 0x17
        /*004a*/ 	.short	(.L_1201 - .L_1200)
.L_1200:
        /*004c*/ 	.word	0x00000000
        /*0050*/ 	.short	0x0007
        /*0052*/ 	.short	0x0038
        /*0054*/ 	.byte	0x00, 0xf5, 0x21, 0x00


	//----- nvinfo : EIATTR_KPARAM_INFO
	.align		4
.L_1201:
        /*0058*/ 	.byte	0x04, 0x17
        /*005a*/ 	.short	(.L_1203 - .L_1202)
.L_1202:
        /*005c*/ 	.word	0x00000000
        /*0060*/ 	.short	0x0006
        /*0062*/ 	.short	0x0030
        /*0064*/ 	.byte	0x00, 0xf5, 0x21, 0x00


	//----- nvinfo : EIATTR_KPARAM_INFO
	.align		4
.L_1203:
        /*0068*/ 	.byte	0x04, 0x17
        /*006a*/ 	.short	(.L_1205 - .L_1204)
.L_1204:
        /*006c*/ 	.word	0x00000000
        /*0070*/ 	.short	0x0005
        /*0072*/ 	.short	0x0028
        /*0074*/ 	.byte	0x00, 0xf5, 0x21, 0x00


	//----- nvinfo : EIATTR_KPARAM_INFO
	.align		4
.L_1205:
        /*0078*/ 	.byte	0x04, 0x17
        /*007a*/ 	.short	(.L_1207 - .L_1206)
.L_1206:
        /*007c*/ 	.word	0x00000000
        /*0080*/ 	.short	0x0004
        /*0082*/ 	.short	0x0020
        /*0084*/ 	.byte	0x00, 0xf5, 0x21, 0x00


	//----- nvinfo : EIATTR_KPARAM_INFO
	.align		4
.L_1207:
        /*0088*/ 	.byte	0x04, 0x17
        /*008a*/ 	.short	(.L_1209 - .L_1208)
.L_1208:
        /*008c*/ 	.word	0x00000000
        /*0090*/ 	.short	0x0003
        /*0092*/ 	.short	0x0018
        /*0094*/ 	.byte	0x00, 0xf5, 0x21, 0x00


	//----- nvinfo : EIATTR_KPARAM_INFO
	.align		4
.L_1209:
        /*0098*/ 	.byte	0x04, 0x17
        /*009a*/ 	.short	(.L_1211 - .L_1210)
.L_1210:
        /*009c*/ 	.word	0x00000000
        /*00a0*/ 	.short	0x0002
        /*00a2*/ 	.short	0x0010
        /*00a4*/ 	.byte	0x00, 0xf5, 0x21, 0x00


	//----- nvinfo : EIATTR_KPARAM_INFO
	.align		4
.L_1211:
        /*00a8*/ 	.byte	0x04, 0x17
        /*00aa*/ 	.short	(.L_1213 - .L_1212)
.L_1212:
        /*00ac*/ 	.word	0x00000000
        /*00b0*/ 	.short	0x0001
        /*00b2*/ 	.short	0x0008
        /*00b4*/ 	.byte	0x00, 0xf5, 0x21, 0x00


	//----- nvinfo : EIATTR_KPARAM_INFO
	.align		4
.L_1213:
        /*00b8*/ 	.byte	0x04, 0x17
        /*00ba*/ 	.short	(.L_1215 - .L_1214)
.L_1214:
        /*00bc*/ 	.word	0x00000000
        /*00c0*/ 	.short	0x0000
        /*00c2*/ 	.short	0x0000
        /*00c4*/ 	.byte	0x00, 0xf5, 0x21, 0x00


	//----- nvinfo : EIATTR_SPARSE_MMA_MASK
	.align		4
.L_1215:
        /*00c8*/ 	.byte	0x03, 0x50
        /*00ca*/ 	.short	0x0000


	//----- nvinfo : EIATTR_MAXREG_COUNT
	.align		4
        /*00cc*/ 	.byte	0x03, 0x1b
        /*00ce*/ 	.short	0x0028


	//----- nvinfo : EIATTR_MERCURY_ISA_VERSION
	.align		4
        /*00d0*/ 	.byte	0x03, 0x5f
        /*00d2*/ 	.short	0x0101


	//----- nvinfo : EIATTR_VRC_CTA_INIT_COUNT
	.align		4
        /*00d4*/ 	.byte	0x02, 0x4a
	.zero		1
	.zero		1


	//----- nvinfo : EIATTR_EXIT_INSTR_OFFSETS
	.align		4
        /*00d8*/ 	.byte	0x04, 0x1c
        /*00da*/ 	.short	(.L_1217 - .L_1216)


	//   ....[0]....
.L_1216:
        /*00dc*/ 	.word	0x00000010


	//----- nvinfo : EIATTR_MAX_THREADS
	.align		4
.L_1217:
        /*00e0*/ 	.byte	0x04, 0x05
        /*00e2*/ 	.short	(.L_1219 - .L_1218)
.L_1218:
        /*00e4*/ 	.word	0x000001e0
        /*00e8*/ 	.word	0x00000001
        /*00ec*/ 	.word	0x00000001


	//----- nvinfo : EIATTR_CBANK_PARAM_SIZE
	.align		4
.L_1219:
        /*00f0*/ 	.byte	0x03, 0x19
        /*00f2*/ 	.short	0x0060


	//----- nvinfo : EIATTR_PARAM_CBANK
	.align		4
        /*00f4*/ 	.byte	0x04, 0x0a
        /*00f6*/ 	.short	(.L_1221 - .L_1220)
	.align		4
.L_1220:
        /*00f8*/ 	.word	index@(.nv.constant0._ZN13group_norm_v218gn_bwd_cuda_kernelI6__halfLi480ELi3ELi16ELi120ELi1024ELb1ELb1ELi8ELi960ELi960ELi4ELb1ELi2ELb0ELb0ELNS_15WgradSyncMethodE3ENS_16CompileConditionILi1000EEEEEvPT_S6_S6_PKS5_S8_S8_S8_PKfflPfPj)
        /*00fc*/ 	.short	0x0380
        /*00fe*/ 	.short	0x0060


	//----- nvinfo : EIATTR_SW_WAR
	.align		4
.L_1221:
        /*0100*/ 	.byte	0x04, 0x36
        /*0102*/ 	.short	(.L_1223 - .L_1222)
.L_1222:
        /*0104*/ 	.word	0x00000008
.L_1223:


//--------------------- .nv.info._ZN13group_norm_v218gn_bwd_cuda_kernelI6__halfLi480ELi1ELi16ELi120ELi1024ELb1ELb1ELi16ELi960ELi960ELi4ELb1ELi2ELb0ELb0ELNS_15WgradSyncMethodE3ENS_16CompileConditionILi1000EEEEEvPT_S6_S6_PKS5_S8_S8_S8_PKfflPfPj --------------------------
	.section	.nv.info._ZN13group_norm_v218gn_bwd_cuda_kernelI6__halfLi480ELi1ELi16ELi120ELi1024ELb1ELb1ELi16ELi960ELi960ELi4ELb1ELi2ELb0ELb0ELNS_15WgradSyncMethodE3ENS_16CompileConditionILi1000EEEEEvPT_S6_S6_PKS5_S8_S8_S8_PKfflPfPj,"",@"SHT_CUDA_INFO"
	.sectionflags	@""
	.align	4


	//----- nvinfo : EIATTR_CUDA_API_VERSION
	.align		4
        /*0000*/ 	.byte	0x04, 0x37
        /*0002*/ 	.short	(.L_1225 - .L_1224)
.L_1224:
        /*0004*/ 	.word	0x00000082


	//----- nvinfo : EIATTR_KPARAM_INFO
	.align		4
.L_1225:
        /*0008*/ 	.byte	0x04, 0x17
        /*000a*/ 	.short	(.L_1227 - .L_1226)
.L_1226:
        /*000c*/ 	.word	0x00000000
        /*0010*/ 	.short	0x000b
        /*0012*/ 	.short	0x0058
        /*0014*/ 	.byte	0x00, 0xf5, 0x21, 0x00


	//----- nvinfo : EIATTR_KPARAM_INFO
	.align		4
.L_1227:
        /*0018*/ 	.byte	0x04, 0x17
        /*001a*/ 	.short	(.L_1229 - .L_1228)
.L_1228:
        /*001c*/ 	.word	0x00000000
        /*0020*/ 	.short	0x000a
        /*0022*/ 	.short	0x0050
        /*0024*/ 	.byte	0x00, 0xf5, 0x21, 0x00


	//----- nvinfo : EIATTR_KPARAM_INFO
	.align		4
.L_1229:
        /*0028*/ 	.byte	0x04, 0x17
        /*002a*/ 	.short	(.L_1231 - .L_1230)
.L_1230:
        /*002c*/ 	.word	0x00000000
        /*0030*/ 	.short	0x0009
        /*0032*/ 	.short	0x0048
        /*0034*/ 	.byte	0x00, 0xf0, 0x21, 0x00


	//----- nvinfo : EIATTR_KPARAM_INFO
	.align		4
.L_1231:
        /*0038*/ 	.byte	0x04, 0x17
        /*003a*/ 	.short	(.L_1233 - .L_1232)
.L_1232:
        /*003c*/ 	.word	0x00000000
        /*0040*/ 	.short	0x0008
        /*0042*/ 	.short	0x0040
        /*0044*/ 	.byte	0x00, 0xf0, 0x11, 0x00


	//----- nvinfo : EIATTR_KPARAM_INFO
	.align		4
.L_1233:
        /*0048*/ 	.byte	0x04, 0x17
        /*004a*/ 	.short	(.L_1235 - .L_1234)
.L_1234:
        /*004c*/ 	.word	0x00000000
        /*0050*/ 	.short	0x0007
        /*0052*/ 	.short	0x0038
        /*0054*/ 	.byte	0x00, 0xf5, 0x21, 0x00


	//----- nvinfo : EIATTR_KPARAM_INFO
	.align		4
.L_1235:
        /*0058*/ 	.byte	0x04, 0x17
        /*005a*/ 	.short	(.L_1237 - .L_1236)
.L_1236:
        /*005c*/ 	.word	0x00000000
        /*0060*/ 	.short	0x0006
        /*0062*/ 	.short	0x0030
        /*0064*/ 	.byte	0x00, 0xf5, 0x21, 0x00


	//----- nvinfo : EIATTR_KPARAM_INFO
	.align		4
.L_1237:
        /*0068*/ 	.byte	0x04, 0x17
        /*006a*/ 	.short	(.L_1239 - .L_1238)
.L_1238:
        /*006c*/ 	.word	0x00000000
        /*0070*/ 	.short	0x0005
        /*0072*/ 	.short	0x0028
        /*0074*/ 	.byte	0x00, 0xf5, 0x21, 0x00


	//----- nvinfo : EIATTR_KPARAM_INFO
	.align		4
.L_1239:
        /*0078*/ 	.byte	0x04, 0x17
        /*007a*/ 	.short	(.L_1241 - .L_1240)
.L_1240:
        /*007c*/ 	.word	0x00000000
        /*0080*/ 	.short	0x0004
        /*0082*/ 	.short	0x0020
        /*0084*/ 	.byte	0x00, 0xf5, 0x21, 0x00


	//----- nvinfo : EIATTR_KPARAM_INFO
	.align		4
.L_1241:
        /*0088*/ 	.byte	0x04, 0x17
        /*008a*/ 	.short	(.L_1243 - .L_1242)
.L_1242:
        /*008c*/ 	.word	0x00000000
        /*0090*/ 	.short	0x0003
        /*0092*/ 	.short	0x0018
        /*0094*/ 	.byte	0x00, 0xf5, 0x21, 0x00


	//----- nvinfo : EIATTR_KPARAM_INFO
	.align		4
.L_1243:
        /*0098*/ 	.byte	0x04, 0x17
        /*009a*/ 	.short	(.L_1245 - .L_1244)
.L_1244:
        /*009c*/ 	.word	0x00000000
        /*00a0*/ 	.short	0x0002
        /*00a2*/ 	.short	0x0010
        /*00a4*/ 	.byte	0x00, 0xf5, 0x21, 0x00


	//----- nvinfo : EIATTR_KPARAM_INFO
	.align		4
.L_1245:
        /*00a8*/ 	.byte	0x04, 0x17
        /*00aa*/ 	.short	(.L_1247 - .L_1246)
.L_1246:
        /*00ac*/ 	.word	0x00000000
        /*00b0*/ 	.short	0x0001
        /*00b2*/ 	.short	0x0008
        /*00b4*/ 	.byte	0x00, 0xf5, 0x21, 0x00


	//----- nvinfo : EIATTR_KPARAM_INFO
	.align		4
.L_1247:
        /*00b8*/ 	.byte	0x04, 0x17
        /*00ba*/ 	.short	(.L_1249 - .L_1248)
.L_1248:
        /*00bc*/ 	.word	0x00000000
        /*00c0*/ 	.short	0x0000
        /*00c2*/ 	.short	0x0000
        /*00c4*/ 	.byte	0x00, 0xf5, 0x21, 0x00


	//----- nvinfo : EIATTR_SPARSE_MMA_MASK
	.align		4
.L_1249:
        /*00c8*/ 	.byte	0x03, 0x50
        /*00ca*/ 	.short	0x0000


	//----- nvinfo : EIATTR_MAXREG_COUNT
	.align		4
        /*00cc*/ 	.byte	0x03, 0x1b
        /*00ce*/ 	.short	0x0080


	//----- nvinfo : EIATTR_MERCURY_ISA_VERSION
	.align		4
        /*00d0*/ 	.byte	0x03, 0x5f
        /*00d2*/ 	.short	0x0101


	//----- nvinfo : EIATTR_VRC_CTA_INIT_COUNT
	.align		4
        /*00d4*/ 	.byte	0x02, 0x4a
	.zero		1
	.zero		1


	//----- nvinfo : EIATTR_EXIT_INSTR_OFFSETS
	.align		4
        /*00d8*/ 	.byte	0x04, 0x1c
        /*00da*/ 	.short	(.L_1251 - .L_1250)


	//   ....[0]....
.L_1250:
        /*00dc*/ 	.word	0x00000010


	//----- nvinfo : EIATTR_MAX_THREADS
	.align		4
.L_1251:
        /*00e0*/ 	.byte	0x04, 0x05
        /*00e2*/ 	.short	(.L_1253 - .L_1252)
.L_1252:
        /*00e4*/ 	.word	0x000001e0
        /*00e8*/ 	.word	0x00000001
        /*00ec*/ 	.word	0x00000001


	//----- nvinfo : EIATTR_CBANK_PARAM_SIZE
	.align		4
.L_1253:
        /*00f0*/ 	.byte	0x03, 0x19
        /*00f2*/ 	.short	0x0060


	//----- nvinfo : EIATTR_PARAM_CBANK
	.align		4
        /*00f4*/ 	.byte	0x04, 0x0a
        /*00f6*/ 	.short	(.L_1255 - .L_1254)
	.align		4
.L_1254:
        /*00f8*/ 	.word	index@(.nv.constant0._ZN13group_norm_v218gn_bwd_cuda_kernelI6__halfLi480ELi1ELi16ELi120ELi1024ELb1ELb1ELi16ELi960ELi960ELi4ELb1ELi2ELb0ELb0ELNS_15WgradSyncMethodE3ENS_16CompileConditionILi1000EEEEEvPT_S6_S6_PKS5_S8_S8_S8_PKfflPfPj)
        /*00fc*/ 	.short	0x0380
        /*00fe*/ 	.short	0x0060


	//----- nvinfo : EIATTR_SW_WAR
	.align		4
.L_1255:
        /*0100*/ 	.byte	0x04, 0x36
        /*0102*/ 	.short	(.L_1257 - .L_1256)
.L_1256:
        /*0104*/ 	.word	0x00000008
.L_1257:


//--------------------- .nv.info._ZN13group_norm_v218gn_bwd_cuda_kernelI6__halfLi480ELi1ELi16ELi120ELi1024ELb1ELb1ELi32ELi960ELi960ELi4ELb1ELi4ELb0ELb0ELNS_15WgradSyncMethodE3ENS_16CompileConditionILi1000EEEEEvPT_S6_S6_PKS5_S8_S8_S8_PKfflPfPj --------------------------
	.section	.nv.info._ZN13group_norm_v218gn_bwd_cuda_kernelI6__halfLi480ELi1ELi16ELi120ELi1024ELb1ELb1ELi32ELi960ELi960ELi4ELb1ELi4ELb0ELb0ELNS_15WgradSyncMethodE3ENS_16CompileConditionILi1000EEEEEvPT_S6_S6_PKS5_S8_S8_S8_PKfflPfPj,"",@"SHT_CUDA_INFO"
	.sectionflags	@""
	.align	4


	//----- nvinfo : EIATTR_CUDA_API_VERSION
	.align		4
        /*0000*/ 	.byte	0x04, 0x37
        /*0002*/ 	.short	(.L_1259 - .L_1258)
.L_1258:
        /*0004*/ 	.word	0x00000082


	//----- nvinfo : EIATTR_KPARAM_INFO
	.align		4
.L_1259:
        /*0008*/ 	.byte	0x04, 0x17
        /*000a*/ 	.short	(.L_1261 - .L_1260)
.L_1260:
        /*000c*/ 	.word	0x00000000
        /*0010*/ 	.short	0x000b
        /*0012*/ 	.short	0x0058
        /*0014*/ 	.byte	0x00, 0xf5, 0x21, 0x00


	//----- nvinfo : EIATTR_KPARAM_INFO
	.align		4
.L_1261:
        /*0018*/ 	.byte	0x04, 0x17
        /*001a*/ 	.short	(.L_1263 - .L_1262)
.L_1262:
        /*001c*/ 	.word	0x00000000
        /*0020*/ 	.short	0x000a
        /*0022*/ 	.short	0x0050
        /*0024*/ 	.byte	0x00, 0xf5, 0x21, 0x00


	//----- nvinfo : EIATTR_KPARAM_INFO
	.align		4
.L_1263:
        /*0028*/ 	.byte	0x04, 0x17
        /*002a*/ 	.short	(.L_1265 - .L_1264)
.L_1264:
        /*002c*/ 	.word	0x00000000
        /*0030*/ 	.short	0x0009
        /*0032*/ 	.short	0x0048
        /*0034*/ 	.byte	0x00, 0xf0, 0x21, 0x00


	//----- nvinfo : EIATTR_KPARAM_INFO
	.align		4
.L_1265:
        /*0038*/ 	.byte	0x04, 0x17
        /*003a*/ 	.short	(.L_1267 - .L_1266)
.L_1266:
        /*003c*/ 	.word	0x00000000
        /*0040*/ 	.short	0x0008
        /*0042*/ 	.short	0x0040
        /*0044*/ 	.byte	0x00, 0xf0, 0x11, 0x00


	//----- nvinfo : EIATTR_KPARAM_INFO
	.align		4
.L_1267:
        /*0048*/ 	.byte	0x04, 0x17
        /*004a*/ 	.short	(.L_1269 - .L_1268)
.L_1268:
        /*004c*/ 	.word	0x00000000
        /*0050*/ 	.short	0x0007
        /*0052*/ 	.short	0x0038
        /*0054*/ 	.byte	0x00, 0xf5, 0x21, 0x00


	//----- nvinfo : EIATTR_KPARAM_INFO
	.align		4
.L_1269:
        /*0058*/ 	.byte	0x04, 0x17
        /*005a*/ 	.short	(.L_1271 - .L_1270)
.L_1270:
        /*005c*/ 	.word	0x00000000
        /*0060*/ 	.short	0x0006
        /*0062*/ 	.short	0x0030
        /*0064*/ 	.byte	0x00, 0xf5, 0x21, 0x00


	//----- nvinfo : EIATTR_KPARAM_INFO
	.align		4
.L_1271:
        /*0068*/ 	.byte	0x04, 0x17
        /*006a*/ 	.short	(.L_1273 - .L_1272)
.L_1272:
        /*006c*/ 	.word	0x00000000
        /*0070*/ 	.short	0x0005
        /*0072*/ 	.short	0x0028
        /*0074*/ 	.byte	0x00, 0xf5, 0x21, 0x00


	//----- nvinfo : EIATTR_KPARAM_INFO
	.align		4
.L_1273:
        /*0078*/ 	.byte	0x04, 0x17
        /*007a*/ 	.short	(.L_1275 - .L_1274)
.L_1274:
        /*007c*/ 	.word	0x00000000
        /*0080*/ 	.short	0x0004
        /*0082*/ 	.short	0x0020
        /*0084*/ 	.byte	0x00, 0xf5, 0x21, 0x00


	//----- nvinfo : EIATTR_KPARAM_INFO
	.align		4
.L_1275:
        /*0088*/ 	.byte	0x04, 0x17
        /*008a*/ 	.short	(.L_1277 - .L_1276)
.L_1276:
        /*008c*/ 	.word	0x00000000
        /*0090*/ 	.short	0x0003
        /*0092*/ 	.short	0x0018
        /*0094*/ 	.byte	0x00, 0xf5, 0x21, 0x00


	//----- nvinfo : EIATTR_KPARAM_INFO
	.align		4
.L_1277:
        /*0098*/ 	.byte	0x04, 0x17
        /*009a*/ 	.short	(.L_1279 - .L_1278)
.L_1278:
        /*009c*/ 	.word	0x00000000
        /*00a0*/ 	.short	0x0002
        /*00a2*/ 	.short	0x0010
        /*00a4*/ 	.byte	0x00, 0xf5, 0x21, 0x00


	//----- nvinfo : EIATTR_KPARAM_INFO
	.align		4
.L_1279:
        /*00a8*/ 	.byte	0x04, 0x17
        /*00aa*/ 	.short	(.L_1281 - .L_1280)
.L_1280:
        /*00ac*/ 	.word	0x00000000
        /*00b0*/ 	.short	0x0001
        /*00b2*/ 	.short	0x0008
        /*00b4*/ 	.byte	0x00, 0xf5, 0x21, 0x00


	//----- nvinfo : EIATTR_KPARAM_INFO
	.align		4
.L_1281:
        /*00b8*/ 	.byte	0x04, 0x17
        /*00ba*/ 	.short	(.L_1283 - .L_1282)
.L_1282:
        /*00bc*/ 	.word	0x00000000
        /*00c0*/ 	.short	0x0000
        /*00c2*/ 	.short	0x0000
        /*00c4*/ 	.byte	0x00, 0xf5, 0x21, 0x00


	//----- nvinfo : EIATTR_SPARSE_MMA_MASK
	.align		4
.L_1283:
        /*00c8*/ 	.byte	0x03, 0x50
        /*00ca*/ 	.short	0x0000


	//----- nvinfo : EIATTR_MAXREG_COUNT
	.align		4
        /*00cc*/ 	.byte	0x03, 0x1b
        /*00ce*/ 	.short	0x0080


	//----- nvinfo : EIATTR_MERCURY_ISA_VERSION
	.align		4
        /*00d0*/ 	.byte	0x03, 0x5f
        /*00d2*/ 	.short	0x0101


	//----- nvinfo : EIATTR_VRC_CTA_INIT_COUNT
	.align		4
        /*00d4*/ 	.byte	0x02, 0x4a
	.zero		1
	.zero		1


	//----- nvinfo : EIATTR_EXIT_INSTR_OFFSETS
	.align		4
        /*00d8*/ 	.byte	0x04, 0x1c
        /*00da*/ 	.short	(.L_1285 - .L_1284)


	//   ....[0]....
.L_1284:
        /*00dc*/ 	.word	0x00000010


	//----- nvinfo : EIATTR_MAX_THREADS
	.align		4
.L_1285:
        /*00e0*/ 	.byte	0x04, 0x05
        /*00e2*/ 	.short	(.L_1287 - .L_1286)
.L_1286:
        /*00e4*/ 	.word	0x000001e0
        /*00e8*/ 	.word	0x00000001
        /*00ec*/ 	.word	0x00000001


	//----- nvinfo : EIATTR_CBANK_PARAM_SIZE
	.align		4
.L_1287:
        /*00f0*/ 	.byte	0x03, 0x19
        /*00f2*/ 	.short	0x0060


	//----- nvinfo : EIATTR_PARAM_CBANK
	.align		4
        /*00f4*/ 	.byte	0x04, 0x0a
        /*00f6*/ 	.short	(.L_1289 - .L_1288)
	.align		4
.L_1288:
        /*00f8*/ 	.word	index@(.nv.constant0._ZN13group_norm_v218gn_bwd_cuda_kernelI6__halfLi480ELi1ELi16ELi120ELi1024ELb1ELb1ELi32ELi960ELi960ELi4ELb1ELi4ELb0ELb0ELNS_15WgradSyncMethodE3ENS_16CompileConditionILi1000EEEEEvPT_S6_S6_PKS5_S8_S8_S8_PKfflPfPj)
        /*00fc*/ 	.short	0x0380
        /*00fe*/ 	.short	0x0060


	//----- nvinfo : EIATTR_SW_WAR
	.align		4
.L_1289:
        /*0100*/ 	.byte	0x04, 0x36
        /*0102*/ 	.short	(.L_1291 - .L_1290)
.L_1290:
        /*0104*/ 	.word	0x00000008
.L_1291:


//--------------------- .nv.info._ZN13group_norm_v218gn_bwd_cuda_kernelI6__halfLi480ELi2ELi16ELi120ELi1024ELb1ELb1ELi16ELi960ELi960ELi4ELb1ELi3ELb0ELb0ELNS_15WgradSyncMethodE2ENS_16CompileConditionILi1000EEEEEvPT_S6_S6_PKS5_S8_S8_S8_PKfflPfPj --------------------------
	.section	.nv.info._ZN13group_norm_v218gn_bwd_cuda_kernelI6__halfLi480ELi2ELi16ELi120ELi1024ELb1ELb1ELi16ELi960ELi960ELi4ELb1ELi3ELb0ELb0ELNS_15WgradSyncMethodE2ENS_16CompileConditionILi1000EEEEEvPT_S6_S6_PKS5_S8_S8_S8_PKfflPfPj,"",@"SHT_CUDA_INFO"
	.sectionflags	@""
	.align	4


	//----- nvinfo : EIATTR_CUDA_API_VERSION
	.align		4
        /*0000*/ 	.byte	0x04, 0x37
        /*0002*/ 	.short	(.L_1293 - .L_1292)
.L_1292:
        /*0004*/ 	.word	0x00000082


	//----- nvinfo : EIATTR_KPARAM_INFO
	.align		4
.L_1293:
        /*0008*/ 	.byte	0x04, 0x17
        /*000a*/ 	.short	(.L_1295 - .L_1294)
.L_1294:
        /*000c*/ 	.word	0x00000000
        /*0010*/ 	.short	0x000b
        /*0012*/ 	.short	0x0058
        /*0014*/ 	.byte	0x00, 0xf5, 0x21, 0x00


	//----- nvinfo : EIATTR_KPARAM_INFO
	.align		4
.L_1295:
        /*0018*/ 	.byte	0x04, 0x17
        /*001a*/ 	.short	(.L_1297 - .L_1296)
.L_1296:
        /*001c*/ 	.word	0x00000000
        /*0020*/ 	.short	0x000a
        /*0022*/ 	.short	0x0050
        /*0024*/ 	.byte	0x00, 0xf5, 0x21, 0x00


	//----- nvinfo : EIATTR_KPARAM_INFO
	.align		4
.L_1297:
        /*0028*/ 	.byte	0x04, 0x17
        /*002a*/ 	.short	(.L_1299 - .L_1298)
.L_1298:
        /*002c*/ 	.word	0x00000000
        /*0030*/ 	.short	0x0009
        /*0032*/ 	.short	0x0048
        /*0034*/ 	.byte	0x00, 0xf0, 0x21, 0x00


	//----- nvinfo : EIATTR_KPARAM_INFO
	.align		4
.L_1299:
        /*0038*/ 	.byte	0x04, 0x17
        /*003a*/ 	.short	(.L_1301 - .L_1300)
.L_1300:
        /*003c*/ 	.word	0x00000000
        /*0040*/ 	.short	0x0008
        /*0042*/ 	.short	0x0040
        /*0044*/ 	.byte	0x00, 0xf0, 0x11, 0x00


	//----- nvinfo : EIATTR_KPARAM_INFO
	.align		4
.L_1301:
        /*0048*/ 	.byte	0x04, 0x17
        /*004a*/ 	.short	(.L_1303 - .L_1302)
.L_1302:
        /*004c*/ 	.word	0x00000000
        /*0050*/ 	.short	0x0007
        /*0052*/ 	.short	0x0038
        /*0054*/ 	.byte	0x00, 0xf5, 0x21, 0x00


	//----- nvinfo : EIATTR_KPARAM_INFO
	.align		4
.L_1303:
        /*0058*/ 	.byte	0x04, 0x17
        /*005a*/ 	.short	(.L_1305 - .L_1304)
.L_1304:
        /*005c*/ 	.word	0x00000000
        /*0060*/ 	.short	0x0006
        /*0062*/ 	.short	0x0030
        /*0064*/ 	.byte	0x00, 0xf5, 0x21, 0x00


	//----- nvinfo : EIATTR_KPARAM_INFO
	.align		4
.L_1305:
        /*0068*/ 	.byte	0x04, 0x17
        /*006a*/ 	.short	(.L_1307 - .L_1306)
.L_1306:
        /*006c*/ 	.word	0x00000000
        /*0070*/ 	.short	0x0005
        /*0072*/ 	.short	0x0028
        /*0074*/ 	.byte	0x00, 0xf5, 0x21, 0x00


	//----- nvinfo : EIATTR_KPARAM_INFO
	.align		4
.L_1307:
        /*0078*/ 	.byte	0x04, 0x17
        /*007a*/ 	.short	(.L_1309 - .L_1308)
.L_1308:
        /*007c*/ 	.word	0x00000000
        /*0080*/ 	.short	0x0004
        /*0082*/ 	.short	0x0020
        /*0084*/ 	.byte	0x00, 0xf5, 0x21, 0x00


	//----- nvinfo : EIATTR_KPARAM_INFO
	.align		4
.L_1309:
        /*0088*/ 	.byte	0x04, 0x17
        /*008a*/ 	.short	(.L_1311 - .L_1310)
.L_1310:
        /*008c*/ 	.word	0x00000000
        /*0090*/ 	.short	0x0003
        /*0092*/ 	.short	0x0018
        /*0094*/ 	.byte	0x00, 0xf5, 0x21, 0x00


	//----- nvinfo : EIATTR_KPARAM_INFO
	.align		4
.L_1311:
        /*0098*/ 	.byte	0x04, 0x17
        /*009a*/ 	.short	(.L_1313 - .L_1312)
.L_1312:
        /*009c*/ 	.word	0x00000000
        /*00a0*/ 	.short	0x0002
        /*00a2*/ 	.short	0x0010
        /*00a4*/ 	.byte	0x00, 0xf5, 0x21, 0x00


	//----- nvinfo : EIATTR_KPARAM_INFO
	.align		4
.L_1313:
        /*00a8*/ 	.byte	0x04, 0x17
        /*00aa*/ 	.short	(.L_1315 - .L_1314)
.L_1314:
        /*00ac*/ 	.word	0x00000000
        /*00b0*/ 	.short	0x0001
        /*00b2*/ 	.short	0x0008
        /*00b4*/ 	.byte	0x00, 0xf5, 0x21, 0x00


	//----- nvinfo : EIATTR_KPARAM_INFO
	.align		4
.L_1315:
        /*00b8*/ 	.byte	0x04, 0x17
        /*00ba*/ 	.short	(.L_1317 - .L_1316)
.L_1316:
        /*00bc*/ 	.word	0x00000000
        /*00c0*/ 	.short	0x0000
        /*00c2*/ 	.short	0x0000
        /*00c4*/ 	.byte	0x00, 0xf5, 0x21, 0x00


	//----- nvinfo : EIATTR_SPARSE_MMA_MASK
	.align		4
.L_1317:
        /*00c8*/ 	.byte	0x03, 0x50
        /*00ca*/ 	.short	0x0000


	//----- nvinfo : EIATTR_MAXREG_COUNT
	.align		4
        /*00cc*/ 	.byte	0x03, 0x1b
        /*00ce*/ 	.short	0x0040


	//----- nvinfo : EIATTR_MERCURY_ISA_VERSION
	.align		4
        /*00d0*/ 	.byte	0x03, 0x5f
        /*00d2*/ 	.short	0x0101


	//----- nvinfo : EIATTR_VRC_CTA_INIT_COUNT
	.align		4
        /*00d4*/ 	.byte	0x02, 0x4a
	.zero		1
	.zero		1


	//----- nvinfo : EIATTR_EXIT_INSTR_OFFSETS
	.align		4
        /*00d8*/ 	.byte	0x04, 0x1c
        /*00da*/ 	.short	(.L_1319 - .L_1318)


	//   ....[0]....
.L_1318:
        /*00dc*/ 	.word	0x00000010


	//----- nvinfo : EIATTR_MAX_THREADS
	.align		4
.L_1319:
        /*00e0*/ 	.byte	0x04, 0x05
        /*00e2*/ 	.short	(.L_1321 - .L_1320)
.L_1320:
        /*00e4*/ 	.word	0x000001e0
        /*00e8*/ 	.word	0x00000001
        /*00ec*/ 	.word	0x00000001


	//----- nvinfo : EIATTR_CBANK_PARAM_SIZE
	.align		4
.L_1321:
        /*00f0*/ 	.byte	0x03, 0x19
        /*00f2*/ 	.short	0x0060


	//----- nvinfo : EIATTR_PARAM_CBANK
	.align		4
        /*00f4*/ 	.byte	0x04, 0x0a
        /*00f6*/ 	.short	(.L_1323 - .L_1322)
	.align		4
.L_1322:
        /*00f8*/ 	.word	index@(.nv.constant0._ZN13group_norm_v218gn_bwd_cuda_kernelI6__halfLi480ELi2ELi16ELi120ELi1024ELb1ELb1ELi16ELi960ELi960ELi4ELb1ELi3ELb0ELb0ELNS_15WgradSyncMethodE2ENS_16CompileConditionILi1000EEEEEvPT_S6_S6_PKS5_S8_S8_S8_PKfflPfPj)
        /*00fc*/ 	.short	0x0380
        /*00fe*/ 	.short	0x0060


	//----- nvinfo : EIATTR_SW_WAR
	.align		4
.L_1323:
        /*0100*/ 	.byte	0x04, 0x36
        /*0102*/ 	.short	(.L_1325 - .L_1324)
.L_1324:
        /*0104*/ 	.word	0x00000008
.L_1325:


//--------------------- .nv.info._ZN13group_norm_v218gn_bwd_cuda_kernelI6__halfLi480ELi2ELi16ELi120ELi1024ELb1ELb1ELi16ELi960ELi960ELi4ELb1ELi4ELb0ELb0ELNS_15WgradSyncMethodE3ENS_16CompileConditionILi1000EEEEEvPT_S6_S6_PKS5_S8_S8_S8_PKfflPfPj --------------------------
	.section	.nv.info._ZN13group_norm_v218gn_bwd_cuda_kernelI6__halfLi480ELi2ELi16ELi120ELi1024ELb1ELb1ELi16ELi960ELi960ELi4ELb1ELi4ELb0ELb0ELNS_15WgradSyncMethodE3ENS_16CompileConditionILi1000EEEEEvPT_S6_S6_PKS5_S8_S8_S8_PKfflPfPj,"",@"SHT_CUDA_INFO"
	.sectionflags	@""
	.align	4


	//----- nvinfo : EIATTR_CUDA_API_VERSION
	.align		4
        /*0000*/ 	.byte	0x04, 0x37
        /*0002*/ 	.short	(.L_1327 - .L_1326)
.L_1326:
        /*0004*/ 	.word	0x00000082


	//----- nvinfo : EIATTR_KPARAM_INFO
	.align		4
.L_1327:
        /*0008*/ 	.byte	0x04, 0x17
        /*000a*/ 	.short	(.L_1329 - .L_1328)
.L_1328:
        /*000c*/ 	.word	0x00000000
        /*0010*/ 	.short	0x000b
        /*0012*/ 	.short	0x0058
        /*0014*/ 	.byte	0x00, 0xf5, 0x21, 0x00


	//----- nvinfo : EIATTR_KPARAM_INFO
	.align		4
.L_1329:
        /*0018*/ 	.byte	0x04, 0x17
        /*001a*/ 	.short	(.L_1331 - .L_1330)
.L_1330:
        /*001c*/ 	.word	0x00000000
        /*0020*/ 	.short	0x000a
        /*0022*/ 	.short	0x0050
        /*0024*/ 	.byte	0x00, 0xf5, 0x21, 0x00


	//----- nvinfo : EIATTR_KPARAM_INFO
	.align		4
.L_1331:
        /*0028*/ 	.byte	0x04, 0x17
        /*002a*/ 	.short	(.L_1333 - .L_1332)
.L_1332:
        /*002c*/ 	.word	0x00000000
        /*0030*/ 	.short	0x0009
        /*0032*/ 	.short	0x0048
        /*0034*/ 	.byte	0x00, 0xf0, 0x21, 0x00


	//----- nvinfo : EIATTR_KPARAM_INFO
	.align		4
.L_1333:
        /*0038*/ 	.byte	0x04, 0x17
        /*003a*/ 	.short	(.L_1335 - .L_1334)
.L_1334:
        /*003c*/ 	.word	0x00000000
        /*0040*/ 	.short	0x0008
        /*0042*/ 	.short	0x0040
        /*0044*/ 	.byte	0x00, 0xf0, 0x11, 0x00


	//----- nvinfo : EIATTR_KPARAM_INFO
	.align		4
.L_1335:
        /*0048*/ 	.byte	0x04, 0x17
        /*004a*/ 	.short	(.L_1337 - .L_1336)
.L_1336:
        /*004c*/ 	.word	0x00000000
        /*0050*/ 	.short	0x0007
        /*0052*/ 	.short	0x0038
        /*0054*/ 	.byte	0x00, 0xf5, 0x21, 0x00


	//----- nvinfo : EIATTR_KPARAM_INFO
	.align		4
.L_1337:
        /*0058*/ 	.byte	0x04, 0x17
        /*005a*/ 	.short	(.L_1339 - .L_1338)
.L_1338:
        /*005c*/ 	.word	0x00000000
        /*0060*/ 	.short	0x0006
        /*0062*/ 	.short	0x0030
        /*0064*/ 	.byte	0x00, 0xf5, 0x21, 0x00


	//----- nvinfo : EIATTR_KPARAM_INFO
	.align		4
.L_1339:
        /*0068*/ 	.byte	0x04, 0x17
        /*006a*/ 	.short	(.L_1341 - .L_1340)
.L_1340:
        /*006c*/ 	.word	0x00000000
        /*0070*/ 	.short	0x0005
        /*0072*/ 	.short	0x0028
        /*0074*/ 	.byte	0x00, 0xf5, 0x21, 0x00


	//----- nvinfo : EIATTR_KPARAM_INFO
	.align		4
.L_1341:
        /*0078*/ 	.byte	0x04, 0x17
        /*007a*/ 	.short	(.L_1343 - .L_1342)
.L_1342:
        /*007c*/ 	.word	0x00000000
        /*0080*/ 	.short	0x0004
        /*0082*/ 	.short	0x0020
        /*0084*/ 	.byte	0x00, 0xf5, 0x21, 0x00


	//----- nvinfo : EIATTR_KPARAM_INFO
	.align		4
.L_1343:
        /*0088*/ 	.byte	0x04, 0x17
        /*008a*/ 	.short	(.L_1345 - .L_1344)
.L_1344:
        /*008c*/ 	.word	0x00000000
        /*0090*/ 	.short	0x0003
        /*0092*/ 	.short	0x0018
        /*0094*/ 	.byte	0x00, 0xf5, 0x21, 0x00


	//----- nvinfo : EIATTR_KPARAM_INFO
	.align		4
.L_1345:
        /*0098*/ 	.byte	0x04, 0x17
        /*009a*/ 	.short	(.L_1347 - .L_1346)
.L_1346:
        /*009c*/ 	.word	0x00000000
        /*00a0*/ 	.short	0x0002
        /*00a2*/ 	.short	0x0010
        /*00a4*/ 	.byte	0x00, 0xf5, 0x21, 0x00


	//----- nvinfo : EIATTR_KPARAM_INFO
	.align		4
.L_1347:
        /*00a8*/ 	.byte	0x04, 0x17
        /*00aa*/ 	.short	(.L_1349 - .L_1348)
.L_1348:
        /*00ac*/ 	.word	0x00000000
        /*00b0*/ 	.short	0x0001
        /*00b2*/ 	.short	0x0008
        /*00b4*/ 	.byte	0x00, 0xf5, 0x21, 0x00


	//----- nvinfo : EIATTR_KPARAM_INFO
	.align		4
.L_1349:
        /*00b8*/ 	.byte	0x04, 0x17
        /*00ba*/ 	.short	(.L_1351 - .L_1350)
.L_1350:
        /*00bc*/ 	.word	0x00000000
        /*00c0*/ 	.short	0x0000
        /*00c2*/ 	.short	0x0000
        /*00c4*/ 	.byte	0x00, 0xf5, 0x21, 0x00


	//----- nvinfo : EIATTR_SPARSE_MMA_MASK
	.align		4
.L_1351:
        /*00c8*/ 	.byte	0x03, 0x50
        /*00ca*/ 	.short	0x0000


	//----- nvinfo : EIATTR_MAXREG_COUNT
	.align		4
        /*00cc*/ 	.byte	0x03, 0x1b
        /*00ce*/ 	.short	0x0040


	//----- nvinfo : EIATTR_MERCURY_ISA_VERSION
	.align		4
        /*00d0*/ 	.byte	0x03, 0x5f
        /*00d2*/ 	.short	0x0101


	//----- nvinfo : EIATTR_VRC_CTA_INIT_COUNT
	.align		4
        /*00d4*/ 	.byte	0x02, 0x4a
	.zero		1
	.zero		1


	//----- nvinfo : EIATTR_EXIT_INSTR_OFFSETS
	.align		4
        /*00d8*/ 	.byte	0x04, 0x1c
        /*00da*/ 	.short	(.L_1353 - .L_1352)


	//   ....[0]....
.L_1352:
        /*00dc*/ 	.word	0x00000010


	//----- nvinfo : EIATTR_MAX_THREADS
	.align		4
.L_1353:
        /*00e0*/ 	.byte	0x04, 0x05
        /*00e2*/ 	.short	(.L_1355 - .L_1354)
.L_1354:
        /*00e4*/ 	.word	0x000001e0
        /*00e8*/ 	.word	0x00000001
        /*00ec*/ 	.word	0x00000001


	//----- nvinfo : EIATTR_CBANK_PARAM_SIZE
	.align		4
.L_1355:
        /*00f0*/ 	.byte	0x03, 0x19
        /*00f2*/ 	.short	0x0060


	//----- nvinfo : EIATTR_PARAM_CBANK
	.align		4
        /*00f4*/ 	.byte	0x04, 0x0a
        /*00f6*/ 	.short	(.L_1357 - .L_1356)
	.align		4
.L_1356:
        /*00f8*/ 	.word	index@(.nv.constant0._ZN13group_norm_v218gn_bwd_cuda_kernelI6__halfLi480ELi2ELi16ELi120ELi1024ELb1ELb1ELi16ELi960ELi960ELi4ELb1ELi4ELb0ELb0ELNS_15WgradSyncMethodE3ENS_16CompileConditionILi1000EEEEEvPT_S6_S6_PKS5_S8_S8_S8_PKfflPfPj)
        /*00fc*/ 	.short	0x0380
        /*00fe*/ 	.short	0x0060


	//----- nvinfo : EIATTR_SW_WAR
	.align		4
.L_1357:
        /*0100*/ 	.byte	0x04, 0x36
        /*0102*/ 	.short	(.L_1359 - .L_1358)
.L_1358:
        /*0104*/ 	.word	0x00000008
.L_1359:


//--------------------- .nv.info._ZN13group_norm_v214gn_cuda_kernelI6__halfLi480ELi3ELi32ELi60ELi1024ELb0ELi8ELi960ELi960ELi4ELb1ELi2ELb0ELb0ENS_16CompileConditionILi1000EEEEEvPT_PKS4_S7_S7_flPfS8_Pj --------------------------
	.section	.nv.info._ZN13group_norm_v214gn_cuda_kernelI6__halfLi480ELi3ELi32ELi60ELi1024ELb0ELi8ELi960ELi960ELi4ELb1ELi2ELb0ELb0ENS_16CompileConditionILi1000EEEEEvPT_PKS4_S7_S7_flPfS8_Pj,"",@"SHT_CUDA_INFO"
	.sectionflags	@""
	.align	4


	//----- nvinfo : EIATTR_CUDA_API_VERSION
	.align		4
        /*0000*/ 	.byte	0x04, 0x37
        /*0002*/ 	.short	(.L_1361 - .L_1360)
.L_1360:
        /*0004*/ 	.word	0x00000082


	//----- nvinfo : EIATTR_KPARAM_INFO
	.align		4
.L_1361:
        /*0008*/ 	.byte	0x04, 0x17
        /*000a*/ 	.short	(.L_1363 - .L_1362)
.L_1362:
        /*000c*/ 	.word	0x00000000
        /*0010*/ 	.short	0x0008
        /*0012*/ 	.short	0x0040
        /*0014*/ 	.byte	0x00, 0xf5, 0x21, 0x00


	//----- nvinfo : EIATTR_KPARAM_INFO
	.align		4
.L_1363:
        /*0018*/ 	.byte	0x04, 0x17
        /*001a*/ 	.short	(.L_1365 - .L_1364)
.L_1364:
        /*001c*/ 	.word	0x00000000
        /*0020*/ 	.short	0x0007
        /*0022*/ 	.short	0x0038
        /*0024*/ 	.byte	0x00, 0xf5, 0x21, 0x00


	//----- nvinfo : EIATTR_KPARAM_INFO
	.align		4
.L_1365:
        /*0028*/ 	.byte	0x04, 0x17
        /*002a*/ 	.short	(.L_1367 - .L_1366)
.L_1366:
        /*002c*/ 	.word	0x00000000
        /*0030*/ 	.short	0x0006
        /*0032*/ 	.short	0x0030
        /*0034*/ 	.byte	0x00, 0xf5, 0x21, 0x00


	//----- nvinfo : EIATTR_KPARAM_INFO
	.align		4
.L_1367:
        /*0038*/ 	.byte	0x04, 0x17
        /*003a*/ 	.short	(.L_1369 - .L_1368)
.L_1368:
        /*003c*/ 	.word	0x00000000
        /*0040*/ 	.short	0x0005
        /*0042*/ 	.short	0x0028
        /*0044*/ 	.byte	0x00, 0xf0, 0x21, 0x00


	//----- nvinfo : EIATTR_KPARAM_INFO
	.align		4
.L_1369:
        /*0048*/ 	.byte	0x04, 0x17
        /*004a*/ 	.short	(.L_1371 - .L_1370)
.L_1370:
        /*004c*/ 	.word	0x00000000
        /*0050*/ 	.short	0x0004
        /*0052*/ 	.short	0x0020
        /*0054*/ 	.byte	0x00, 0xf0, 0x11, 0x00


	//----- nvinfo : EIATTR_KPARAM_INFO
	.align		4
.L_1371:
        /*0058*/ 	.byte	0x04, 0x17
        /*005a*/ 	.short	(.L_1373 - .L_1372)
.L_1372:
        /*005c*/ 	.word	0x00000000
        /*0060*/ 	.short	0x0003
        /*0062*/ 	.short	0x0018
        /*0064*/ 	.byte	0x00, 0xf5, 0x21, 0x00


	//----- nvinfo : EIATTR_KPARAM_INFO
	.align		4
.L_1373:
        /*0068*/ 	.byte	0x04, 0x17
        /*006a*/ 	.short	(.L_1375 - .L_1374)
.L_1374:
        /*006c*/ 	.word	0x00000000
        /*0070*/ 	.short	0x0002
        /*0072*/ 	.short	0x0010
        /*0074*/ 	.byte	0x00, 0xf5, 0x21, 0x00


	//----- nvinfo : EIATTR_KPARAM_INFO
	.align		4
.L_1375:
        /*0078*/ 	.byte	0x04, 0x17
        /*007a*/ 	.short	(.L_1377 - .L_1376)
.L_1376:
        /*007c*/ 	.word	0x00000000
        /*0080*/ 	.short	0x0001
        /*0082*/ 	.short	0x0008
        /*0084*/ 	.byte	0x00, 0xf5, 0x21, 0x00


	//----- nvinfo : EIATTR_KPARAM_INFO
	.align		4
.L_1377:
        /*0088*/ 	.byte	0x04, 0x17
        /*008a*/ 	.short	(.L_1379 - .L_1378)
.L_1378:
        /*008c*/ 	.word	0x00000000
        /*0090*/ 	.short	0x0000
        /*0092*/ 	.short	0x0000
        /*0094*/ 	.byte	0x00, 0xf5, 0x21, 0x00


	//----- nvinfo : EIATTR_SPARSE_MMA_MASK
	.align		4
.L_1379:
        /*0098*/ 	.byte	0x03, 0x50
        /*009a*/ 	.short	0x0000


	//----- nvinfo : EIATTR_MAXREG_COUNT
	.align		4
        /*009c*/ 	.byte	0x03, 0x1b
        /*009e*/ 	.short	0x0028


	//----- nvinfo : EIATTR_MERCURY_ISA_VERSION
	.align		4
        /*00a0*/ 	.byte	0x03, 0x5f
        /*00a2*/ 	.short	0x0101


	//----- nvinfo : EIATTR_VRC_CTA_INIT_COUNT
	.align		4
        /*00a4*/ 	.byte	0x02, 0x4a
	.zero		1
	.zero		1


	//----- nvinfo : EIATTR_EXIT_INSTR_OFFSETS
	.align		4
        /*00a8*/ 	.byte	0x04, 0x1c
        /*00aa*/ 	.short	(.L_1381 - .L_1380)


	//   ....[0]....
.L_1380:
        /*00ac*/ 	.word	0x00000010


	//----- nvinfo : EIATTR_MAX_THREADS
	.align		4
.L_1381:
        /*00b0*/ 	.byte	0x04, 0x05
        /*00b2*/ 	.short	(.L_1383 - .L_1382)
.L_1382:
        /*00b4*/ 	.word	0x000001e0
        /*00b8*/ 	.word	0x00000001
        /*00bc*/ 	.word	0x00000001


	//----- nvinfo : EIATTR_CBANK_PARAM_SIZE
	.align		4
.L_1383:
        /*00c0*/ 	.byte	0x03, 0x19
        /*00c2*/ 	.short	0x0048


	//----- nvinfo : EIATTR_PARAM_CBANK
	.align		4
        /*00c4*/ 	.byte	0x04, 0x0a
        /*00c6*/ 	.short	(.L_1385 - .L_1384)
	.align		4
.L_1384:
        /*00c8*/ 	.word	index@(.nv.constant0._ZN13group_norm_v214gn_cuda_kernelI6__halfLi480ELi3ELi32ELi60ELi1024ELb0ELi8ELi960ELi960ELi4ELb1ELi2ELb0ELb0ENS_16CompileConditionILi1000EEEEEvPT_PKS4_S7_S7_flPfS8_Pj)
        /*00cc*/ 	.short	0x0380
        /*00ce*/ 	.short	0x0048


	//----- nvinfo : EIATTR_SW_WAR
	.align		4
.L_1385:
        /*00d0*/ 	.byte	0x04, 0x36
        /*00d2*/ 	.short	(.L_1387 - .L_1386)
.L_1386:
        /*00d4*/ 	.word	0x00000008
.L_1387:


//--------------------- .nv.info._ZN13group_norm_v214gn_cuda_kernelI6__halfLi480ELi1ELi32ELi60ELi1024ELb0ELi16ELi960ELi960ELi4ELb1ELi2ELb0ELb0ENS_16CompileConditionILi1000EEEEEvPT_PKS4_S7_S7_flPfS8_Pj --------------------------
	.section	.nv.info._ZN13group_norm_v214gn_cuda_kernelI6__halfLi480ELi1ELi32ELi60ELi1024ELb0ELi16ELi960ELi960ELi4ELb1ELi2ELb0ELb0ENS_16CompileConditionILi1000EEEEEvPT_PKS4_S7_S7_flPfS8_Pj,"",@"SHT_CUDA_INFO"
	.sectionflags	@""
	.align	4


	//----- nvinfo : EIATTR_CUDA_API_VERSION
	.align		4
        /*0000*/ 	.byte	0x04, 0x37
        /*0002*/ 	.short	(.L_1389 - .L_1388)
.L_1388:
        /*0004*/ 	.word	0x00000082


	//----- nvinfo : EIATTR_KPARAM_INFO
	.align		4
.L_1389:
        /*0008*/ 	.byte	0x04, 0x17
        /*000a*/ 	.short	(.L_1391 - .L_1390)
.L_1390:
        /*000c*/ 	.word	0x00000000
        /*0010*/ 	.short	0x0008
        /*0012*/ 	.short	0x0040
        /*0014*/ 	.byte	0x00, 0xf5, 0x21, 0x00


	//----- nvinfo : EIATTR_KPARAM_INFO
	.align		4
.L_1391:
        /*0018*/ 	.byte	0x04, 0x17
        /*001a*/ 	.short	(.L_1393 - .L_1392)
.L_1392:
        /*001c*/ 	.word	0x00000000
        /*0020*/ 	.short	0x0007
        /*0022*/ 	.short	0x0038
        /*0024*/ 	.byte	0x00, 0xf5, 0x21, 0x00


	//----- nvinfo : EIATTR_KPARAM_INFO
	.align		4
.L_1393:
        /*0028*/ 	.byte	0x04, 0x17
        /*002a*/ 	.short	(.L_1395 - .L_1394)
.L_1394:
        /*002c*/ 	.word	0x00000000
        /*0030*/ 	.short	0x0006
        /*0032*/ 	.short	0x0030
        /*0034*/ 	.byte	0x00, 0xf5, 0x21, 0x00


	//----- nvinfo : EIATTR_KPARAM_INFO
	.align		4
.L_1395:
        /*0038*/ 	.byte	0x04, 0x17
        /*003a*/ 	.short	(.L_1397 - .L_1396)
.L_1396:
        /*003c*/ 	.word	0x00000000
        /*0040*/ 	.short	0x0005
        /*0042*/ 	.short	0x0028
        /*0044*/ 	.byte	0x00, 0xf0, 0x21, 0x00


	//----- nvinfo : EIATTR_KPARAM_INFO
	.align		4
.L_1397:
        /*0048*/ 	.byte	0x04, 0x17
        /*004a*/ 	.short	(.L_1399 - .L_1398)
.L_1398:
        /*004c*/ 	.word	0x00000000
        /*0050*/ 	.short	0x0004
        /*0052*/ 	.short	0x0020
        /*0054*/ 	.byte	0x00, 0xf0, 0x11, 0x00


	//----- nvinfo : EIATTR_KPARAM_INFO
	.align		4
.L_1399:
        /*0058*/ 	.byte	0x04, 0x17
        /*005a*/ 	.short	(.L_1401 - .L_1400)
.L_1400:
        /*005c*/ 	.word	0x00000000
        /*0060*/ 	.short	0x0003
        /*0062*/ 	.short	0x0018
        /*0064*/ 	.byte	0x00, 0xf5, 0x21, 0x00


	//----- nvinfo : EIATTR_KPARAM_INFO
	.align		4
.L_1401:
        /*0068*/ 	.byte	0x04, 0x17
        /*006a*/ 	.short	(.L_1403 - .L_1402)
.L_1402:
        /*006c*/ 	.word	0x00000000
        /*0070*/ 	.short	0x0002
        /*0072*/ 	.short	0x0010
        /*0074*/ 	.byte	0x00, 0xf5, 0x21, 0x00


	//----- nvinfo : EIATTR_KPARAM_INFO
	.align		4
.L_1403:
        /*0078*/ 	.byte	0x04, 0x17
        /*007a*/ 	.short	(.L_1405 - .L_1404)
.L_1404:
        /*007c*/ 	.word	0x00000000
        /*0080*/ 	.short	0x0001
        /*0082*/ 	.short	0x0008
        /*0084*/ 	.byte	0x00, 0xf5, 0x21, 0x00


	//----- nvinfo : EIATTR_KPARAM_INFO
	.align		4
.L_1405:
        /*0088*/ 	.byte	0x04, 0x17
        /*008a*/ 	.short	(.L_1407 - .L_1406)
.L_1406:
        /*008c*/ 	.word	0x00000000
        /*0090*/ 	.short	0x0000
        /*0092*/ 	.short	0x0000
        /*0094*/ 	.byte	0x00, 0xf5, 0x21, 0x00


	//----- nvinfo : EIATTR_SPARSE_MMA_MASK
	.align		4
.L_1407:
        /*0098*/ 	.byte	0x03, 0x50
        /*009a*/ 	.short	0x0000


	//----- nvinfo : EIATTR_MAXREG_COUNT
	.align		4
        /*009c*/ 	.byte	0x03, 0x1b
        /*009e*/ 	.short	0x0080


	//----- nvinfo : EIATTR_MERCURY_ISA_VERSION
	.align		4
        /*00a0*/ 	.byte	0x03, 0x5f
        /*00a2*/ 	.short	0x0101


	//----- nvinfo : EIATTR_VRC_CTA_INIT_COUNT
	.align		4
        /*00a4*/ 	.byte	0x02, 0x4a
	.zero		1
	.zero		1


	//----- nvinfo : EIATTR_EXIT_INSTR_OFFSETS
	.align		4
        /*00a8*/ 	.byte	0x04, 0x1c
        /*00aa*/ 	.short	(.L_1409 - .L_1408)


	//   ....[0]....
.L_1408:
        /*00ac*/ 	.word	0x00000010


	//----- nvinfo : EIATTR_MAX_THREADS
	.align		4
.L_1409:
        /*00b0*/ 	.byte	0x04, 0x05
        /*00b2*/ 	.short	(.L_1411 - .L_1410)
.L_1410:
        /*00b4*/ 	.word	0x000001e0
        /*00b8*/ 	.word	0x00000001
        /*00bc*/ 	.word	0x00000001


	//----- nvinfo : EIATTR_CBANK_PARAM_SIZE
	.align		4
.L_1411:
        /*00c0*/ 	.byte	0x03, 0x19
        /*00c2*/ 	.short	0x0048


	//----- nvinfo : EIATTR_PARAM_CBANK
	.align		4
        /*00c4*/ 	.byte	0x04, 0x0a
        /*00c6*/ 	.short	(.L_1413 - .L_1412)
	.align		4
.L_1412:
        /*00c8*/ 	.word	index@(.nv.constant0._ZN13group_norm_v214gn_cuda_kernelI6__halfLi480ELi1ELi32ELi60ELi1024ELb0ELi16ELi960ELi960ELi4ELb1ELi2ELb0ELb0ENS_16CompileConditionILi1000EEEEEvPT_PKS4_S7_S7_flPfS8_Pj)
        /*00cc*/ 	.short	0x0380
        /*00ce*/ 	.short	0x0048


	//----- nvinfo : EIATTR_SW_WAR
	.align		4
.L_1413:
        /*00d0*/ 	.byte	0x04, 0x36
        /*00d2*/ 	.short	(.L_1415 - .L_1414)
.L_1414:
        /*00d4*/ 	.word	0x00000008
.L_1415:


//--------------------- .nv.info._ZN13group_norm_v214gn_cuda_kernelI6__halfLi480ELi3ELi32ELi60ELi1024ELb0ELi16ELi960ELi960ELi4ELb1ELi5ELb0ELb0ENS_16CompileConditionILi1000EEEEEvPT_PKS4_S7_S7_flPfS8_Pj --------------------------
	.section	.nv.info._ZN13group_norm_v214gn_cuda_kernelI6__halfLi480ELi3ELi32ELi60ELi1024ELb0ELi16ELi960ELi960ELi4ELb1ELi5ELb0ELb0ENS_16CompileConditionILi1000EEEEEvPT_PKS4_S7_S7_flPfS8_Pj,"",@"SHT_CUDA_INFO"
	.sectionflags	@""
	.align	4


	//----- nvinfo : EIATTR_CUDA_API_VERSION
	.align		4
        /*0000*/ 	.byte	0x04, 0x37
        /*0002*/ 	.short	(.L_1417 - .L_1416)
.L_1416:
        /*0004*/ 	.word	0x00000082


	//----- nvinfo : EIATTR_KPARAM_INFO
	.align		4
.L_1417:
        /*0008*/ 	.byte	0x04, 0x17
        /*000a*/ 	.short	(.L_1419 - .L_1418)
.L_1418:
        /*000c*/ 	.word	0x00000000
        /*0010*/ 	.short	0x0008
        /*0012*/ 	.short	0x0040
        /*0014*/ 	.byte	0x00, 0xf5, 0x21, 0x00


	//----- nvinfo : EIATTR_KPARAM_INFO
	.align		4
.L_1419:
        /*0018*/ 	.byte	0x04, 0x17
        /*001a*/ 	.short	(.L_1421 - .L_1420)
.L_1420:
        /*001c*/ 	.word	0x00000000
        /*0020*/ 	.short	0x0007
        /*0022*/ 	.short	0x0038
        /*0024*/ 	.byte	0x00, 0xf5, 0x21, 0x00


	//----- nvinfo : EIATTR_KPARAM_INFO
	.align		4
.L_1421:
        /*0028*/ 	.byte	0x04, 0x17
        /*002a*/ 	.short	(.L_1423 - .L_1422)
.L_1422:
        /*002c*/ 	.word	0x00000000
        /*0030*/ 	.short	0x0006
        /*0032*/ 	.short	0x0030
        /*0034*/ 	.byte	0x00, 0xf5, 0x21, 0x00


	//----- nvinfo : EIATTR_KPARAM_INFO
	.align		4
.L_1423:
        /*0038*/ 	.byte	0x04, 0x17
        /*003a*/ 	.short	(.L_1425 - .L_1424)
.L_1424:
        /*003c*/ 	.word	0x00000000
        /*0040*/ 	.short	0x0005
        /*0042*/ 	.short	0x0028
        /*0044*/ 	.byte	0x00, 0xf0, 0x21, 0x00


	//----- nvinfo : EIATTR_KPARAM_INFO
	.align		4
.L_1425:
        /*0048*/ 	.byte	0x04, 0x17
        /*004a*/ 	.short	(.L_1427 - .L_1426)
.L_1426:
        /*004c*/ 	.word	0x00000000
        /*0050*/ 	.short	0x0004
        /*0052*/ 	.short	0x0020
        /*0054*/ 	.byte	0x00, 0xf0, 0x11, 0x00


	//----- nvinfo : EIATTR_KPARAM_INFO
	.align		4
.L_1427:
        /*0058*/ 	.byte	0x04, 0x17
        /*005a*/ 	.short	(.L_1429 - .L_1428)
.L_1428:
        /*005c*/ 	.word	0x00000000
        /*0060*/ 	.short	0x0003
        /*0062*/ 	.short	0x0018
        /*0064*/ 	.byte	0x00, 0xf5, 0x21, 0x00


	//----- nvinfo : EIATTR_KPARAM_INFO
	.align		4
.L_1429:
        /*0068*/ 	.byte	0x04, 0x17
        /*006a*/ 	.short	(.L_1431 - .L_1430)
.L_1430:
        /*006c*/ 	.word	0x00000000
        /*0070*/ 	.short	0x0002
        /*0072*/ 	.short	0x0010
        /*0074*/ 	.byte	0x00, 0xf5, 0x21, 0x00


	//----- nvinfo : EIATTR_KPARAM_INFO
	.align		4
.L_1431:
        /*0078*/ 	.byte	0x04, 0x17
        /*007a*/ 	.short	(.L_1433 - .L_1432)
.L_1432:
        /*007c*/ 	.word	0x00000000
        /*0080*/ 	.short	0x0001
        /*0082*/ 	.short	0x0008
        /*0084*/ 	.byte	0x00, 0xf5, 0x21, 0x00


	//----- nvinfo : EIATTR_KPARAM_INFO
	.align		4
.L_1433:
        /*0088*/ 	.byte	0x04, 0x17
        /*008a*/ 	.short	(.L_1435 - .L_1434)
.L_1434:
        /*008c*/ 	.word	0x00000000
        /*0090*/ 	.short	0x0000
        /*0092*/ 	.short	0x0000
        /*0094*/ 	.byte	0x00, 0xf5, 0x21, 0x00


	//----- nvinfo : EIATTR_SPARSE_MMA_MASK
	.align		4
.L_1435:
        /*0098*/ 	.byte	0x03, 0x50
        /*009a*/ 	.short	0x0000


	//----- nvinfo : EIATTR_MAXREG_COUNT
	.align		4
        /*009c*/ 	.byte	0x03, 0x1b
        /*009e*/ 	.short	0x0028


	//----- nvinfo : EIATTR_MERCURY_ISA_VERSION
	.align		4
        /*00a0*/ 	.byte	0x03, 0x5f
        /*00a2*/ 	.short	0x0101


	//----- nvinfo : EIATTR_VRC_CTA_INIT_COUNT
	.align		4
        /*00a4*/ 	.byte	0x02, 0x4a
	.zero		1
	.zero		1


	//----- nvinfo : EIATTR_EXIT_INSTR_OFFSETS
	.align		4
        /*00a8*/ 	.byte	0x04, 0x1c
        /*00aa*/ 	.short	(.L_1437 - .L_1436)


	//   ....[0]....
.L_1436:
        /*00ac*/ 	.word	0x00000010


	//----- nvinfo : EIATTR_MAX_THREADS
	.align		4
.L_1437:
        /*00b0*/ 	.byte	0x04, 0x05
        /*00b2*/ 	.short	(.L_1439 - .L_1438)
.L_1438:
        /*00b4*/ 	.word	0x000001e0
        /*00b8*/ 	.word	0x00000001
        /*00bc*/ 	.word	0x00000001


	//----- nvinfo : EIATTR_CBANK_PARAM_SIZE
	.align		4
.L_1439:
        /*00c0*/ 	.byte	0x03, 0x19
        /*00c2*/ 	.short	0x0048


	//----- nvinfo : EIATTR_PARAM_CBANK
	.align		4
        /*00c4*/ 	.byte	0x04, 0x0a
        /*00c6*/ 	.short	(.L_1441 - .L_1440)
	.align		4
.L_1440:
        /*00c8*/ 	.word	index@(.nv.constant0._ZN13group_norm_v214gn_cuda_kernelI6__halfLi480ELi3ELi32ELi60ELi1024ELb0ELi16ELi960ELi960ELi4ELb1ELi5ELb0ELb0ENS_16CompileConditionILi1000EEEEEvPT_PKS4_S7_S7_flPfS8_Pj)
        /*00cc*/ 	.short	0x0380
        /*00ce*/ 	.short	0x0048


	//----- nvinfo : EIATTR_SW_WAR
	.align		4
.L_1441:
        /*00d0*/ 	.byte	0x04, 0x36
        /*00d2*/ 	.short	(.L_1443 - .L_1442)
.L_1442:
        /*00d4*/ 	.word	0x00000008
.L_1443:


//--------------------- .nv.info._ZN13group_norm_v214gn_cuda_kernelI6__halfLi480ELi1ELi32ELi60ELi1024ELb0ELi32ELi960ELi960ELi4ELb1ELi4ELb0ELb0ENS_16CompileConditionILi1000EEEEEvPT_PKS4_S7_S7_flPfS8_Pj --------------------------
	.section	.nv.info._ZN13group_norm_v214gn_cuda_kernelI6__halfLi480ELi1ELi32ELi60ELi1024ELb0ELi32ELi960ELi960ELi4ELb1ELi4ELb0ELb0ENS_16CompileConditionILi1000EEEEEvPT_PKS4_S7_S7_flPfS8_Pj,"",@"SHT_CUDA_INFO"
	.sectionflags	@""
	.align	4


	//----- nvinfo : EIATTR_CUDA_API_VERSION
	.align		4
        /*0000*/ 	.byte	0x04, 0x37
        /*0002*/ 	.short	(.L_1445 - .L_1444)
.L_1444:
        /*0004*/ 	.word	0x00000082


	//----- nvinfo : EIATTR_KPARAM_INFO
	.align		4
.L_1445:
        /*0008*/ 	.byte	0x04, 0x17
        /*000a*/ 	.short	(.L_1447 - .L_1446)
.L_1446:
        /*000c*/ 	.word	0x00000000
        /*0010*/ 	.short	0x0008
        /*0012*/ 	.short	0x0040
        /*0014*/ 	.byte	0x00, 0xf5, 0x21, 0x00


	//----- nvinfo : EIATTR_KPARAM_INFO
	.align		4
.L_1447:
        /*0018*/ 	.byte	0x04, 0x17
        /*001a*/ 	.short	(.L_1449 - .L_1448)
.L_1448:
        /*001c*/ 	.word	0x00000000
        /*0020*/ 	.short	0x0007
        /*0022*/ 	.short	0x0038
        /*0024*/ 	.byte	0x00, 0xf5, 0x21, 0x00


	//----- nvinfo : EIATTR_KPARAM_INFO
	.align		4
.L_1449:
        /*0028*/ 	.byte	0x04, 0x17
        /*002a*/ 	.short	(.L_1451 - .L_1450)
.L_1450:
        /*002c*/ 	.word	0x00000000
        /*0030*/ 	.short	0x0006
        /*0032*/ 	.short	0x0030
        /*0034*/ 	.byte	0x00, 0xf5, 0x21, 0x00


	//----- nvinfo : EIATTR_KPARAM_INFO
	.align		4
.L_1451:
        /*0038*/ 	.byte	0x04, 0x17
        /*003a*/ 	.short	(.L_1453 - .L_1452)
.L_1452:
        /*003c*/ 	.word	0x00000000
        /*0040*/ 	.short	0x0005
        /*0042*/ 	.short	0x0028
        /*0044*/ 	.byte	0x00, 0xf0, 0x21, 0x00


	//----- nvinfo : EIATTR_KPARAM_INFO
	.align		4
.L_1453:
        /*0048*/ 	.byte	0x04, 0x17
        /*004a*/ 	.short	(.L_1455 - .L_1454)
.L_1454:
        /*004c*/ 	.word	0x00000000
        /*0050*/ 	.short	0x0004
        /*0052*/ 	.short	0x0020
        /*0054*/ 	.byte	0x00, 0xf0, 0x11, 0x00


	//----- nvinfo : EIATTR_KPARAM_INFO
	.align		4
.L_1455:
        /*0058*/ 	.byte	0x04, 0x17
        /*005a*/ 	.short	(.L_1457 - .L_1456)
.L_1456:
        /*005c*/ 	.word	0x00000000
        /*0060*/ 	.short	0x0003
        /*0062*/ 	.short	0x0018
        /*0064*/ 	.byte	0x00, 0xf5, 0x21, 0x00


	//----- nvinfo : EIATTR_KPARAM_INFO
	.align		4
.L_1457:
        /*0068*/ 	.byte	0x04, 0x17
        /*006a*/ 	.short	(.L_1459 - .L_1458)
.L_1458:
        /*006c*/ 	.word	0x00000000
        /*0070*/ 	.short	0x0002
        /*0072*/ 	.short	0x0010
        /*0074*/ 	.byte	0x00, 0xf5, 0x21, 0x00


	//----- nvinfo : EIATTR_KPARAM_INFO
	.align		4
.L_1459:
        /*0078*/ 	.byte	0x04, 0x17
        /*007a*/ 	.short	(.L_1461 - .L_1460)
.L_1460:
        /*007c*/ 	.word	0x00000000
        /*0080*/ 	.short	0x0001
        /*0082*/ 	.short	0x0008
        /*0084*/ 	.byte	0x00, 0xf5, 0x21, 0x00


	//----- nvinfo : EIATTR_KPARAM_INFO
	.align		4
.L_1461:
        /*0088*/ 	.byte	0x04, 0x17
        /*008a*/ 	.short	(.L_1463 - .L_1462)
.L_1462:
        /*008c*/ 	.word	0x00000000
        /*0090*/ 	.short	0x0000
        /*0092*/ 	.short	0x0000
        /*0094*/ 	.byte	0x00, 0xf5, 0x21, 0x00


	//----- nvinfo : EIATTR_SPARSE_MMA_MASK
	.align		4
.L_1463:
        /*0098*/ 	.byte	0x03, 0x50
        /*009a*/ 	.short	0x0000


	//----- nvinfo : EIATTR_MAXREG_COUNT
	.align		4
        /*009c*/ 	.byte	0x03, 0x1b
        /*009e*/ 	.short	0x0080


	//----- nvinfo : EIATTR_MERCURY_ISA_VERSION
	.align		4
        /*00a0*/ 	.byte	0x03, 0x5f
        /*00a2*/ 	.short	0x0101


	//----- nvinfo : EIATTR_VRC_CTA_INIT_COUNT
	.align		4
        /*00a4*/ 	.byte	0x02, 0x4a
	.zero		1
	.zero		1


	//----- nvinfo : EIATTR_EXIT_INSTR_OFFSETS
	.align		4
        /*00a8*/ 	.byte	0x04, 0x1c
        /*00aa*/ 	.short	(.L_1465 - .L_1464)


	//   ....[0]....
.L_1464:
        /*00ac*/ 	.word	0x00000010


	//----- nvinfo : EIATTR_MAX_THREADS
	.align		4
.L_1465:
        /*00b0*/ 	.byte	0x04, 0x05
        /*00b2*/ 	.short	(.L_1467 - .L_1466)
.L_1466:
        /*00b4*/ 	.word	0x000001e0
        /*00b8*/ 	.word	0x00000001
        /*00bc*/ 	.word	0x00000001


	//----- nvinfo : EIATTR_CBANK_PARAM_SIZE
	.align		4
.L_1467:
        /*00c0*/ 	.byte	0x03, 0x19
        /*00c2*/ 	.short	0x0048


	//----- nvinfo : EIATTR_PARAM_CBANK
	.align		4
        /*00c4*/ 	.byte	0x04, 0x0a
        /*00c6*/ 	.short	(.L_1469 - .L_1468)
	.align		4
.L_1468:
        /*00c8*/ 	.word	index@(.nv.constant0._ZN13group_norm_v214gn_cuda_kernelI6__halfLi480ELi1ELi32ELi60ELi1024ELb0ELi32ELi960ELi960ELi4ELb1ELi4ELb0ELb0ENS_16CompileConditionILi1000EEEEEvPT_PKS4_S7_S7_flPfS8_Pj)
        /*00cc*/ 	.short	0x0380
        /*00ce*/ 	.short	0x0048


	//----- nvinfo : EIATTR_SW_WAR
	.align		4
.L_1469:
        /*00d0*/ 	.byte	0x04, 0x36
        /*00d2*/ 	.short	(.L_1471 - .L_1470)
.L_1470:
        /*00d4*/ 	.word	0x00000008
.L_1471:


//--------------------- .nv.info._ZN13group_norm_v214gn_cuda_kernelI6__halfLi480ELi1ELi32ELi60ELi1024ELb0ELi64ELi960ELi960ELi4ELb1ELi9ELb0ELb0ENS_16CompileConditionILi1000EEEEEvPT_PKS4_S7_S7_flPfS8_Pj --------------------------
	.section	.nv.info._ZN13group_norm_v214gn_cuda_kernelI6__halfLi480ELi1ELi32ELi60ELi1024ELb0ELi64ELi960ELi960ELi4ELb1ELi9ELb0ELb0ENS_16CompileConditionILi1000EEEEEvPT_PKS4_S7_S7_flPfS8_Pj,"",@"SHT_CUDA_INFO"
	.sectionflags	@""
	.align	4


	//----- nvinfo : EIATTR_CUDA_API_VERSION
	.align		4
        /*0000*/ 	.byte	0x04, 0x37
        /*0002*/ 	.short	(.L_1473 - .L_1472)
.L_1472:
        /*0004*/ 	.word	0x00000082


	//----- nvinfo : EIATTR_KPARAM_INFO
	.align		4
.L_1473:
        /*0008*/ 	.byte	0x04, 0x17
        /*000a*/ 	.short	(.L_1475 - .L_1474)
.L_1474:
        /*000c*/ 	.word	0x00000000
        /*0010*/ 	.short	0x0008
        /*0012*/ 	.short	0x0040
        /*0014*/ 	.byte	0x00, 0xf5, 0x21, 0x00


	//----- nvinfo : EIATTR_KPARAM_INFO
	.align		4
.L_1475:
        /*0018*/ 	.byte	0x04, 0x17
        /*001a*/ 	.short	(.L_1477 - .L_1476)
.L_1476:
        /*001c*/ 	.word	0x00000000
        /*0020*/ 	.short	0x0007
        /*0022*/ 	.short	0x0038
        /*0024*/ 	.byte	0x00, 0xf5, 0x21, 0x00


	//----- nvinfo : EIATTR_KPARAM_INFO
	.align		4
.L_1477:
        /*0028*/ 	.byte	0x04, 0x17
        /*002a*/ 	.short	(.L_1479 - .L_1478)
.L_1478:
        /*002c*/ 	.word	0x00000000
        /*0030*/ 	.short	0x0006
        /*0032*/ 	.short	0x0030
        /*0034*/ 	.byte	0x00, 0xf5, 0x21, 0x00


	//----- nvinfo : EIATTR_KPARAM_INFO
	.align		4
.L_1479:
        /*0038*/ 	.byte	0x04, 0x17
        /*003a*/ 	.short	(.L_1481 - .L_1480)
.L_1480:
        /*003c*/ 	.word	0x00000000
        /*0040*/ 	.short	0x0005
        /*0042*/ 	.short	0x0028
        /*0044*/ 	.byte	0x00, 0xf0, 0x21, 0x00


	//----- nvinfo : EIATTR_KPARAM_INFO
	.align		4
.L_1481:
        /*0048*/ 	.byte	0x04, 0x17
        /*004a*/ 	.short	(.L_1483 - .L_1482)
.L_1482:
        /*004c*/ 	.word	0x00000000
        /*0050*/ 	.short	0x0004
        /*0052*/ 	.short	0x0020
        /*0054*/ 	.byte	0x00, 0xf0, 0x11, 0x00


	//----- nvinfo : EIATTR_KPARAM_INFO
	.align		4
.L_1483:
        /*0058*/ 	.byte	0x04, 0x17
        /*005a*/ 	.short	(.L_1485 - .L_1484)
.L_1484:
        /*005c*/ 	.word	0x00000000
        /*0060*/ 	.short	0x0003
        /*0062*/ 	.short	0x0018
        /*0064*/ 	.byte	0x00, 0xf5, 0x21, 0x00


	//----- nvinfo : EIATTR_KPARAM_INFO
	.align		4
.L_1485:
        /*0068*/ 	.byte	0x04, 0x17
        /*006a*/ 	.short	(.L_1487 - .L_1486)
.L_1486:
        /*006c*/ 	.word	0x00000000
        /*0070*/ 	.short	0x0002
        /*0072*/ 	.short	0x0010
        /*0074*/ 	.byte	0x00, 0xf5, 0x21, 0x00


	//----- nvinfo : EIATTR_KPARAM_INFO
	.align		4
.L_1487:
        /*0078*/ 	.byte	0x04, 0x17
        /*007a*/ 	.short	(.L_1489 - .L_1488)
.L_1488:
        /*007c*/ 	.word	0x00000000
        /*0080*/ 	.short	0x0001
        /*0082*/ 	.short	0x0008
        /*0084*/ 	.byte	0x00, 0xf5, 0x21, 0x00


	//----- nvinfo : EIATTR_KPARAM_INFO
	.align		4
.L_1489:
        /*0088*/ 	.byte	0x04, 0x17
        /*008a*/ 	.short	(.L_1491 - .L_1490)
.L_1490:
        /*008c*/ 	.word	0x00000000
        /*0090*/ 	.short	0x0000
        /*0092*/ 	.short	0x0000
        /*0094*/ 	.byte	0x00, 0xf5, 0x21, 0x00


	//----- nvinfo : EIATTR_SPARSE_MMA_MASK
	.align		4
.L_1491:
        /*0098*/ 	.byte	0x03, 0x50
        /*009a*/ 	.short	0x0000


	//----- nvinfo : EIATTR_MAXREG_COUNT
	.align		4
        /*009c*/ 	.byte	0x03, 0x1b
        /*009e*/ 	.short	0x0080


	//----- nvinfo : EIATTR_MERCURY_ISA_VERSION
	.align		4
        /*00a0*/ 	.byte	0x03, 0x5f
        /*00a2*/ 	.short	0x0101


	//----- nvinfo : EIATTR_VRC_CTA_INIT_COUNT
	.align		4
        /*00a4*/ 	.byte	0x02, 0x4a
	.zero		1
	.zero		1


	//----- nvinfo : EIATTR_EXIT_INSTR_OFFSETS
	.align		4
        /*00a8*/ 	.byte	0x04, 0x1c
        /*00aa*/ 	.short	(.L_1493 - .L_1492)


	//   ....[0]....
.L_1492:
        /*00ac*/ 	.word	0x00000010


	//----- nvinfo : EIATTR_MAX_THREADS
	.align		4
.L_1493:
        /*00b0*/ 	.byte	0x04, 0x05
        /*00b2*/ 	.short	(.L_1495 - .L_1494)
.L_1494:
        /*00b4*/ 	.word	0x000001e0
        /*00b8*/ 	.word	0x00000001
        /*00bc*/ 	.word	0x00000001


	//----- nvinfo : EIATTR_CBANK_PARAM_SIZE
	.align		4
.L_1495:
        /*00c0*/ 	.byte	0x03, 0x19
        /*00c2*/ 	.short	0x0048


	//----- nvinfo : EIATTR_PARAM_CBANK
	.align		4
        /*00c4*/ 	.byte	0x04, 0x0a
        /*00c6*/ 	.short	(.L_1497 - .L_1496)
	.align		4
.L_1496:
        /*00c8*/ 	.word	index@(.nv.constant0._ZN13group_norm_v214gn_cuda_kernelI6__halfLi480ELi1ELi32ELi60ELi1024ELb0ELi64ELi960ELi960ELi4ELb1ELi9ELb0ELb0ENS_16CompileConditionILi1000EEEEEvPT_PKS4_S7_S7_flPfS8_Pj)
        /*00cc*/ 	.short	0x0380
        /*00ce*/ 	.short	0x0048


	//----- nvinfo : EIATTR_SW_WAR
	.align		4
.L_1497:
        /*00d0*/ 	.byte	0x04, 0x36
        /*00d2*/ 	.short	(.L_1499 - .L_1498)
.L_1498:
        /*00d4*/ 	.word	0x00000008
.L_1499:


//--------------------- .nv.info._ZN13group_norm_v214gn_cuda_kernelI6__halfLi480ELi2ELi32ELi60ELi1024ELb0ELi32ELi960ELi960ELi4ELb1ELi7ELb0ELb0ENS_16CompileConditionILi1000EEEEEvPT_PKS4_S7_S7_flPfS8_Pj --------------------------
	.section	.nv.info._ZN13group_norm_v214gn_cuda_kernelI6__halfLi480ELi2ELi32ELi60ELi1024ELb0ELi32ELi960ELi960ELi4ELb1ELi7ELb0ELb0ENS_16CompileConditionILi1000EEEEEvPT_PKS4_S7_S7_flPfS8_Pj,"",@"SHT_CUDA_INFO"
	.sectionflags	@""
	.align	4


	//----- nvinfo : EIATTR_CUDA_API_VERSION
	.align		4
        /*0000*/ 	.byte	0x04, 0x37
        /*0002*/ 	.short	(.L_1501 - .L_1500)
.L_1500:
        /*0004*/ 	.word	0x00000082


	//----- nvinfo : EIATTR_KPARAM_INFO
	.align		4
.L_1501:
        /*0008*/ 	.byte	0x04, 0x17
        /*000a*/ 	.short	(.L_1503 - .L_1502)
.L_1502:
        /*000c*/ 	.word	0x00000000
        /*0010*/ 	.short	0x0008
        /*0012*/ 	.short	0x0040
        /*0014*/ 	.byte	0x00, 0xf5, 0x21, 0x00


	//----- nvinfo : EIATTR_KPARAM_INFO
	.align		4
.L_1503:
        /*0018*/ 	.byte	0x04, 0x17
        /*001a*/ 	.short	(.L_1505 - .L_1504)
.L_1504:
        /*001c*/ 	.word	0x00000000
        /*0020*/ 	.short	0x0007
        /*0022*/ 	.short	0x0038
        /*0024*/ 	.byte	0x00, 0xf5, 0x21, 0x00


	//----- nvinfo : EIATTR_KPARAM_INFO
	.align		4
.L_1505:
        /*0028*/ 	.byte	0x04, 0x17
        /*002a*/ 	.short	(.L_1507 - .L_1506)
.L_1506:
        /*002c*/ 	.word	0x00000000
        /*0030*/ 	.short	0x0006
        /*0032*/ 	.short	0x0030
        /*0034*/ 	.byte	0x00, 0xf5, 0x21, 0x00


	//----- nvinfo : EIATTR_KPARAM_INFO
	.align		4
.L_1507:
        /*0038*/ 	.byte	0x04, 0x17
        /*003a*/ 	.short	(.L_1509 - .L_1508)
.L_1508:
        /*003c*/ 	.word	0x00000000
        /*0040*/ 	.short	0x0005
        /*0042*/ 	.short	0x0028
        /*0044*/ 	.byte	0x00, 0xf0, 0x21, 0x00


	//----- nvinfo : EIATTR_KPARAM_INFO
	.align		4
.L_1509:
        /*0048*/ 	.byte	0x04, 0x17
        /*004a*/ 	.short	(.L_1511 - .L_1510)
.L_1510:
        /*004c*/ 	.word	0x00000000
        /*0050*/ 	.short	0x0004
        /*0052*/ 	.short	0x0020
        /*0054*/ 	.byte	0x00, 0xf0, 0x11, 0x00


	//----- nvinfo : EIATTR_KPARAM_INFO
	.align		4
.L_1511:
        /*0058*/ 	.byte	0x04, 0x17
        /*005a*/ 	.short	(.L_1513 - .L_1512)
.L_1512:
        /*005c*/ 	.word	0x00000000
        /*0060*/ 	.short	0x0003
        /*0062*/ 	.short	0x0018
        /*0064*/ 	.byte	0x00, 0xf5, 0x21, 0x00


	//----- nvinfo : EIATTR_KPARAM_INFO
	.align		4
.L_1513:
        /*0068*/ 	.byte	0x04, 0x17
        /*006a*/ 	.short	(.L_1515 - .L_1514)
.L_1514:
        /*006c*/ 	.word	0x00000000
        /*0070*/ 	.short	0x0002
        /*0072*/ 	.short	0x0010
        /*0074*/ 	.byte	0x00, 0xf5, 0x21, 0x00


	//----- nvinfo : EIATTR_KPARAM_INFO
	.align		4
.L_1515:
        /*0078*/ 	.byte	0x04, 0x17
        /*007a*/ 	.short	(.L_1517 - .L_1516)
.L_1516:
        /*007c*/ 	.word	0x00000000
        /*0080*/ 	.short	0x0001
        /*0082*/ 	.short	0x0008
        /*0084*/ 	.byte	0x00, 0xf5, 0x21, 0x00


	//----- nvinfo : EIATTR_KPARAM_INFO
	.align		4
.L_1517:
        /*0088*/ 	.byte	0x04, 0x17
        /*008a*/ 	.short	(.L_1519 - .L_1518)
.L_1518:
        /*008c*/ 	.word	0x00000000
        /*0090*/ 	.short	0x0000
        /*0092*/ 	.short	0x0000
        /*0094*/ 	.byte	0x00, 0xf5, 0x21, 0x00


	//----- nvinfo : EIATTR_SPARSE_MMA_MASK
	.align		4
.L_1519:
        /*0098*/ 	.byte	0x03, 0x50
        /*009a*/ 	.short	0x0000


	//----- nvinfo : EIATTR_MAXREG_COUNT
	.align		4
        /*009c*/ 	.byte	0x03, 0x1b
        /*009e*/ 	.short	0x0040


	//----- nvinfo : EIATTR_MERCURY_ISA_VERSION
	.align		4
        /*00a0*/ 	.byte	0x03, 0x5f
        /*00a2*/ 	.short	0x0101


	//----- nvinfo : EIATTR_VRC_CTA_INIT_COUNT
	.align		4
        /*00a4*/ 	.byte	0x02, 0x4a
	.zero		1
	.zero		1


	//----- nvinfo : EIATTR_EXIT_INSTR_OFFSETS
	.align		4
        /*00a8*/ 	.byte	0x04, 0x1c
        /*00aa*/ 	.short	(.L_1521 - .L_1520)


	//   ....[0]....
.L_1520:
        /*00ac*/ 	.word	0x00000010


	//----- nvinfo : EIATTR_MAX_THREADS
	.align		4
.L_1521:
        /*00b0*/ 	.byte	0x04, 0x05
        /*00b2*/ 	.short	(.L_1523 - .L_1522)
.L_1522:
        /*00b4*/ 	.word	0x000001e0
        /*00b8*/ 	.word	0x00000001
        /*00bc*/ 	.word	0x00000001


	//----- nvinfo : EIATTR_CBANK_PARAM_SIZE
	.align		4
.L_1523:
        /*00c0*/ 	.byte	0x03, 0x19
        /*00c2*/ 	.short	0x0048


	//----- nvinfo : EIATTR_PARAM_CBANK
	.align		4
        /*00c4*/ 	.byte	0x04, 0x0a
        /*00c6*/ 	.short	(.L_1525 - .L_1524)
	.align		4
.L_1524:
        /*00c8*/ 	.word	index@(.nv.constant0._ZN13group_norm_v214gn_cuda_kernelI6__halfLi480ELi2ELi32ELi60ELi1024ELb0ELi32ELi960ELi960ELi4ELb1ELi7ELb0ELb0ENS_16CompileConditionILi1000EEEEEvPT_PKS4_S7_S7_flPfS8_Pj)
        /*00cc*/ 	.short	0x0380
        /*00ce*/ 	.short	0x0048


	//----- nvinfo : EIATTR_SW_WAR
	.align		4
.L_1525:
        /*00d0*/ 	.byte	0x04, 0x36
        /*00d2*/ 	.short	(.L_1527 - .L_1526)
.L_1526:
        /*00d4*/ 	.word	0x00000008
.L_1527:


//--------------------- .nv.info._ZN13group_norm_v214gn_cuda_kernelI6__halfLi480ELi2ELi32ELi60ELi1024ELb0ELi32ELi960ELi960ELi4ELb1ELi9ELb0ELb0ENS_16CompileConditionILi1000EEEEEvPT_PKS4_S7_S7_flPfS8_Pj --------------------------
	.section	.nv.info._ZN13group_norm_v214gn_cuda_kernelI6__halfLi480ELi2ELi32ELi60ELi1024ELb0ELi32ELi960ELi960ELi4ELb1ELi9ELb0ELb0ENS_16CompileConditionILi1000EEEEEvPT_PKS4_S7_S7_flPfS8_Pj,"",@"SHT_CUDA_INFO"
	.sectionflags	@""
	.align	4


	//----- nvinfo : EIATTR_CUDA_API_VERSION
	.align		4
        /*0000*/ 	.byte	0x04, 0x37
        /*0002*/ 	.short	(.L_1529 - .L_1528)
.L_1528:
        /*0004*/ 	.word	0x00000082


	//----- nvinfo : EIATTR_KPARAM_INFO
	.align		4
.L_1529:
        /*0008*/ 	.byte	0x04, 0x17
        /*000a*/ 	.short	(.L_1531 - .L_1530)
.L_1530:
        /*000c*/ 	.word	0x00000000
        /*0010*/ 	.short	0x0008
        /*0012*/ 	.short	0x0040
        /*0014*/ 	.byte	0x00, 0xf5, 0x21, 0x00


	//----- nvinfo : EIATTR_KPARAM_INFO
	.align		4
.L_1531:
        /*0018*/ 	.byte	0x04, 0x17
        /*001a*/ 	.short	(.L_1533 - .L_1532)
.L_1532:
        /*001c*/ 	.word	0x00000000
        /*0020*/ 	.short	0x0007
        /*0022*/ 	.short	0x0038
        /*0024*/ 	.byte	0x00, 0xf5, 0x21, 0x00


	//----- nvinfo : EIATTR_KPARAM_INFO
	.align		4
.L_1533:
        /*0028*/ 	.byte	0x04, 0x17
        /*002a*/ 	.short	(.L_1535 - .L_1534)
.L_1534:
        /*002c*/ 	.word	0x00000000
        /*0030*/ 	.short	0x0006
        /*0032*/ 	.short	0x0030
        /*0034*/ 	.byte	0x00, 0xf5, 0x21, 0x00


	//----- nvinfo : EIATTR_KPARAM_INFO
	.align		4
.L_1535:
        /*0038*/ 	.byte	0x04, 0x17
        /*003a*/ 	.short	(.L_1537 - .L_1536)
.L_1536:
        /*003c*/ 	.word	0x00000000
        /*0040*/ 	.short	0x0005
        /*0042*/ 	.short	0x0028
        /*0044*/ 	.byte	0x00, 0xf0, 0x21, 0x00


	//----- nvinfo : EIATTR_KPARAM_INFO
	.align		4
.L_1537:
        /*0048*/ 	.byte	0x04, 0x17
        /*004a*/ 	.short	(.L_1539 - .L_1538)
.L_1538:
        /*004c*/ 	.word	0x00000000
        /*0050*/ 	.short	0x0004
        /*0052*/ 	.short	0x0020
        /*0054*/ 	.byte	0x00, 0xf0, 0x11, 0x00


	//----- nvinfo : EIATTR_KPARAM_INFO
	.align		4
.L_1539:
        /*0058*/ 	.byte	0x04, 0x17
        /*005a*/ 	.short	(.L_1541 - .L_1540)
.L_1540:
        /*005c*/ 	.word	0x00000000
        /*0060*/ 	.short	0x0003
        /*0062*/ 	.short	0x0018
        /*0064*/ 	.byte	0x00, 0xf5, 0x21, 0x00


	//----- nvinfo : EIATTR_KPARAM_INFO
	.align		4
.L_1541:
        /*0068*/ 	.byte	0x04, 0x17
        /*006a*/ 	.short	(.L_1543 - .L_1542)
.L_1542:
        /*006c*/ 	.word	0x00000000
        /*0070*/ 	.short	0x0002
        /*0072*/ 	.short	0x0010
        /*0074*/ 	.byte	0x00, 0xf5, 0x21, 0x00


	//----- nvinfo : EIATTR_KPARAM_INFO
	.align		4
.L_1543:
        /*0078*/ 	.byte	0x04, 0x17
        /*007a*/ 	.short	(.L_1545 - .L_1544)
.L_1544:
        /*007c*/ 	.word	0x00000000
        /*0080*/ 	.short	0x0001
        /*0082*/ 	.short	0x0008
        /*0084*/ 	.byte	0x00, 0xf5, 0x21, 0x00


	//----- nvinfo : EIATTR_KPARAM_INFO
	.align		4
.L_1545:
        /*0088*/ 	.byte	0x04, 0x17
        /*008a*/ 	.short	(.L_1547 - .L_1546)
.L_1546:
        /*008c*/ 	.word	0x00000000
        /*0090*/ 	.short	0x0000
        /*0092*/ 	.short	0x0000
        /*0094*/ 	.byte	0x00, 0xf5, 0x21, 0x00


	//----- nvinfo : EIATTR_SPARSE_MMA_MASK
	.align		4
.L_1547:
        /*0098*/ 	.byte	0x03, 0x50
        /*009a*/ 	.short	0x0000


	//----- nvinfo : EIATTR_MAXREG_COUNT
	.align		4
        /*009c*/ 	.byte	0x03, 0x1b
        /*009e*/ 	.short	0x0040


	//----- nvinfo : EIATTR_MERCURY_ISA_VERSION
	.align		4
        /*00a0*/ 	.byte	0x03, 0x5f
        /*00a2*/ 	.short	0x0101


	//----- nvinfo : EIATTR_VRC_CTA_INIT_COUNT
	.align		4
        /*00a4*/ 	.byte	0x02, 0x4a
	.zero		1
	.zero		1


	//----- nvinfo : EIATTR_EXIT_INSTR_OFFSETS
	.align		4
        /*00a8*/ 	.byte	0x04, 0x1c
        /*00aa*/ 	.short	(.L_1549 - .L_1548)


	//   ....[0]....
.L_1548:
        /*00ac*/ 	.word	0x00000010


	//----- nvinfo : EIATTR_MAX_THREADS
	.align		4
.L_1549:
        /*00b0*/ 	.byte	0x04, 0x05
        /*00b2*/ 	.short	(.L_1551 - .L_1550)
.L_1550:
        /*00b4*/ 	.word	0x000001e0
        /*00b8*/ 	.word	0x00000001
        /*00bc*/ 	.word	0x00000001


	//----- nvinfo : EIATTR_CBANK_PARAM_SIZE
	.align		4
.L_1551:
        /*00c0*/ 	.byte	0x03, 0x19
        /*00c2*/ 	.short	0x0048


	//----- nvinfo : EIATTR_PARAM_CBANK
	.align		4
        /*00c4*/ 	.byte	0x04, 0x0a
        /*00c6*/ 	.short	(.L_1553 - .L_1552)
	.align		4
.L_1552:
        /*00c8*/ 	.word	index@(.nv.constant0._ZN13group_norm_v214gn_cuda_kernelI6__halfLi480ELi2ELi32ELi60ELi1024ELb0ELi32ELi960ELi960ELi4ELb1ELi9ELb0ELb0ENS_16CompileConditionILi1000EEEEEvPT_PKS4_S7_S7_flPfS8_Pj)
        /*00cc*/ 	.short	0x0380
        /*00ce*/ 	.short	0x0048


	//----- nvinfo : EIATTR_SW_WAR
	.align		4
.L_1553:
        /*00d0*/ 	.byte	0x04, 0x36
        /*00d2*/ 	.short	(.L_1555 - .L_1554)
.L_1554:
        /*00d4*/ 	.word	0x00000008
.L_1555:


//--------------------- .nv.info._ZN13group_norm_v214gn_cuda_kernelI6__halfLi480ELi3ELi16ELi120ELi1024ELb1ELi8ELi960ELi960ELi4ELb1ELi2ELb0ELb0ENS_16CompileConditionILi1000EEEEEvPT_PKS4_S7_S7_flPfS8_Pj --------------------------
	.section	.nv.info._ZN13group_norm_v214gn_cuda_kernelI6__halfLi480ELi3ELi16ELi120ELi1024ELb1ELi8ELi960ELi960ELi4ELb1ELi2ELb0ELb0ENS_16CompileConditionILi1000EEEEEvPT_PKS4_S7_S7_flPfS8_Pj,"",@"SHT_CUDA_INFO"
	.sectionflags	@""
	.align	4


	//----- nvinfo : EIATTR_CUDA_API_VERSION
	.align		4
        /*0000*/ 	.byte	0x04, 0x37
        /*0002*/ 	.short	(.L_1557 - .L_1556)
.L_1556:
        /*0004*/ 	.word	0x00000082


	//----- nvinfo : EIATTR_KPARAM_INFO
	.align		4
.L_1557:
        /*0008*/ 	.byte	0x04, 0x17
        /*000a*/ 	.short	(.L_1559 - .L_1558)
.L_1558:
        /*000c*/ 	.word	0x00000000
        /*0010*/ 	.short	0x0008
        /*0012*/ 	.short	0x0040
        /*0014*/ 	.byte	0x00, 0xf5, 0x21, 0x00


	//----- nvinfo : EIATTR_KPARAM_INFO
	.align		4
.L_1559:
        /*0018*/ 	.byte	0x04, 0x17
        /*001a*/ 	.short	(.L_1561 - .L_1560)
.L_1560:
        /*001c*/ 	.word	0x00000000
        /*0020*/ 	.short	0x0007
        /*0022*/ 	.short	0x0038
        /*0024*/ 	.byte	0x00, 0xf5, 0x21, 0x00


	//----- nvinfo : EIATTR_KPARAM_INFO
	.align		4
.L_1561:
        /*0028*/ 	.byte	0x04, 0x17
        /*002a*/ 	.short	(.L_1563 - .L_1562)
.L_1562:
        /*002c*/ 	.word	0x00000000
        /*0030*/ 	.short	0x0006
        /*0032*/ 	.short	0x0030
        /*0034*/ 	.byte	0x00, 0xf5, 0x21, 0x00


	//----- nvinfo : EIATTR_KPARAM_INFO
	.align		4
.L_1563:
        /*0038*/ 	.byte	0x04, 0x17
        /*003a*/ 	.short	(.L_1565 - .L_1564)
.L_1564:
        /*003c*/ 	.word	0x00000000
        /*0040*/ 	.short	0x0005
        /*0042*/ 	.short	0x0028
        /*0044*/ 	.byte	0x00, 0xf0, 0x21, 0x00


	//----- nvinfo : EIATTR_KPARAM_INFO
	.align		4
.L_1565:
        /*0048*/ 	.byte	0x04, 0x17
        /*004a*/ 	.short	(.L_1567 - .L_1566)
.L_1566:
        /*004c*/ 	.word	0x00000000
        /*0050*/ 	.short	0x0004
        /*0052*/ 	.short	0x0020
        /*0054*/ 	.byte	0x00, 0xf0, 0x11, 0x00


	//----- nvinfo : EIATTR_KPARAM_INFO
	.align		4
.L_1567:
        /*0058*/ 	.byte	0x04, 0x17
        /*005a*/ 	.short	(.L_1569 - .L_1568)
.L_1568:
        /*005c*/ 	.word	0x00000000
        /*0060*/ 	.short	0x0003
        /*0062*/ 	.short	0x0018
        /*0064*/ 	.byte	0x00, 0xf5, 0x21, 0x00


	//----- nvinfo : EIATTR_KPARAM_INFO
	.align		4
.L_1569:
        /*0068*/ 	.byte	0x04, 0x17
        /*006a*/ 	.short	(.L_1571 - .L_1570)
.L_1570:
        /*006c*/ 	.word	0x00000000
        /*0070*/ 	.short	0x0002
        /*0072*/ 	.short	0x0010
        /*0074*/ 	.byte	0x00, 0xf5, 0x21, 0x00


	//----- nvinfo : EIATTR_KPARAM_INFO
	.align		4
.L_1571:
        /*0078*/ 	.byte	0x04, 0x17
        /*007a*/ 	.short	(.L_1573 - .L_1572)
.L_1572:
        /*007c*/ 	.word	0x00000000
        /*0080*/ 	.short	0x0001
        /*0082*/ 	.short	0x0008
        /*0084*/ 	.byte	0x00, 0xf5, 0x21, 0x00


	//----- nvinfo : EIATTR_KPARAM_INFO
	.align		4
.L_1573:
        /*0088*/ 	.byte	0x04, 0x17
        /*008a*/ 	.short	(.L_1575 - .L_1574)
.L_1574:
        /*008c*/ 	.word	0x00000000
        /*0090*/ 	.short	0x0000
        /*0092*/ 	.short	0x0000
        /*0094*/ 	.byte	0x00, 0xf5, 0x21, 0x00


	//----- nvinfo : EIATTR_SPARSE_MMA_MASK
	.align		4
.L_1575:
        /*0098*/ 	.byte	0x03, 0x50
        /*009a*/ 	.short	0x0000


	//----- nvinfo : EIATTR_MAXREG_COUNT
	.align		4
        /*009c*/ 	.byte	0x03, 0x1b
        /*009e*/ 	.short	0x0028


	//----- nvinfo : EIATTR_MERCURY_ISA_VERSION
	.align		4
        /*00a0*/ 	.byte	0x03, 0x5f
        /*00a2*/ 	.short	0x0101


	//----- nvinfo : EIATTR_VRC_CTA_INIT_COUNT
	.align		4
        /*00a4*/ 	.byte	0x02, 0x4a
	.zero		1
	.zero		1


	//----- nvinfo : EIATTR_EXIT_INSTR_OFFSETS
	.align		4
        /*00a8*/ 	.byte	0x04, 0x1c
        /*00aa*/ 	.short	(.L_1577 - .L_1576)


	//   ....[0]....
.L_1576:
        /*00ac*/ 	.word	0x00000010


	//----- nvinfo : EIATTR_MAX_THREADS
	.align		4
.L_1577:
        /*00b0*/ 	.byte	0x04, 0x05
        /*00b2*/ 	.short	(.L_1579 - .L_1578)
.L_1578:
        /*00b4*/ 	.word	0x000001e0
        /*00b8*/ 	.word	0x00000001
        /*00bc*/ 	.word	0x00000001


	//----- nvinfo : EIATTR_CBANK_PARAM_SIZE
	.align		4
.L_1579:
        /*00c0*/ 	.byte	0x03, 0x19
        /*00c2*/ 	.short	0x0048


	//----- nvinfo : EIATTR_PARAM_CBANK
	.align		4
        /*00c4*/ 	.byte	0x04, 0x0a
        /*00c6*/ 	.short	(.L_1581 - .L_1580)
	.align		4
.L_1580:
        /*00c8*/ 	.word	index@(.nv.constant0._ZN13group_norm_v214gn_cuda_kernelI6__halfLi480ELi3ELi16ELi120ELi1024ELb1ELi8ELi960ELi960ELi4ELb1ELi2ELb0ELb0ENS_16CompileConditionILi1000EEEEEvPT_PKS4_S7_S7_flPfS8_Pj)
        /*00cc*/ 	.short	0x0380
        /*00ce*/ 	.short	0x0048


	//----- nvinfo : EIATTR_SW_WAR
	.align		4
.L_1581:
        /*00d0*/ 	.byte	0x04, 0x36
        /*00d2*/ 	.short	(.L_1583 - .L_1582)
.L_1582:
        /*00d4*/ 	.word	0x00000008
.L_1583:


//--------------------- .nv.info._ZN13group_norm_v214gn_cuda_kernelI6__halfLi480ELi1ELi16ELi120ELi1024ELb1ELi16ELi960ELi960ELi4ELb1ELi2ELb0ELb0ENS_16CompileConditionILi1000EEEEEvPT_PKS4_S7_S7_flPfS8_Pj --------------------------
	.section	.nv.info._ZN13group_norm_v214gn_cuda_kernelI6__halfLi480ELi1ELi16ELi120ELi1024ELb1ELi16ELi960ELi960ELi4ELb1ELi2ELb0ELb0ENS_16CompileConditionILi1000EEEEEvPT_PKS4_S7_S7_flPfS8_Pj,"",@"SHT_CUDA_INFO"
	.sectionflags	@""
	.align	4


	//----- nvinfo : EIATTR_CUDA_API_VERSION
	.align		4
        /*0000*/ 	.byte	0x04, 0x37
        /*0002*/ 	.short	(.L_1585 - .L_1584)
.L_1584:
        /*0004*/ 	.word	0x00000082


	//----- nvinfo : EIATTR_KPARAM_INFO
	.align		4
.L_1585:
        /*0008*/ 	.byte	0x04, 0x17
        /*000a*/ 	.short	(.L_1587 - .L_1586)
.L_1586:
        /*000c*/ 	.word	0x00000000
        /*0010*/ 	.short	0x0008
        /*0012*/ 	.short	0x0040
        /*0014*/ 	.byte	0x00, 0xf5, 0x21, 0x00


	//----- nvinfo : EIATTR_KPARAM_INFO
	.align		4
.L_1587:
        /*0018*/ 	.byte	0x04, 0x17
        /*001a*/ 	.short	(.L_1589 - .L_1588)
.L_1588:
        /*001c*/ 	.word	0x00000000
        /*0020*/ 	.short	0x0007
        /*0022*/ 	.short	0x0038
        /*0024*/ 	.byte	0x00, 0xf5, 0x21, 0x00


	//----- nvinfo : EIATTR_KPARAM_INFO
	.align		4
.L_1589:
        /*0028*/ 	.byte	0x04, 0x17
        /*002a*/ 	.short	(.L_1591 - .L_1590)
.L_1590:
        /*002c*/ 	.word	0x00000000
        /*0030*/ 	.short	0x0006
        /*0032*/ 	.short	0x0030
        /*0034*/ 	.byte	0x00, 0xf5, 0x21, 0x00


	//----- nvinfo : EIATTR_KPARAM_INFO
	.align		4
.L_1591:
        /*0038*/ 	.byte	0x04, 0x17
        /*003a*/ 	.short	(.L_1593 - .L_1592)
.L_1592:
        /*003c*/ 	.word	0x00000000
        /*0040*/ 	.short	0x0005
        /*0042*/ 	.short	0x0028
        /*0044*/ 	.byte	0x00, 0xf0, 0x21, 0x00


	//----- nvinfo : EIATTR_KPARAM_INFO
	.align		4
.L_1593:
        /*0048*/ 	.byte	0x04, 0x17
        /*004a*/ 	.short	(.L_1595 - .L_1594)
.L_1594:
        /*004c*/ 	.word	0x00000000
        /*0050*/ 	.short	0x0004
        /*0052*/ 	.short	0x0020
        /*0054*/ 	.byte	0x00, 0xf0, 0x11, 0x00


	//----- nvinfo : EIATTR_KPARAM_INFO
	.align		4
.L_1595:
        /*0058*/ 	.byte	0x04, 0x17
        /*005a*/ 	.short	(.L_1597 - .L_1596)
.L_1596:
        /*005c*/ 	.word	0x00000000
        /*0060*/ 	.short	0x0003
        /*0062*/ 	.short	0x0018
        /*0064*/ 	.byte	0x00, 0xf5, 0x21, 0x00


	//----- nvinfo : EIATTR_KPARAM_INFO
	.align		4
.L_1597:
        /*0068*/ 	.byte	0x04, 0x17
        /*006a*/ 	.short	(.L_1599 - .L_1598)
.L_1598:
        /*006c*/ 	.word	0x00000000
        /*0070*/ 	.short	0x0002
        /*0072*/ 	.short	0x0010
        /*0074*/ 	.byte	0x00, 0xf5, 0x21, 0x00


	//----- nvinfo : EIATTR_KPARAM_INFO
	.align		4
.L_1599:
        /*0078*/ 	.byte	0x04, 0x17
        /*007a*/ 	.short	(.L_1601 - .L_1600)
.L_1600:
        /*007c*/ 	.word	0x00000000
        /*0080*/ 	.short	0x0001
        /*0082*/ 	.short	0x0008
        /*0084*/ 	.byte	0x00, 0xf5, 0x21, 0x00


	//----- nvinfo : EIATTR_KPARAM_INFO
	.align		4
.L_1601:
        /*0088*/ 	.byte	0x04, 0x17
        /*008a*/ 	.short	(.L_1603 - .L_1602)
.L_1602:
        /*008c*/ 	.word	0x00000000
        /*0090*/ 	.short	0x0000
        /*0092*/ 	.short	0x0000
        /*0094*/ 	.byte	0x00, 0xf5, 0x21, 0x00


	//----- nvinfo : EIATTR_SPARSE_MMA_MASK
	.align		4
.L_1603:
        /*0098*/ 	.byte	0x03, 0x50
        /*009a*/ 	.short	0x0000


	//----- nvinfo : EIATTR_MAXREG_COUNT
	.align		4
        /*009c*/ 	.byte	0x03, 0x1b
        /*009e*/ 	.short	0x0080


	//----- nvinfo : EIATTR_MERCURY_ISA_VERSION
	.align		4
        /*00a0*/ 	.byte	0x03, 0x5f
        /*00a2*/ 	.short	0x0101


	//----- nvinfo : EIATTR_VRC_CTA_INIT_COUNT
	.align		4
        /*00a4*/ 	.byte	0x02, 0x4a
	.zero		1
	.zero		1


	//----- nvinfo : EIATTR_EXIT_INSTR_OFFSETS
	.align		4
        /*00a8*/ 	.byte	0x04, 0x1c
        /*00aa*/ 	.short	(.L_1605 - .L_1604)


	//   ....[0]....
.L_1604:
        /*00ac*/ 	.word	0x00000010


	//----- nvinfo : EIATTR_MAX_THREADS
	.align		4
.L_1605:
        /*00b0*/ 	.byte	0x04, 0x05
        /*00b2*/ 	.short	(.L_1607 - .L_1606)
.L_1606:
        /*00b4*/ 	.word	0x000001e0
        /*00b8*/ 	.word	0x00000001
        /*00bc*/ 	.word	0x00000001


	//----- nvinfo : EIATTR_CBANK_PARAM_SIZE
	.align		4
.L_1607:
        /*00c0*/ 	.byte	0x03, 0x19
        /*00c2*/ 	.short	0x0048


	//----- nvinfo : EIATTR_PARAM_CBANK
	.align		4
        /*00c4*/ 	.byte	0x04, 0x0a
        /*00c6*/ 	.short	(.L_1609 - .L_1608)
	.align		4
.L_1608:
        /*00c8*/ 	.word	index@(.nv.constant0._ZN13group_norm_v214gn_cuda_kernelI6__halfLi480ELi1ELi16ELi120ELi1024ELb1ELi16ELi960ELi960ELi4ELb1ELi2ELb0ELb0ENS_16CompileConditionILi1000EEEEEvPT_PKS4_S7_S7_flPfS8_Pj)
        /*00cc*/ 	.short	0x0380
        /*00ce*/ 	.short	0x0048


	//----- nvinfo : EIATTR_SW_WAR
	.align		4
.L_1609:
        /*00d0*/ 	.byte	0x04, 0x36
        /*00d2*/ 	.short	(.L_1611 - .L_1610)
.L_1610:
        /*00d4*/ 	.word	0x00000008
.L_1611:


//--------------------- .nv.info._ZN13group_norm_v214gn_cuda_kernelI6__halfLi480ELi3ELi16ELi120ELi1024ELb1ELi16ELi960ELi960ELi4ELb1ELi5ELb0ELb0ENS_16CompileConditionILi1000EEEEEvPT_PKS4_S7_S7_flPfS8_Pj --------------------------
	.section	.nv.info._ZN13group_norm_v214gn_cuda_kernelI6__halfLi480ELi3ELi16ELi120ELi1024ELb1ELi16ELi960ELi960ELi4ELb1ELi5ELb0ELb0ENS_16CompileConditionILi1000EEEEEvPT_PKS4_S7_S7_flPfS8_Pj,"",@"SHT_CUDA_INFO"
	.sectionflags	@""
	.align	4


	//----- nvinfo : EIATTR_CUDA_API_VERSION
	.align		4
        /*0000*/ 	.byte	0x04, 0x37
        /*0002*/ 	.short	(.L_1613 - .L_1612)
.L_1612:
        /*0004*/ 	.word	0x00000082


	//----- nvinfo : EIATTR_KPARAM_INFO
	.align		4
.L_1613:
        /*0008*/ 	.byte	0x04, 0x17
        /*000a*/ 	.short	(.L_1615 - .L_1614)
.L_1614:
        /*000c*/ 	.word	0x00000000
        /*0010*/ 	.short	0x0008
        /*0012*/ 	.short	0x0040
        /*0014*/ 	.byte	0x00, 0xf5, 0x21, 0x00


	//----- nvinfo : EIATTR_KPARAM_INFO
	.align		4
.L_1615:
        /*0018*/ 	.byte	0x04, 0x17
        /*001a*/ 	.short	(.L_1617 - .L_1616)
.L_1616:
        /*001c*/ 	.word	0x00000000
        /*0020*/ 	.short	0x0007
        /*0022*/ 	.short	0x0038
        /*0024*/ 	.byte	0x00, 0xf5, 0x21, 0x00


	//----- nvinfo : EIATTR_KPARAM_INFO
	.align		4
.L_1617:
        /*0028*/ 	.byte	0x04, 0x17
        /*002a*/ 	.short	(.L_1619 - .L_1618)
.L_1618:
        /*002c*/ 	.word	0x00000000
        /*0030*/ 	.short	0x0006
        /*0032*/ 	.short	0x0030
        /*0034*/ 	.byte	0x00, 0xf5, 0x21, 0x00


	//----- nvinfo : EIATTR_KPARAM_INFO
	.align		4
.L_1619:
        /*0038*/ 	.byte	0x04, 0x17
        /*003a*/ 	.short	(.L_1621 - .L_1620)
.L_1620:
        /*003c*/ 	.word	0x00000000
        /*0040*/ 	.short	0x0005
        /*0042*/ 	.short	0x0028
        /*0044*/ 	.byte	0x00, 0xf0, 0x21, 0x00


	//----- nvinfo : EIATTR_KPARAM_INFO
	.align		4
.L_1621:
        /*0048*/ 	.byte	0x04, 0x17
        /*004a*/ 	.short	(.L_1623 - .L_1622)
.L_1622:
        /*004c*/ 	.word	0x00000000
        /*0050*/ 	.short	0x0004
        /*0052*/ 	.short	0x0020
        /*0054*/ 	.byte	0x00, 0xf0, 0x11, 0x00


	//----- nvinfo : EIATTR_KPARAM_INFO
	.align		4
.L_1623:
        /*0058*/ 	.byte	0x04, 0x17
        /*005a*/ 	.short	(.L_1625 - .L_1624)
.L_1624:
        /*005c*/ 	.word	0x00000000
        /*0060*/ 	.short	0x0003
        /*0062*/ 	.short	0x0018
        /*0064*/ 	.byte	0x00, 0xf5, 0x21, 0x00


	//----- nvinfo : EIATTR_KPARAM_INFO
	.align		4
.L_1625:
        /*0068*/ 	.byte	0x04, 0x17
        /*006a*/ 	.short	(.L_1627 - .L_1626)
.L_1626:
        /*006c*/ 	.word	0x00000000
        /*0070*/ 	.short	0x0002
        /*0072*/ 	.short	0x0010
        /*0074*/ 	.byte	0x00, 0xf5, 0x21, 0x00


	//----- nvinfo : EIATTR_KPARAM_INFO
	.align		4
.L_1627:
        /*0078*/ 	.byte	0x04, 0x17
        /*007a*/ 	.short	(.L_1629 - .L_1628)
.L_1628:
        /*007c*/ 	.word	0x00000000
        /*0080*/ 	.short	0x0001
        /*0082*/ 	.short	0x0008
        /*0084*/ 	.byte	0x00, 0xf5, 0x21, 0x00


	//----- nvinfo : EIATTR_KPARAM_INFO
	.align		4
.L_1629:
        /*0088*/ 	.byte	0x04, 0x17
        /*008a*/ 	.short	(.L_1631 - .L_1630)
.L_1630:
        /*008c*/ 	.word	0x00000000
        /*0090*/ 	.short	0x0000
        /*0092*/ 	.short	0x0000
        /*0094*/ 	.byte	0x00, 0xf5, 0x21, 0x00


	//----- nvinfo : EIATTR_SPARSE_MMA_MASK
	.align		4
.L_1631:
        /*0098*/ 	.byte	0x03, 0x50
        /*009a*/ 	.short	0x0000


	//----- nvinfo : EIATTR_MAXREG_COUNT
	.align		4
        /*009c*/ 	.byte	0x03, 0x1b
        /*009e*/ 	.short	0x0028


	//----- nvinfo : EIATTR_MERCURY_ISA_VERSION
	.align		4
        /*00a0*/ 	.byte	0x03, 0x5f
        /*00a2*/ 	.short	0x0101


	//----- nvinfo : EIATTR_VRC_CTA_INIT_COUNT
	.align		4
        /*00a4*/ 	.byte	0x02, 0x4a
	.zero		1
	.zero		1


	//----- nvinfo : EIATTR_EXIT_INSTR_OFFSETS
	.align		4
        /*00a8*/ 	.byte	0x04, 0x1c
        /*00aa*/ 	.short	(.L_1633 - .L_1632)


	//   ....[0]....
.L_1632:
        /*00ac*/ 	.word	0x00000010


	//----- nvinfo : EIATTR_MAX_THREADS
	.align		4
.L_1633:
        /*00b0*/ 	.byte	0x04, 0x05
        /*00b2*/ 	.short	(.L_1635 - .L_1634)
.L_1634:
        /*00b4*/ 	.word	0x000001e0
        /*00b8*/ 	.word	0x00000001
        /*00bc*/ 	.word	0x00000001


	//----- nvinfo : EIATTR_CBANK_PARAM_SIZE
	.align		4
.L_1635:
        /*00c0*/ 	.byte	0x03, 0x19
        /*00c2*/ 	.short	0x0048


	//----- nvinfo : EIATTR_PARAM_CBANK
	.align		4
        /*00c4*/ 	.byte	0x04, 0x0a
        /*00c6*/ 	.short	(.L_1637 - .L_1636)
	.align		4
.L_1636:
        /*00c8*/ 	.word	index@(.nv.constant0._ZN13group_norm_v214gn_cuda_kernelI6__halfLi480ELi3ELi16ELi120ELi1024ELb1ELi16ELi960ELi960ELi4ELb1ELi5ELb0ELb0ENS_16CompileConditionILi1000EEEEEvPT_PKS4_S7_S7_flPfS8_Pj)
        /*00cc*/ 	.short	0x0380
        /*00ce*/ 	.short	0x0048


	//----- nvinfo : EIATTR_SW_WAR
	.align		4
.L_1637:
        /*00d0*/ 	.byte	0x04, 0x36
        /*00d2*/ 	.short	(.L_1639 - .L_1638)
.L_1638:
        /*00d4*/ 	.word	0x00000008
.L_1639:


//--------------------- .nv.info._ZN13group_norm_v214gn_cuda_kernelI6__halfLi480ELi1ELi16ELi120ELi1024ELb1ELi32ELi960ELi960ELi4ELb1ELi4ELb0ELb0ENS_16CompileConditionILi1000EEEEEvPT_PKS4_S7_S7_flPfS8_Pj --------------------------
	.section	.nv.info._ZN13group_norm_v214gn_cuda_kernelI6__halfLi480ELi1ELi16ELi120ELi1024ELb1ELi32ELi960ELi960ELi4ELb1ELi4ELb0ELb0ENS_16CompileConditionILi1000EEEEEvPT_PKS4_S7_S7_flPfS8_Pj,"",@"SHT_CUDA_INFO"
	.sectionflags	@""
	.align	4


	//----- nvinfo : EIATTR_CUDA_API_VERSION
	.align		4
        /*0000*/ 	.byte	0x04, 0x37
        /*0002*/ 	.short	(.L_1641 - .L_1640)
.L_1640:
        /*0004*/ 	.word	0x00000082


	//----- nvinfo : EIATTR_KPARAM_INFO
	.align		4
.L_1641:
        /*0008*/ 	.byte	0x04, 0x17
        /*000a*/ 	.short	(.L_1643 - .L_1642)
.L_1642:
        /*000c*/ 	.word	0x00000000
        /*0010*/ 	.short	0x0008
        /*0012*/ 	.short	0x0040
        /*0014*/ 	.byte	0x00, 0xf5, 0x21, 0x00


	//----- nvinfo : EIATTR_KPARAM_INFO
	.align		4
.L_1643:
        /*0018*/ 	.byte	0x04, 0x17
        /*001a*/ 	.short	(.L_1645 - .L_1644)
.L_1644:
        /*001c*/ 	.word	0x00000000
        /*0020*/ 	.short	0x0007
        /*0022*/ 	.short	0x0038
        /*0024*/ 	.byte	0x00, 0xf5, 0x21, 0x00


	//----- nvinfo : EIATTR_KPARAM_INFO
	.align		4
.L_1645:
        /*0028*/ 	.byte	0x04, 0x17
        /*002a*/ 	.short	(.L_1647 - .L_1646)
.L_1646:
        /*002c*/ 	.word	0x00000000
        /*0030*/ 	.short	0x0006
        /*0032*/ 	.short	0x0030
        /*0034*/ 	.byte	0x00, 0xf5, 0x21, 0x00


	//----- nvinfo : EIATTR_KPARAM_INFO
	.align		4
.L_1647:
        /*0038*/ 	.byte	0x04, 0x17
        /*003a*/ 	.short	(.L_1649 - .L_1648)
.L_1648:
        /*003c*/ 	.word	0x00000000
        /*0040*/ 	.short	0x0005
        /*0042*/ 	.short	0x0028
        /*0044*/ 	.byte	0x00, 0xf0, 0x21, 0x00


	//----- nvinfo : EIATTR_KPARAM_INFO
	.align		4
.L_1649:
        /*0048*/ 	.byte	0x04, 0x17
        /*004a*/ 	.short	(.L_1651 - .L_1650)
.L_1650:
        /*004c*/ 	.word	0x00000000
        /*0050*/ 	.short	0x0004
        /*0052*/ 	.short	0x0020
        /*0054*/ 	.byte	0x00, 0xf0, 0x11, 0x00


	//----- nvinfo : EIATTR_KPARAM_INFO
	.align		4
.L_1651:
        /*0058*/ 	.byte	0x04, 0x17
        /*005a*/ 	.short	(.L_1653 - .L_1652)
.L_1652:
        /*005c*/ 	.word	0x00000000
        /*0060*/ 	.short	0x0003
        /*0062*/ 	.short	0x0018
        /*0064*/ 	.byte	0x00, 0xf5, 0x21, 0x00


	//----- nvinfo : EIATTR_KPARAM_INFO
	.align		4
.L_1653:
        /*0068*/ 	.byte	0x04, 0x17
        /*006a*/ 	.short	(.L_1655 - .L_1654)
.L_1654:
        /*006c*/ 	.word	0x00000000
        /*0070*/ 	.short	0x0002
        /*0072*/ 	.short	0x0010
        /*0074*/ 	.byte	0x00, 0xf5, 0x21, 0x00


	//----- nvinfo : EIATTR_KPARAM_INFO
	.align		4
.L_1655:
        /*0078*/ 	.byte	0x04, 0x17
        /*007a*/ 	.short	(.L_1657 - .L_1656)
.L_1656:
        /*007c*/ 	.word	0x00000000
        /*0080*/ 	.short	0x0001
        /*0082*/ 	.short	0x0008
        /*0084*/ 	.byte	0x00, 0xf5, 0x21, 0x00


	//----- nvinfo : EIATTR_KPARAM_INFO
	.align		4
.L_1657:
        /*0088*/ 	.byte	0x04, 0x17
        /*008a*/ 	.short	(.L_1659 - .L_1658)
.L_1658:
        /*008c*/ 	.word	0x00000000
        /*0090*/ 	.short	0x0000
        /*0092*/ 	.short	0x0000
        /*0094*/ 	.byte	0x00, 0xf5, 0x21, 0x00


	//----- nvinfo : EIATTR_SPARSE_MMA_MASK
	.align		4
.L_1659:
        /*0098*/ 	.byte	0x03, 0x50
        /*009a*/ 	.short	0x0000


	//----- nvinfo : EIATTR_MAXREG_COUNT
	.align		4
        /*009c*/ 	.byte	0x03, 0x1b
        /*009e*/ 	.short	0x0080


	//----- nvinfo : EIATTR_MERCURY_ISA_VERSION
	.align		4
        /*00a0*/ 	.byte	0x03, 0x5f
        /*00a2*/ 	.short	0x0101


	//----- nvinfo : EIATTR_VRC_CTA_INIT_COUNT
	.align		4
        /*00a4*/ 	.byte	0x02, 0x4a
	.zero		1
	.zero		1


	//----- nvinfo : EIATTR_EXIT_INSTR_OFFSETS
	.align		4
        /*00a8*/ 	.byte	0x04, 0x1c
        /*00aa*/ 	.short	(.L_1661 - .L_1660)


	//   ....[0]....
.L_1660:
        /*00ac*/ 	.word	0x00000010


	//----- nvinfo : EIATTR_MAX_THREADS
	.align		4
.L_1661:
        /*00b0*/ 	.byte	0x04, 0x05
        /*00b2*/ 	.short	(.L_1663 - .L_1662)
.L_1662:
        /*00b4*/ 	.word	0x000001e0
        /*00b8*/ 	.word	0x00000001
        /*00bc*/ 	.word	0x00000001


	//----- nvinfo : EIATTR_CBANK_PARAM_SIZE
	.align		4
.L_1663:
        /*00c0*/ 	.byte	0x03, 0x19
        /*00c2*/ 	.short	0x0048


	//----- nvinfo : EIATTR_PARAM_CBANK
	.align		4
        /*00c4*/ 	.byte	0x04, 0x0a
        /*00c6*/ 	.short	(.L_1665 - .L_1664)
	.align		4
.L_1664:
        /*00c8*/ 	.word	index@(.nv.constant0._ZN13group_norm_v214gn_cuda_kernelI6__halfLi480ELi1ELi16ELi120ELi1024ELb1ELi32ELi960ELi960ELi4ELb1ELi4ELb0ELb0ENS_16CompileConditionILi1000EEEEEvPT_PKS4_S7_S7_flPfS8_Pj)
        /*00cc*/ 	.short	0x0380
        /*00ce*/ 	.short	0x0048


	//----- nvinfo : EIATTR_SW_WAR
	.align		4
.L_1665:
        /*00d0*/ 	.byte	0x04, 0x36
        /*00d2*/ 	.short	(.L_1667 - .L_1666)
.L_1666:
        /*00d4*/ 	.word	0x00000008
.L_1667:


//--------------------- .nv.info._ZN13group_norm_v214gn_cuda_kernelI6__halfLi480ELi1ELi16ELi120ELi1024ELb1ELi64ELi960ELi960ELi4ELb1ELi9ELb0ELb0ENS_16CompileConditionILi1000EEEEEvPT_PKS4_S7_S7_flPfS8_Pj --------------------------
	.section	.nv.info._ZN13group_norm_v214gn_cuda_kernelI6__halfLi480ELi1ELi16ELi120ELi1024ELb1ELi64ELi960ELi960ELi4ELb1ELi9ELb0ELb0ENS_16CompileConditionILi1000EEEEEvPT_PKS4_S7_S7_flPfS8_Pj,"",@"SHT_CUDA_INFO"
	.sectionflags	@""
	.align	4


	//----- nvinfo : EIATTR_CUDA_API_VERSION
	.align		4
        /*0000*/ 	.byte	0x04, 0x37
        /*0002*/ 	.short	(.L_1669 - .L_1668)
.L_1668:
        /*0004*/ 	.word	0x00000082


	//----- nvinfo : EIATTR_KPARAM_INFO
	.align		4
.L_1669:
        /*0008*/ 	.byte	0x04, 0x17
        /*000a*/ 	.short	(.L_1671 - .L_1670)
.L_1670:
        /*000c*/ 	.word	0x00000000
        /*0010*/ 	.short	0x0008
        /*0012*/ 	.short	0x0040
        /*0014*/ 	.byte	0x00, 0xf5, 0x21, 0x00


	//----- nvinfo : EIATTR_KPARAM_INFO
	.align		4
.L_1671:
        /*0018*/ 	.byte	0x04, 0x17
        /*001a*/ 	.short	(.L_1673 - .L_1672)
.L_1672:
        /*001c*/ 	.word	0x00000000
        /*0020*/ 	.short	0x0007
        /*0022*/ 	.short	0x0038
        /*0024*/ 	.byte	0x00, 0xf5, 0x21, 0x00


	//----- nvinfo : EIATTR_KPARAM_INFO
	.align		4
.L_1673:
        /*0028*/ 	.byte	0x04, 0x17
        /*002a*/ 	.short	(.L_1675 - .L_1674)
.L_1674:
        /*002c*/ 	.word	0x00000000
        /*0030*/ 	.short	0x0006
        /*0032*/ 	.short	0x0030
        /*0034*/ 	.byte	0x00, 0xf5, 0x21, 0x00


	//----- nvinfo : EIATTR_KPARAM_INFO
	.align		4
.L_1675:
        /*0038*/ 	.byte	0x04, 0x17
        /*003a*/ 	.short	(.L_1677 - .L_1676)
.L_1676:
        /*003c*/ 	.word	0x00000000
        /*0040*/ 	.short	0x0005
        /*0042*/ 	.short	0x0028
        /*0044*/ 	.byte	0x00, 0xf0, 0x21, 0x00


	//----- nvinfo : EIATTR_KPARAM_INFO
	.align		4
.L_1677:
        /*0048*/ 	.byte	0x04, 0x17
        /*004a*/ 	.short	(.L_1679 - .L_1678)
.L_1678:
        /*004c*/ 	.word	0x00000000
        /*0050*/ 	.short	0x0004
        /*0052*/ 	.short	0x0020
        /*0054*/ 	.byte	0x00, 0xf0, 0x11, 0x00


	//----- nvinfo : EIATTR_KPARAM_INFO
	.align		4
.L_1679:
        /*0058*/ 	.byte	0x04, 0x17
        /*005a*/ 	.short	(.L_1681 - .L_1680)
.L_1680:
        /*005c*/ 	.word	0x00000000
        /*0060*/ 	.short	0x0003
        /*0062*/ 	.short	0x0018
        /*0064*/ 	.byte	0x00, 0xf5, 0x21, 0x00


	//----- nvinfo : EIATTR_KPARAM_INFO
	.align		4
.L_1681:
        /*0068*/ 	.byte	0x04, 0x17
        /*006a*/ 	.short	(.L_1683 - .L_1682)
.L_1682:
        /*006c*/ 	.word	0x00000000
        /*0070*/ 	.short	0x0002
        /*0072*/ 	.short	0x0010
        /*0074*/ 	.byte	0x00, 0xf5, 0x21, 0x00


	//----- nvinfo : EIATTR_KPARAM_INFO
	.align		4
.L_1683:
        /*0078*/ 	.byte	0x04, 0x17
        /*007a*/ 	.short	(.L_1685 - .L_1684)
.L_1684:
        /*007c*/ 	.word	0x00000000
        /*0080*/ 	.short	0x0001
        /*0082*/ 	.short	0x0008
        /*0084*/ 	.byte	0x00, 0xf5, 0x21, 0x00


	//----- nvinfo : EIATTR_KPARAM_INFO
	.align		4
.L_1685:
        /*0088*/ 	.byte	0x04, 0x17
        /*008a*/ 	.short	(.L_1687 - .L_1686)
.L_1686:
        /*008c*/ 	.word	0x00000000
        /*0090*/ 	.short	0x0000
        /*0092*/ 	.short	0x0000
        /*0094*/ 	.byte	0x00, 0xf5, 0x21, 0x00


	//----- nvinfo : EIATTR_SPARSE_MMA_MASK
	.align		4
.L_1687:
        /*0098*/ 	.byte	0x03, 0x50
        /*009a*/ 	.short	0x0000


	//----- nvinfo : EIATTR_MAXREG_COUNT
	.align		4
        /*009c*/ 	.byte	0x03, 0x1b
        /*009e*/ 	.short	0x0080


	//----- nvinfo : EIATTR_MERCURY_ISA_VERSION
	.align		4
        /*00a0*/ 	.byte	0x03, 0x5f
        /*00a2*/ 	.short	0x0101


	//----- nvinfo : EIATTR_VRC_CTA_INIT_COUNT
	.align		4
        /*00a4*/ 	.byte	0x02, 0x4a
	.zero		1
	.zero		1


	//----- nvinfo : EIATTR_EXIT_INSTR_OFFSETS
	.align		4
        /*00a8*/ 	.byte	0x04, 0x1c
        /*00aa*/ 	.short	(.L_1689 - .L_1688)


	//   ....[0]....
.L_1688:
        /*00ac*/ 	.word	0x00000010


	//----- nvinfo : EIATTR_MAX_THREADS
	.align		4
.L_1689:
        /*00b0*/ 	.byte	0x04, 0x05
        /*00b2*/ 	.short	(.L_1691 - .L_1690)
.L_1690:
        /*00b4*/ 	.word	0x000001e0
        /*00b8*/ 	.word	0x00000001
        /*00bc*/ 	.word	0x00000001


	//----- nvinfo : EIATTR_CBANK_PARAM_SIZE
	.align		4
.L_1691:
        /*00c0*/ 	.byte	0x03, 0x19
        /*00c2*/ 	.short	0x0048


	//----- nvinfo : EIATTR_PARAM_CBANK
	.align		4
        /*00c4*/ 	.byte	0x04, 0x0a
        /*00c6*/ 	.short	(.L_1693 - .L_1692)
	.align		4
.L_1692:
        /*00c8*/ 	.word	index@(.nv.constant0._ZN13group_norm_v214gn_cuda_kernelI6__halfLi480ELi1ELi16ELi120ELi1024ELb1ELi64ELi960ELi960ELi4ELb1ELi9ELb0ELb0ENS_16CompileConditionILi1000EEEEEvPT_PKS4_S7_S7_flPfS8_Pj)
        /*00cc*/ 	.short	0x0380
        /*00ce*/ 	.short	0x0048


	//----- nvinfo : EIATTR_SW_WAR
	.align		4
.L_1693:
        /*00d0*/ 	.byte	0x04, 0x36
        /*00d2*/ 	.short	(.L_1695 - .L_1694)
.L_1694:
        /*00d4*/ 	.word	0x00000008
.L_1695:


//--------------------- .nv.info._ZN13group_norm_v214gn_cuda_kernelI6__halfLi480ELi2ELi16ELi120ELi1024ELb1ELi32ELi960ELi960ELi4ELb1ELi7ELb0ELb0ENS_16CompileConditionILi1000EEEEEvPT_PKS4_S7_S7_flPfS8_Pj --------------------------
	.section	.nv.info._ZN13group_norm_v214gn_cuda_kernelI6__halfLi480ELi2ELi16ELi120ELi1024ELb1ELi32ELi960ELi960ELi4ELb1ELi7ELb0ELb0ENS_16CompileConditionILi1000EEEEEvPT_PKS4_S7_S7_flPfS8_Pj,"",@"SHT_CUDA_INFO"
	.sectionflags	@""
	.align	4


	//----- nvinfo : EIATTR_CUDA_API_VERSION
	.align		4
        /*0000*/ 	.byte	0x04, 0x37
        /*0002*/ 	.short	(.L_1697 - .L_1696)
.L_1696:
        /*0004*/ 	.word	0x00000082


	//----- nvinfo : EIATTR_KPARAM_INFO
	.align		4
.L_1697:
        /*0008*/ 	.byte	0x04, 0x17
        /*000a*/ 	.short	(.L_1699 - .L_1698)
.L_1698:
        /*000c*/ 	.word	0x00000000
        /*0010*/ 	.short	0x0008
        /*0012*/ 	.short	0x0040
        /*0014*/ 	.byte	0x00, 0xf5, 0x21, 0x00


	//----- nvinfo : EIATTR_KPARAM_INFO
	.align		4
.L_1699:
        /*0018*/ 	.byte	0x04, 0x17
        /*001a*/ 	.short	(.L_1701 - .L_1700)
.L_1700:
        /*001c*/ 	.word	0x00000000
        /*0020*/ 	.short	0x0007
        /*0022*/ 	.short	0x0038
        /*0024*/ 	.byte	0x00, 0xf5, 0x21, 0x00


	//----- nvinfo : EIATTR_KPARAM_INFO
	.align		4
.L_1701:
        /*0028*/ 	.byte	0x04, 0x17
        /*002a*/ 	.short	(.L_1703 - .L_1702)
.L_1702:
        /*002c*/ 	.word	0x00000000
        /*0030*/ 	.short	0x0006
        /*0032*/ 	.short	0x0030
        /*0034*/ 	.byte	0x00, 0xf5, 0x21, 0x00


	//----- nvinfo : EIATTR_KPARAM_INFO
	.align		4
.L_1703:
        /*0038*/ 	.byte	0x04, 0x17
        /*003a*/ 	.short	(.L_1705 - .L_1704)
.L_1704:
        /*003c*/ 	.word	0x00000000
        /*0040*/ 	.short	0x0005
        /*0042*/ 	.short	0x0028
        /*0044*/ 	.byte	0x00, 0xf0, 0x21, 0x00


	//----- nvinfo : EIATTR_KPARAM_INFO
	.align		4
.L_1705:
        /*0048*/ 	.byte	0x04, 0x17
        /*004a*/ 	.short	(.L_1707 - .L_1706)
.L_1706:
        /*004c*/ 	.word	0x00000000
        /*0050*/ 	.short	0x0004
        /*0052*/ 	.short	0x0020
        /*0054*/ 	.byte	0x00, 0xf0, 0x11, 0x00


	//----- nvinfo : EIATTR_KPARAM_INFO
	.align		4
.L_1707:
        /*0058*/ 	.byte	0x04, 0x17
        /*005a*/ 	.short	(.L_1709 - .L_1708)
.L_1708:
        /*005c*/ 	.word	0x00000000
        /*0060*/ 	.short	0x0003
        /*0062*/ 	.short	0x0018
        /*0064*/ 	.byte	0x00, 0xf5, 0x21, 0x00


	//----- nvinfo : EIATTR_KPARAM_INFO
	.align		4
.L_1709:
        /*0068*/ 	.byte	0x04, 0x17
        /*006a*/ 	.short	(.L_1711 - .L_1710)
.L_1710:
        /*006c*/ 	.word	0x00000000
        /*0070*/ 	.short	0x0002
        /*0072*/ 	.short	0x0010
        /*0074*/ 	.byte	0x00, 0xf5, 0x21, 0x00


	//----- nvinfo : EIATTR_KPARAM_INFO
	.align		4
.L_1711:
        /*0078*/ 	.byte	0x04, 0x17
        /*007a*/ 	.short	(.L_1713 - .L_1712)
.L_1712:
        /*007c*/ 	.word	0x00000000
        /*0080*/ 	.short	0x0001
        /*0082*/ 	.short	0x0008
        /*0084*/ 	.byte	0x00, 0xf5, 0x21, 0x00


	//----- nvinfo : EIATTR_KPARAM_INFO
	.align		4
.L_1713:
        /*0088*/ 	.byte	0x04, 0x17
        /*008a*/ 	.short	(.L_1715 - .L_1714)
.L_1714:
        /*008c*/ 	.word	0x00000000
        /*0090*/ 	.short	0x0000
        /*0092*/ 	.short	0x0000
        /*0094*/ 	.byte	0x00, 0xf5, 0x21, 0x00


	//----- nvinfo : EIATTR_SPARSE_MMA_MASK
	.align		4
.L_1715:
        /*0098*/ 	.byte	0x03, 0x50
        /*009a*/ 	.short	0x0000


	//----- nvinfo : EIATTR_MAXREG_COUNT
	.align		4
        /*009c*/ 	.byte	0x03, 0x1b
        /*009e*/ 	.short	0x0040


	//----- nvinfo : EIATTR_MERCURY_ISA_VERSION
	.align		4
        /*00a0*/ 	.byte	0x03, 0x5f
        /*00a2*/ 	.short	0x0101


	//----- nvinfo : EIATTR_VRC_CTA_INIT_COUNT
	.align		4
        /*00a4*/ 	.byte	0x02, 0x4a
	.zero		1
	.zero		1


	//----- nvinfo : EIATTR_EXIT_INSTR_OFFSETS
	.align		4
        /*00a8*/ 	.byte	0x04, 0x1c
        /*00aa*/ 	.short	(.L_1717 - .L_1716)


	//   ....[0]....
.L_1716:
        /*00ac*/ 	.word	0x00000010


	//----- nvinfo : EIATTR_MAX_THREADS
	.align		4
.L_1717:
        /*00b0*/ 	.byte	0x04, 0x05
        /*00b2*/ 	.short	(.L_1719 - .L_1718)
.L_1718:
        /*00b4*/ 	.word	0x000001e0
        /*00b8*/ 	.word	0x00000001
        /*00bc*/ 	.word	0x00000001


	//----- nvinfo : EIATTR_CBANK_PARAM_SIZE
	.align		4
.L_1719:
        /*00c0*/ 	.byte	0x03, 0x19
        /*00c2*/ 	.short	0x0048


	//----- nvinfo : EIATTR_PARAM_CBANK
	.align		4
        /*00c4*/ 	.byte	0x04, 0x0a
        /*00c6*/ 	.short	(.L_1721 - .L_1720)
	.align		4
.L_1720:
        /*00c8*/ 	.word	index@(.nv.constant0._ZN13group_norm_v214gn_cuda_kernelI6__halfLi480ELi2ELi16ELi120ELi1024ELb1ELi32ELi960ELi960ELi4ELb1ELi7ELb0ELb0ENS_16CompileConditionILi1000EEEEEvPT_PKS4_S7_S7_flPfS8_Pj)
        /*00cc*/ 	.short	0x0380
        /*00ce*/ 	.short	0x0048


	//----- nvinfo : EIATTR_SW_WAR
	.align		4
.L_1721:
        /*00d0*/ 	.byte	0x04, 0x36
        /*00d2*/ 	.short	(.L_1723 - .L_1722)
.L_1722:
        /*00d4*/ 	.word	0x00000008
.L_1723:


//--------------------- .nv.info._ZN13group_norm_v214gn_cuda_kernelI6__halfLi480ELi2ELi16ELi120ELi1024ELb1ELi32ELi960ELi960ELi4ELb1ELi9ELb0ELb0ENS_16CompileConditionILi1000EEEEEvPT_PKS4_S7_S7_flPfS8_Pj --------------------------
	.section	.nv.info._ZN13group_norm_v214gn_cuda_kernelI6__halfLi480ELi2ELi16ELi120ELi1024ELb1ELi32ELi960ELi960ELi4ELb1ELi9ELb0ELb0ENS_16CompileConditionILi1000EEEEEvPT_PKS4_S7_S7_flPfS8_Pj,"",@"SHT_CUDA_INFO"
	.sectionflags	@""
	.align	4


	//----- nvinfo : EIATTR_CUDA_API_VERSION
	.align		4
        /*0000*/ 	.byte	0x04, 0x37
        /*0002*/ 	.short	(.L_1725 - .L_1724)
.L_1724:
        /*0004*/ 	.word	0x00000082


	//----- nvinfo : EIATTR_KPARAM_INFO
	.align		4
.L_1725:
        /*0008*/ 	.byte	0x04, 0x17
        /*000a*/ 	.short	(.L_1727 - .L_1726)
.L_1726:
        /*000c*/ 	.word	0x00000000
        /*0010*/ 	.short	0x0008
        /*0012*/ 	.short	0x0040
        /*0014*/ 	.byte	0x00, 0xf5, 0x21, 0x00


	//----- nvinfo : EIATTR_KPARAM_INFO
	.align		4
.L_1727:
        /*0018*/ 	.byte	0x04, 0x17
        /*001a*/ 	.short	(.L_1729 - .L_1728)
.L_1728:
        /*001c*/ 	.word	0x00000000
        /*0020*/ 	.short	0x0007
        /*0022*/ 	.short	0x0038
        /*0024*/ 	.byte	0x00, 0xf5, 0x21, 0x00


	//----- nvinfo : EIATTR_KPARAM_INFO
	.align		4
.L_1729:
        /*0028*/ 	.byte	0x04, 0x17
        /*002a*/ 	.short	(.L_1731 - .L_1730)
.L_1730:
        /*002c*/ 	.word	0x00000000
        /*0030*/ 	.short	0x0006
        /*0032*/ 	.short	0x0030
        /*0034*/ 	.byte	0x00, 0xf5, 0x21, 0x00


	//----- nvinfo : EIATTR_KPARAM_INFO
	.align		4
.L_1731:
        /*0038*/ 	.byte	0x04, 0x17
        /*003a*/ 	.short	(.L_1733 - .L_1732)
.L_1732:
        /*003c*/ 	.word	0x00000000
        /*0040*/ 	.short	0x0005
        /*0042*/ 	.short	0x0028
        /*0044*/ 	.byte	0x00, 0xf0, 0x21, 0x00


	//----- nvinfo : EIATTR_KPARAM_INFO
	.align		4
.L_1733:
        /*0048*/ 	.byte	0x04, 0x17
        /*004a*/ 	.short	(.L_1735 - .L_1734)
.L_1734:
        /*004c*/ 	.word	0x00000000
        /*0050*/ 	.short	0x0004
        /*0052*/ 	.short	0x0020
        /*0054*/ 	.byte	0x00, 0xf0, 0x11, 0x00


	//----- nvinfo : EIATTR_KPARAM_INFO
	.align		4
.L_1735:
        /*0058*/ 	.byte	0x04, 0x17
        /*005a*/ 	.short	(.L_1737 - .L_1736)
.L_1736:
        /*005c*/ 	.word	0x00000000
        /*0060*/ 	.short	0x0003
        /*0062*/ 	.short	0x0018
        /*0064*/ 	.byte	0x00, 0xf5, 0x21, 0x00


	//----- nvinfo : EIATTR_KPARAM_INFO
	.align		4
.L_1737:
        /*0068*/ 	.byte	0x04, 0x17
        /*006a*/ 	.short	(.L_1739 - .L_1738)
.L_1738:
        /*006c*/ 	.word	0x00000000
        /*0070*/ 	.short	0x0002
        /*0072*/ 	.short	0x0010
        /*0074*/ 	.byte	0x00, 0xf5, 0x21, 0x00


	//----- nvinfo : EIATTR_KPARAM_INFO
	.align		4
.L_1739:
        /*0078*/ 	.byte	0x04, 0x17
        /*007a*/ 	.short	(.L_1741 - .L_1740)
.L_1740:
        /*007c*/ 	.word	0x00000000
        /*0080*/ 	.short	0x0001
        /*0082*/ 	.short	0x0008
        /*0084*/ 	.byte	0x00, 0xf5, 0x21, 0x00


	//----- nvinfo : EIATTR_KPARAM_INFO
	.align		4
.L_1741:
        /*0088*/ 	.byte	0x04, 0x17
        /*008a*/ 	.short	(.L_1743 - .L_1742)
.L_1742:
        /*008c*/ 	.word	0x00000000
        /*0090*/ 	.short	0x0000
        /*0092*/ 	.short	0x0000
        /*0094*/ 	.byte	0x00, 0xf5, 0x21, 0x00


	//----- nvinfo : EIATTR_SPARSE_MMA_MASK
	.align		4
.L_1743:
        /*0098*/ 	.byte	0x03, 0x50
        /*009a*/ 	.short	0x0000


	//----- nvinfo : EIATTR_MAXREG_COUNT
	.align		4
        /*009c*/ 	.byte	0x03, 0x1b
        /*009e*/ 	.short	0x0040


	//----- nvinfo : EIATTR_MERCURY_ISA_VERSION
	.align		4
        /*00a0*/ 	.byte	0x03, 0x5f
        /*00a2*/ 	.short	0x0101


	//----- nvinfo : EIATTR_VRC_CTA_INIT_COUNT
	.align		4
        /*00a4*/ 	.byte	0x02, 0x4a
	.zero		1
	.zero		1


	//----- nvinfo : EIATTR_EXIT_INSTR_OFFSETS
	.align		4
        /*00a8*/ 	.byte	0x04, 0x1c
        /*00aa*/ 	.short	(.L_1745 - .L_1744)


	//   ....[0]....
.L_1744:
        /*00ac*/ 	.word	0x00000010


	//----- nvinfo : EIATTR_MAX_THREADS
	.align		4
.L_1745:
        /*00b0*/ 	.byte	0x04, 0x05
        /*00b2*/ 	.short	(.L_1747 - .L_1746)
.L_1746:
        /*00b4*/ 	.word	0x000001e0
        /*00b8*/ 	.word	0x00000001
        /*00bc*/ 	.word	0x00000001


	//----- nvinfo : EIATTR_CBANK_PARAM_SIZE
	.align		4
.L_1747:
        /*00c0*/ 	.byte	0x03, 0x19
        /*00c2*/ 	.short	0x0048


	//----- nvinfo : EIATTR_PARAM_CBANK
	.align		4
        /*00c4*/ 	.byte	0x04, 0x0a
        /*00c6*/ 	.short	(.L_1749 - .L_1748)
	.align		4
.L_1748:
        /*00c8*/ 	.word	index@(.nv.constant0._ZN13group_norm_v214gn_cuda_kernelI6__halfLi480ELi2ELi16ELi120ELi1024ELb1ELi32ELi960ELi960ELi4ELb1ELi9ELb0ELb0ENS_16CompileConditionILi1000EEEEEvPT_PKS4_S7_S7_flPfS8_Pj)
        /*00cc*/ 	.short	0x0380
        /*00ce*/ 	.short	0x0048


	//----- nvinfo : EIATTR_SW_WAR
	.align		4
.L_1749:
        /*00d0*/ 	.byte	0x04, 0x36
        /*00d2*/ 	.short	(.L_1751 - .L_1750)
.L_1750:
        /*00d4*/ 	.word	0x00000008
.L_1751:


//--------------------- .nv.callgraph             --------------------------
	.section	.nv.callgraph,"",@"SHT_CUDA_CALLGRAPH"
	.align	4
	.sectionentsize	8
	.align		4
        /*0000*/ 	.word	0x00000000
	.align		4
        /*0004*/ 	.word	0xffffffff
	.align		4
        /*0008*/ 	.word	0x00000000
	.align		4
        /*000c*/ 	.word	0xfffffffe
	.align		4
        /*0010*/ 	.word	0x00000000
	.align		4
        /*0014*/ 	.word	0xfffffffd
	.align		4
        /*0018*/ 	.word	0x00000000
	.align		4
        /*001c*/ 	.word	0xfffffffc


//--------------------- .text._ZN13group_norm_v218gn_bwd_cuda_kernelI13__nv_bfloat16Li480ELi3ELi32ELi60ELi1024ELb0ELb1ELi8ELi960ELi960ELi4ELb1ELi2ELb0ELb0ELNS_15WgradSyncMethodE3ENS_16CompileConditionILi1000EEEEEvPT_S6_S6_PKS5_S8_S8_S8_PKfflPfPj --------------------------
	.section	.text._ZN13group_norm_v218gn_bwd_cuda_kernelI13__nv_bfloat16Li480ELi3ELi32ELi60ELi1024ELb0ELb1ELi8ELi960ELi960ELi4ELb1ELi2ELb0ELb0ELNS_15WgradSyncMethodE3ENS_16CompileConditionILi1000EEEEEvPT_S6_S6_PKS5_S8_S8_S8_PKfflPfPj,"ax",@progbits
	.align	128
        .global         _ZN13group_norm_v218gn_bwd_cuda_kernelI13__nv_bfloat16Li480ELi3ELi32ELi60ELi1024ELb0ELb1ELi8ELi960ELi960ELi4ELb1ELi2ELb0ELb0ELNS_15WgradSyncMethodE3ENS_16CompileConditionILi1000EEEEEvPT_S6_S6_PKS5_S8_S8_S8_PKfflPfPj
        .type           _ZN13group_norm_v218gn_bwd_cuda_kernelI13__nv_bfloat16Li480ELi3ELi32ELi60ELi1024ELb0ELb1ELi8ELi960ELi960ELi4ELb1ELi2ELb0ELb0ELNS_15WgradSyncMethodE3ENS_16CompileConditionILi1000EEEEEvPT_S6_S6_PKS5_S8_S8_S8_PKfflPfPj,@function
        .size           _ZN13group_norm_v218gn_bwd_cuda_kernelI13__nv_bfloat16Li480ELi3ELi32ELi60ELi1024ELb0ELb1ELi8ELi960ELi960ELi4ELb1ELi2ELb0ELb0ELNS_15WgradSyncMethodE3ENS_16CompileConditionILi1000EEEEEvPT_S6_S6_PKS5_S8_S8_S8_PKfflPfPj,(.L_x_48 - _ZN13group_norm_v218gn_bwd_cuda_kernelI13__nv_bfloat16Li480ELi3ELi32ELi60ELi1024ELb0ELb1ELi8ELi960ELi960ELi4ELb1ELi2ELb0ELb0ELNS_15WgradSyncMethodE3ENS_16CompileConditionILi1000EEEEEvPT_S6_S6_PKS5_S8_S8_S8_PKfflPfPj)
        .other          _ZN13group_norm_v218gn_bwd_cuda_kernelI13__nv_bfloat16Li480ELi3ELi32ELi60ELi1024ELb0ELb1ELi8ELi960ELi960ELi4ELb1ELi2ELb0ELb0ELNS_15WgradSyncMethodE3ENS_16CompileConditionILi1000EEEEEvPT_S6_S6_PKS5_S8_S8_S8_PKfflPfPj,@"STO_CUDA_ENTRY STV_DEFAULT"
_ZN13group_norm_v218gn_bwd_cuda_kernelI13__nv_bfloat16Li480ELi3ELi32ELi60ELi1024ELb0ELb1ELi8ELi960ELi960ELi4ELb1ELi2ELb0ELb0ELNS_15WgradSyncMethodE3ENS_16CompileConditionILi1000EEEEEvPT_S6_S6_PKS5_S8_S8_S8_PKfflPfPj:
.text._ZN13group_norm_v218gn_bwd_cuda_kernelI13__nv_bfloat16Li480ELi3ELi32ELi60ELi1024ELb0ELb1ELi8ELi960ELi960ELi4ELb1ELi2ELb0ELb0ELNS_15WgradSyncMethodE3ENS_16CompileConditionILi1000EEEEEvPT_S6_S6_PKS5_S8_S8_S8_PKfflPfPj:
[----:B------:R-:W-:Y:S01]  /*0000*/  LDC R1, c[0x0][0x37c] ;  /* 0x0000df00ff017b82 */ /* 0x000fe20000000800 */
[----:B------:R-:W-:Y:S05]  /*0010*/  EXIT ;  /* 0x000000000000794d */ /* 0x000fea0003800000 */
.L_x_0:
[----:B------:R-:W-:-:S00]  /*0020*/  BRA `(.L_x_0) ;  /* 0xfffffffc00fc7947 */ /* 0x000fc0000383ffff */
[----:B------:R-:W-:-:S00]  /*0030*/  NOP ;  /* 0x0000000000007918 */ /* 0x000fc00000000000 */
        /* <DEDUP_REMOVED lines=12> */
.L_x_48:


//--------------------- .text._ZN13group_norm_v218gn_bwd_cuda_kernelI13__nv_bfloat16Li480ELi1ELi32ELi60ELi1024ELb0ELb1ELi16ELi960ELi960ELi4ELb1ELi2ELb0ELb0ELNS_15WgradSyncMethodE3ENS_16CompileConditionILi1000EEEEEvPT_S6_S6_PKS5_S8_S8_S8_PKfflPfPj --------------------------
	.section	.text._ZN13group_norm_v218gn_bwd_cuda_kernelI13__nv_bfloat16Li480ELi1ELi32ELi60ELi1024ELb0ELb1ELi16ELi960ELi960ELi4ELb1ELi2ELb0ELb0ELNS_15WgradSyncMethodE3ENS_16CompileConditionILi1000EEEEEvPT_S6_S6_PKS5_S8_S8_S8_PKfflPfPj,"ax",@progbits
	.align	128
        .global         _ZN13group_norm_v218gn_bwd_cuda_kernelI13__nv_bfloat16Li480ELi1ELi32ELi60ELi1024ELb0ELb1ELi16ELi960ELi960ELi4ELb1ELi2ELb0ELb0ELNS_15WgradSyncMethodE3ENS_16CompileConditionILi1000EEEEEvPT_S6_S6_PKS5_S8_S8_S8_PKfflPfPj
        .type           _ZN13group_norm_v218gn_bwd_cuda_kernelI13__nv_bfloat16Li480ELi1ELi32ELi60ELi1024ELb0ELb1ELi16ELi960ELi960ELi4ELb1ELi2ELb0ELb0ELNS_15WgradSyncMethodE3ENS_16CompileConditionILi1000EEEEEvPT_S6_S6_PKS5_S8_S8_S8_PKfflPfPj,@function
        .size           _ZN13group_norm_v218gn_bwd_cuda_kernelI13__nv_bfloat16Li480ELi1ELi32ELi60ELi1024ELb0ELb1ELi16ELi960ELi960ELi4ELb1ELi2ELb0ELb0ELNS_15WgradSyncMethodE3ENS_16CompileConditionILi1000EEEEEvPT_S6_S6_PKS5_S8_S8_S8_PKfflPfPj,(.L_x_49 - _ZN13group_norm_v218gn_bwd_cuda_kernelI13__nv_bfloat16Li480ELi1ELi32ELi60ELi1024ELb0ELb1ELi16ELi960ELi960ELi4ELb1ELi2ELb0ELb0ELNS_15WgradSyncMethodE3ENS_16CompileConditionILi1000EEEEEvPT_S6_S6_PKS5_S8_S8_S8_PKfflPfPj)
        .other          _ZN13group_norm_v218gn_bwd_cuda_kernelI13__nv_bfloat16Li480ELi1ELi32ELi60ELi1024ELb0ELb1ELi16ELi960ELi960ELi4ELb1ELi2ELb0ELb0ELNS_15WgradSyncMethodE3ENS_16CompileConditionILi1000EEEEEvPT_S6_S6_PKS5_S8_S8_S8_PKfflPfPj,@"STO_CUDA_ENTRY STV_DEFAULT"
_ZN13group_norm_v218gn_bwd_cuda_kernelI13__nv_bfloat16Li480ELi1ELi32ELi60ELi1024ELb0ELb1ELi16ELi960ELi960ELi4ELb1ELi2ELb0ELb0ELNS_15WgradSyncMethodE3ENS_16CompileConditionILi1000EEEEEvPT_S6_S6_PKS5_S8_S8_S8_PKfflPfPj:
.text._ZN13group_norm_v218gn_bwd_cuda_kernelI13__nv_bfloat16Li480ELi1ELi32ELi60ELi1024ELb0ELb1ELi16ELi960ELi960ELi4ELb1ELi2ELb0ELb0ELNS_15WgradSyncMethodE3ENS_16CompileConditionILi1000EEEEEvPT_S6_S6_PKS5_S8_S8_S8_PKfflPfPj:
[----:B------:R-:W-:Y:S01]  /*0000*/  LDC R1, c[0x0][0x37c] ;  /* 0x0000df00ff017b82 */ /* 0x000fe20000000800 */
[----:B------:R-:W-:Y:S05]  /*0010*/  EXIT ;  /* 0x000000000000794d */ /* 0x000fea0003800000 */
.L_x_1:
        /* <DEDUP_REMOVED lines=14> */
.L_x_49:


//--------------------- .text._ZN13group_norm_v218gn_bwd_cuda_kernelI13__nv_bfloat16Li480ELi1ELi32ELi60ELi1024ELb0ELb1ELi32ELi960ELi960ELi4ELb1ELi4ELb0ELb0ELNS_15WgradSyncMethodE3ENS_16CompileConditionILi1000EEEEEvPT_S6_S6_PKS5_S8_S8_S8_PKfflPfPj --------------------------
	.section	.text._ZN13group_norm_v218gn_bwd_cuda_kernelI13__nv_bfloat16Li480ELi1ELi32ELi60ELi1024ELb0ELb1ELi32ELi960ELi960ELi4ELb1ELi4ELb0ELb0ELNS_15WgradSyncMethodE3ENS_16CompileConditionILi1000EEEEEvPT_S6_S6_PKS5_S8_S8_S8_PKfflPfPj,"ax",@progbits
	.align	128
        .global         _ZN13group_norm_v218gn_bwd_cuda_kernelI13__nv_bfloat16Li480ELi1ELi32ELi60ELi1024ELb0ELb1ELi32ELi960ELi960ELi4ELb1ELi4ELb0ELb0ELNS_15WgradSyncMethodE3ENS_16CompileConditionILi1000EEEEEvPT_S6_S6_PKS5_S8_S8_S8_PKfflPfPj
        .type           _ZN13group_norm_v218gn_bwd_cuda_kernelI13__nv_bfloat16Li480ELi1ELi32ELi60ELi1024ELb0ELb1ELi32ELi960ELi960ELi4ELb1ELi4ELb0ELb0ELNS_15WgradSyncMethodE3ENS_16CompileConditionILi1000EEEEEvPT_S6_S6_PKS5_S8_S8_S8_PKfflPfPj,@function
        .size           _ZN13group_norm_v218gn_bwd_cuda_kernelI13__nv_bfloat16Li480ELi1ELi32ELi60ELi1024ELb0ELb1ELi32ELi960ELi960ELi4ELb1ELi4ELb0ELb0ELNS_15WgradSyncMethodE3ENS_16CompileConditionILi1000EEEEEvPT_S6_S6_PKS5_S8_S8_S8_PKfflPfPj,(.L_x_50 - _ZN13group_norm_v218gn_bwd_cuda_kernelI13__nv_bfloat16Li480ELi1ELi32ELi60ELi1024ELb0ELb1ELi32ELi960ELi960ELi4ELb1ELi4ELb0ELb0ELNS_15WgradSyncMethodE3ENS_16CompileConditionILi1000EEEEEvPT_S6_S6_PKS5_S8_S8_S8_PKfflPfPj)
        .other          _ZN13group_norm_v218gn_bwd_cuda_kernelI13__nv_bfloat16Li480ELi1ELi32ELi60ELi1024ELb0ELb1ELi32ELi960ELi960ELi4ELb1ELi4ELb0ELb0ELNS_15WgradSyncMethodE3ENS_16CompileConditionILi1000EEEEEvPT_S6_S6_PKS5_S8_S8_S8_PKfflPfPj,@"STO_CUDA_ENTRY STV_DEFAULT"
_ZN13group_norm_v218gn_bwd_cuda_kernelI13__nv_bfloat16Li480ELi1ELi32ELi60ELi1024ELb0ELb1ELi32ELi960ELi960ELi4ELb1ELi4ELb0ELb0ELNS_15WgradSyncMethodE3ENS_16CompileConditionILi1000EEEEEvPT_S6_S6_PKS5_S8_S8_S8_PKfflPfPj:
.text._ZN13group_norm_v218gn_bwd_cuda_kernelI13__nv_bfloat16Li480ELi1ELi32ELi60ELi1024ELb0ELb1ELi32ELi960ELi960ELi4ELb1ELi4ELb0ELb0ELNS_15WgradSyncMethodE3ENS_16CompileConditionILi1000EEEEEvPT_S6_S6_PKS5_S8_S8_S8_PKfflPfPj:
[----:B------:R-:W-:Y:S01]  /*0000*/  LDC R1, c[0x0][0x37c] ;  /* 0x0000df00ff017b82 */ /* 0x000fe20000000800 */
[----:B------:R-:W-:Y:S05]  /*0010*/  EXIT ;  /* 0x000000000000794d */ /* 0x000fea0003800000 */
.L_x_2:
        /* <DEDUP_REMOVED lines=14> */
.L_x_50:


//--------------------- .text._ZN13group_norm_v218gn_bwd_cuda_kernelI13__nv_bfloat16Li480ELi2ELi32ELi60ELi1024ELb0ELb1ELi16ELi960ELi960ELi4ELb1ELi3ELb0ELb0ELNS_15WgradSyncMethodE2ENS_16CompileConditionILi1000EEEEEvPT_S6_S6_PKS5_S8_S8_S8_PKfflPfPj --------------------------
	.section	.text._ZN13group_norm_v218gn_bwd_cuda_kernelI13__nv_bfloat16Li480ELi2ELi32ELi60ELi1024ELb0ELb1ELi16ELi960ELi960ELi4ELb1ELi3ELb0ELb0ELNS_15WgradSyncMethodE2ENS_16CompileConditionILi1000EEEEEvPT_S6_S6_PKS5_S8_S8_S8_PKfflPfPj,"ax",@progbits
	.align	128
        .global         _ZN13group_norm_v218gn_bwd_cuda_kernelI13__nv_bfloat16Li480ELi2ELi32ELi60ELi1024ELb0ELb1ELi16ELi960ELi960ELi4ELb1ELi3ELb0ELb0ELNS_15WgradSyncMethodE2ENS_16CompileConditionILi1000EEEEEvPT_S6_S6_PKS5_S8_S8_S8_PKfflPfPj
        .type           _ZN13group_norm_v218gn_bwd_cuda_kernelI13__nv_bfloat16Li480ELi2ELi32ELi60ELi1024ELb0ELb1ELi16ELi960ELi960ELi4ELb1ELi3ELb0ELb0ELNS_15WgradSyncMethodE2ENS_16CompileConditionILi1000EEEEEvPT_S6_S6_PKS5_S8_S8_S8_PKfflPfPj,@function
        .size           _ZN13group_norm_v218gn_bwd_cuda_kernelI13__nv_bfloat16Li480ELi2ELi32ELi60ELi1024ELb0ELb1ELi16ELi960ELi960ELi4ELb1ELi3ELb0ELb0ELNS_15WgradSyncMethodE2ENS_16CompileConditionILi1000EEEEEvPT_S6_S6_PKS5_S8_S8_S8_PKfflPfPj,(.L_x_51 - _ZN13group_norm_v218gn_bwd_cuda_kernelI13__nv_bfloat16Li480ELi2ELi32ELi60ELi1024ELb0ELb1ELi16ELi960ELi960ELi4ELb1ELi3ELb0ELb0ELNS_15WgradSyncMethodE2ENS_16CompileConditionILi1000EEEEEvPT_S6_S6_PKS5_S8_S8_S8_PKfflPfPj)
        .other          _ZN13group_norm_v218gn_bwd_cuda_kernelI13__nv_bfloat16Li480ELi2ELi32ELi60ELi1024ELb0ELb1ELi16ELi960ELi960ELi4ELb1ELi3ELb0ELb0ELNS_15WgradSyncMethodE2ENS_16CompileConditionILi1000EEEEEvPT_S6_S6_PKS5_S8_S8_S8_PKfflPfPj,@"STO_CUDA_ENTRY STV_DEFAULT"
_ZN13group_norm_v218gn_bwd_cuda_kernelI13__nv_bfloat16Li480ELi2ELi32ELi60ELi1024ELb0ELb1ELi16ELi960ELi960ELi4ELb1ELi3ELb0ELb0ELNS_15WgradSyncMethodE2ENS_16CompileConditionILi1000EEEEEvPT_S6_S6_PKS5_S8_S8_S8_PKfflPfPj:
.text._ZN13group_norm_v218gn_bwd_cuda_kernelI13__nv_bfloat16Li480ELi2ELi32ELi60ELi1024ELb0ELb1ELi16ELi960ELi960ELi4ELb1ELi3ELb0ELb0ELNS_15WgradSyncMethodE2ENS_16CompileConditionILi1000EEEEEvPT_S6_S6_PKS5_S8_S8_S8_PKfflPfPj:
[----:B------:R-:W-:Y:S01]  /*0000*/  LDC R1, c[0x0][0x37c] ;  /* 0x0000df00ff017b82 */ /* 0x000fe20000000800 */
[----:B------:R-:W-:Y:S05]  /*0010*/  EXIT ;  /* 0x000000000000794d */ /* 0x000fea0003800000 */
.L_x_3:
        /* <DEDUP_REMOVED lines=14> */
.L_x_51:


//--------------------- .text._ZN13group_norm_v218gn_bwd_cuda_kernelI13__nv_bfloat16Li480ELi2ELi32ELi60ELi1024ELb0ELb1ELi16ELi960ELi960ELi4ELb1ELi4ELb0ELb0ELNS_15WgradSyncMethodE3ENS_16CompileConditionILi1000EEEEEvPT_S6_S6_PKS5_S8_S8_S8_PKfflPfPj --------------------------
	.section	.text._ZN13group_norm_v218gn_bwd_cuda_kernelI13__nv_bfloat16Li480ELi2ELi32ELi60ELi1024ELb0ELb1ELi16ELi960ELi960ELi4ELb1ELi4ELb0ELb0ELNS_15WgradSyncMethodE3ENS_16CompileConditionILi1000EEEEEvPT_S6_S6_PKS5_S8_S8_S8_PKfflPfPj,"ax",@progbits
	.align	128
        .global         _ZN13group_norm_v218gn_bwd_cuda_kernelI13__nv_bfloat16Li480ELi2ELi32ELi60ELi1024ELb0ELb1ELi16ELi960ELi960ELi4ELb1ELi4ELb0ELb0ELNS_15WgradSyncMethodE3ENS_16CompileConditionILi1000EEEEEvPT_S6_S6_PKS5_S8_S8_S8_PKfflPfPj
        .type           _ZN13group_norm_v218gn_bwd_cuda_kernelI13__nv_bfloat16Li480ELi2ELi32ELi60ELi1024ELb0ELb1ELi16ELi960ELi960ELi4ELb1ELi4ELb0ELb0ELNS_15WgradSyncMethodE3ENS_16CompileConditionILi1000EEEEEvPT_S6_S6_PKS5_S8_S8_S8_PKfflPfPj,@function
        .size           _ZN13group_norm_v218gn_bwd_cuda_kernelI13__nv_bfloat16Li480ELi2ELi32ELi60ELi1024ELb0ELb1ELi16ELi960ELi960ELi4ELb1ELi4ELb0ELb0ELNS_15WgradSyncMethodE3ENS_16CompileConditionILi1000EEEEEvPT_S6_S6_PKS5_S8_S8_S8_PKfflPfPj,(.L_x_52 - _ZN13group_norm_v218gn_bwd_cuda_kernelI13__nv_bfloat16Li480ELi2ELi32ELi60ELi1024ELb0ELb1ELi16ELi960ELi960ELi4ELb1ELi4ELb0ELb0ELNS_15WgradSyncMethodE3ENS_16CompileConditionILi1000EEEEEvPT_S6_S6_PKS5_S8_S8_S8_PKfflPfPj)
        .other          _ZN13group_norm_v218gn_bwd_cuda_kernelI13__nv_bfloat16Li480ELi2ELi32ELi60ELi1024ELb0ELb1ELi16ELi960ELi960ELi4ELb1ELi4ELb0ELb0ELNS_15WgradSyncMethodE3ENS_16CompileConditionILi1000EEEEEvPT_S6_S6_PKS5_S8_S8_S8_PKfflPfPj,@"STO_CUDA_ENTRY STV_DEFAULT"
_ZN13group_norm_v218gn_bwd_cuda_kernelI13__nv_bfloat16Li480ELi2ELi32ELi60ELi1024ELb0ELb1ELi16ELi960ELi960ELi4ELb1ELi4ELb0ELb0ELNS_15WgradSyncMethodE3ENS_16CompileConditionILi1000EEEEEvPT_S6_S6_PKS5_S8_S8_S8_PKfflPfPj:
.text._ZN13group_norm_v218gn_bwd_cuda_kernelI13__nv_bfloat16Li480ELi2ELi32ELi60ELi1024ELb0ELb1ELi16ELi960ELi960ELi4ELb1ELi4ELb0ELb0ELNS_15WgradSyncMethodE3ENS_16CompileConditionILi1000EEEEEvPT_S6_S6_PKS5_S8_S8_S8_PKfflPfPj:
[----:B------:R-:W-:Y:S01]  /*0000*/  LDC R1, c[0x0][0x37c] ;  /* 0x0000df00ff017b82 */ /* 0x000fe20000000800 */
[----:B------:R-:W-:Y:S05]  /*0010*/  EXIT ;  /* 0x000000000000794d */ /* 0x000fea0003800000 */
.L_x_4:
        /* <DEDUP_REMOVED lines=14> */
.L_x_52:


//--------------------- .text._ZN13group_norm_v218gn_bwd_cuda_kernelI13__nv_bfloat16Li480ELi3ELi16ELi120ELi1024ELb1ELb1ELi8ELi960ELi960ELi4ELb1ELi2ELb0ELb0ELNS_15WgradSyncMethodE3ENS_16CompileConditionILi1000EEEEEvPT_S6_S6_PKS5_S8_S8_S8_PKfflPfPj --------------------------
	.section	.text._ZN13group_norm_v218gn_bwd_cuda_kernelI13__nv_bfloat16Li480ELi3ELi16ELi120ELi1024ELb1ELb1ELi8ELi960ELi960ELi4ELb1ELi2ELb0ELb0ELNS_15WgradSyncMethodE3ENS_16CompileConditionILi1000EEEEEvPT_S6_S6_PKS5_S8_S8_S8_PKfflPfPj,"ax",@progbits
	.align	128
        .global         _ZN13group_norm_v218gn_bwd_cuda_kernelI13__nv_bfloat16Li480ELi3ELi16ELi120ELi1024ELb1ELb1ELi8ELi960ELi960ELi4ELb1ELi2ELb0ELb0ELNS_15WgradSyncMethodE3ENS_16CompileConditionILi1000EEEEEvPT_S6_S6_PKS5_S8_S8_S8_PKfflPfPj
        .type           _ZN13group_norm_v218gn_bwd_cuda_kernelI13__nv_bfloat16Li480ELi3ELi16ELi120ELi1024ELb1ELb1ELi8ELi960ELi960ELi4ELb1ELi2ELb0ELb0ELNS_15WgradSyncMethodE3ENS_16CompileConditionILi1000EEEEEvPT_S6_S6_PKS5_S8_S8_S8_PKfflPfPj,@function
        .size           _ZN13group_norm_v218gn_bwd_cuda_kernelI13__nv_bfloat16Li480ELi3ELi16ELi120ELi1024ELb1ELb1ELi8ELi960ELi960ELi4ELb1ELi2ELb0ELb0ELNS_15WgradSyncMethodE3ENS_16CompileConditionILi1000EEEEEvPT_S6_S6_PKS5_S8_S8_S8_PKfflPfPj,(.L_x_53 - _ZN13group_norm_v218gn_bwd_cuda_kernelI13__nv_bfloat16Li480ELi3ELi16ELi120ELi1024ELb1ELb1ELi8ELi960ELi960ELi4ELb1ELi2ELb0ELb0ELNS_15WgradSyncMethodE3ENS_16CompileConditionILi1000EEEEEvPT_S6_S6_PKS5_S8_S8_S8_PKfflPfPj)
        .other          _ZN13group_norm_v218gn_bwd_cuda_kernelI13__nv_bfloat16Li480ELi3ELi16ELi120ELi1024ELb1ELb1ELi8ELi960ELi960ELi4ELb1ELi2ELb0ELb0ELNS_15WgradSyncMethodE3ENS_16CompileConditionILi1000EEEEEvPT_S6_S6_PKS5_S8_S8_S8_PKfflPfPj,@"STO_CUDA_ENTRY STV_DEFAULT"
_ZN13group_norm_v218gn_bwd_cuda_kernelI13__nv_bfloat16Li480ELi3ELi16ELi120ELi1024ELb1ELb1ELi8ELi960ELi960ELi4ELb1ELi2ELb0ELb0ELNS_15WgradSyncMethodE3ENS_16CompileConditionILi1000EEEEEvPT_S6_S6_PKS5_S8_S8_S8_PKfflPfPj:
.text._ZN13group_norm_v218gn_bwd_cuda_kernelI13__nv_bfloat16Li480ELi3ELi16ELi120ELi1024ELb1ELb1ELi8ELi960ELi960ELi4ELb1ELi2ELb0ELb0ELNS_15WgradSyncMethodE3ENS_16CompileConditionILi1000EEEEEvPT_S6_S6_PKS5_S8_S8_S8_PKfflPfPj:
[----:B------:R-:W-:Y:S01]  /*0000*/  LDC R1, c[0x0][0x37c] ;  /* 0x0000df00ff017b82 */ /* 0x000fe20000000800 */
[----:B------:R-:W-:Y:S05]  /*0010*/  EXIT ;  /* 0x000000000000794d */ /* 0x000fea0003800000 */
.L_x_5:
        /* <DEDUP_REMOVED lines=14> */
.L_x_53:


//--------------------- .text._ZN13group_norm_v218gn_bwd_cuda_kernelI13__nv_bfloat16Li480ELi1ELi16ELi120ELi1024ELb1ELb1ELi16ELi960ELi960ELi4ELb1ELi2ELb0ELb0ELNS_15WgradSyncMethodE3ENS_16CompileConditionILi1000EEEEEvPT_S6_S6_PKS5_S8_S8_S8_PKfflPfPj --------------------------
	.section	.text._ZN13group_norm_v218gn_bwd_cuda_kernelI13__nv_bfloat16Li480ELi1ELi16ELi120ELi1024ELb1ELb1ELi16ELi960ELi960ELi4ELb1ELi2ELb0ELb0ELNS_15WgradSyncMethodE3ENS_16CompileConditionILi1000EEEEEvPT_S6_S6_PKS5_S8_S8_S8_PKfflPfPj,"ax",@progbits
	.align	128
        .global         _ZN13group_norm_v218gn_bwd_cuda_kernelI13__nv_bfloat16Li480ELi1ELi16ELi120ELi1024ELb1ELb1ELi16ELi960ELi960ELi4ELb1ELi2ELb0ELb0ELNS_15WgradSyncMethodE3ENS_16CompileConditionILi1000EEEEEvPT_S6_S6_PKS5_S8_S8_S8_PKfflPfPj
        .type           _ZN13group_norm_v218gn_bwd_cuda_kernelI13__nv_bfloat16Li480ELi1ELi16ELi120ELi1024ELb1ELb1ELi16ELi960ELi960ELi4ELb1ELi2ELb0ELb0ELNS_15WgradSyncMethodE3ENS_16CompileConditionILi1000EEEEEvPT_S6_S6_PKS5_S8_S8_S8_PKfflPfPj,@function
        .size           _ZN13group_norm_v218gn_bwd_cuda_kernelI13__nv_bfloat16Li480ELi1ELi16ELi120ELi1024ELb1ELb1ELi16ELi960ELi960ELi4ELb1ELi2ELb0ELb0ELNS_15WgradSyncMethodE3ENS_16CompileConditionILi1000EEEEEvPT_S6_S6_PKS5_S8_S8_S8_PKfflPfPj,(.L_x_54 - _ZN13group_norm_v218gn_bwd_cuda_kernelI13__nv_bfloat16Li480ELi1ELi16ELi120ELi1024ELb1ELb1ELi16ELi960ELi960ELi4ELb1ELi2ELb0ELb0ELNS_15WgradSyncMethodE3ENS_16CompileConditionILi1000EEEEEvPT_S6_S6_PKS5_S8_S8_S8_PKfflPfPj)
        .other          _ZN13group_norm_v218gn_bwd_cuda_kernelI13__nv_bfloat16Li480ELi1ELi16ELi120ELi1024ELb1ELb1ELi16ELi960ELi960ELi4ELb1ELi2ELb0ELb0ELNS_15WgradSyncMethodE3ENS_16CompileConditionILi1000EEEEEvPT_S6_S6_PKS5_S8_S8_S8_PKfflPfPj,@"STO_CUDA_ENTRY STV_DEFAULT"
_ZN13group_norm_v218gn_bwd_cuda_kernelI13__nv_bfloat16Li480ELi1ELi16ELi120ELi1024ELb1ELb1ELi16ELi960ELi960ELi4ELb1ELi2ELb0ELb0ELNS_15WgradSyncMethodE3ENS_16CompileConditionILi1000EEEEEvPT_S6_S6_PKS5_S8_S8_S8_PKfflPfPj:
.text._ZN13group_norm_v218gn_bwd_cuda_kernelI13__nv_bfloat16Li480ELi1ELi16ELi120ELi1024ELb1ELb1ELi16ELi960ELi960ELi4ELb1ELi2ELb0ELb0ELNS_15WgradSyncMethodE3ENS_16CompileConditionILi1000EEEEEvPT_S6_S6_PKS5_S8_S8_S8_PKfflPfPj:
[----:B------:R-:W-:Y:S01]  /*0000*/  LDC R1, c[0x0][0x37c] ;  /* 0x0000df00ff017b82 */ /* 0x000fe20000000800 */
[----:B------:R-:W-:Y:S05]  /*0010*/  EXIT ;  /* 0x000000000000794d */ /* 0x000fea0003800000 */
.L_x_6:
        /* <DEDUP_REMOVED lines=14> */
.L_x_54:


//--------------------- .text._ZN13group_norm_v218gn_bwd_cuda_kernelI13__nv_bfloat16Li480ELi1ELi16ELi120ELi1024ELb1ELb1ELi32ELi960ELi960ELi4ELb1ELi4ELb0ELb0ELNS_15WgradSyncMethodE3ENS_16CompileConditionILi1000EEEEEvPT_S6_S6_PKS5_S8_S8_S8_PKfflPfPj --------------------------
	.section	.text._ZN13group_norm_v218gn_bwd_cuda_kernelI13__nv_bfloat16Li480ELi1ELi16ELi120ELi1024ELb1ELb1ELi32ELi960ELi960ELi4ELb1ELi4ELb0ELb0ELNS_15WgradSyncMethodE3ENS_16CompileConditionILi1000EEEEEvPT_S6_S6_PKS5_S8_S8_S8_PKfflPfPj,"ax",@progbits
	.align	128
        .global         _ZN13group_norm_v218gn_bwd_cuda_kernelI13__nv_bfloat16Li480ELi1ELi16ELi120ELi1024ELb1ELb1ELi32ELi960ELi960ELi4ELb1ELi4ELb0ELb0ELNS_15WgradSyncMethodE3ENS_16CompileConditionILi1000EEEEEvPT_S6_S6_PKS5_S8_S8_S8_PKfflPfPj
        .type           _ZN13group_norm_v218gn_bwd_cuda_kernelI13__nv_bfloat16Li480ELi1ELi16ELi120ELi1024ELb1ELb1ELi32ELi960ELi960ELi4ELb1ELi4ELb0ELb0ELNS_15WgradSyncMethodE3ENS_16CompileConditionILi1000EEEEEvPT_S6_S6_PKS5_S8_S8_S8_PKfflPfPj,@function
        .size           _ZN13group_norm_v218gn_bwd_cuda_kernelI13__nv_bfloat16Li480ELi1ELi16ELi120ELi1024ELb1ELb1ELi32ELi960ELi960ELi4ELb1ELi4ELb0ELb0ELNS_15WgradSyncMethodE3ENS_16CompileConditionILi1000EEEEEvPT_S6_S6_PKS5_S8_S8_S8_PKfflPfPj,(.L_x_55 - _ZN13group_norm_v218gn_bwd_cuda_kernelI13__nv_bfloat16Li480ELi1ELi16ELi120ELi1024ELb1ELb1ELi32ELi960ELi960ELi4ELb1ELi4ELb0ELb0ELNS_15WgradSyncMethodE3ENS_16CompileConditionILi1000EEEEEvPT_S6_S6_PKS5_S8_S8_S8_PKfflPfPj)
        .other          _ZN13group_norm_v218gn_bwd_cuda_kernelI13__nv_bfloat16Li480ELi1ELi16ELi120ELi1024ELb1ELb1ELi32ELi960ELi960ELi4ELb1ELi4ELb0ELb0ELNS_15WgradSyncMethodE3ENS_16CompileConditionILi1000EEEEEvPT_S6_S6_PKS5_S8_S8_S8_PKfflPfPj,@"STO_CUDA_ENTRY STV_DEFAULT"
_ZN13group_norm_v218gn_bwd_cuda_kernelI13__nv_bfloat16Li480ELi1ELi16ELi120ELi1024ELb1ELb1ELi32ELi960ELi960ELi4ELb1ELi4ELb0ELb0ELNS_15WgradSyncMethodE3ENS_16CompileConditionILi1000EEEEEvPT_S6_S6_PKS5_S8_S8_S8_PKfflPfPj:
.text._ZN13group_norm_v218gn_bwd_cuda_kernelI13__nv_bfloat16Li480ELi1ELi16ELi120ELi1024ELb1ELb1ELi32ELi960ELi960ELi4ELb1ELi4ELb0ELb0ELNS_15WgradSyncMethodE3ENS_16CompileConditionILi1000EEEEEvPT_S6_S6_PKS5_S8_S8_S8_PKfflPfPj:
[----:B------:R-:W-:Y:S01]  /*0000*/  LDC R1, c[0x0][0x37c] ;  /* 0x0000df00ff017b82 */ /* 0x000fe20000000800 */
[----:B------:R-:W-:Y:S05]  /*0010*/  EXIT ;  /* 0x000000000000794d */ /* 0x000fea0003800000 */
.L_x_7:
        /* <DEDUP_REMOVED lines=14> */
.L_x_55:


//--------------------- .text._ZN13group_norm_v218gn_bwd_cuda_kernelI13__nv_bfloat16Li480ELi2ELi16ELi120ELi1024ELb1ELb1ELi16ELi960ELi960ELi4ELb1ELi3ELb0ELb0ELNS_15WgradSyncMethodE2ENS_16CompileConditionILi1000EEEEEvPT_S6_S6_PKS5_S8_S8_S8_PKfflPfPj --------------------------
	.section	.text._ZN13group_norm_v218gn_bwd_cuda_kernelI13__nv_bfloat16Li480ELi2ELi16ELi120ELi1024ELb1ELb1ELi16ELi960ELi960ELi4ELb1ELi3ELb0ELb0ELNS_15WgradSyncMethodE2ENS_16CompileConditionILi1000EEEEEvPT_S6_S6_PKS5_S8_S8_S8_PKfflPfPj,"ax",@progbits
	.align	128
        .global         _ZN13group_norm_v218gn_bwd_cuda_kernelI13__nv_bfloat16Li480ELi2ELi16ELi120ELi1024ELb1ELb1ELi16ELi960ELi960ELi4ELb1ELi3ELb0ELb0ELNS_15WgradSyncMethodE2ENS_16CompileConditionILi1000EEEEEvPT_S6_S6_PKS5_S8_S8_S8_PKfflPfPj
        .type           _ZN13group_norm_v218gn_bwd_cuda_kernelI13__nv_bfloat16Li480ELi2ELi16ELi120ELi1024ELb1ELb1ELi16ELi960ELi960ELi4ELb1ELi3ELb0ELb0ELNS_15WgradSyncMethodE2ENS_16CompileConditionILi1000EEEEEvPT_S6_S6_PKS5_S8_S8_S8_PKfflPfPj,@function
        .size           _ZN13group_norm_v218gn_bwd_cuda_kernelI13__nv_bfloat16Li480ELi2ELi16ELi120ELi1024ELb1ELb1ELi16ELi960ELi960ELi4ELb1ELi3ELb0ELb0ELNS_15WgradSyncMethodE2ENS_16CompileConditionILi1000EEEEEvPT_S6_S6_PKS5_S8_S8_S8_PKfflPfPj,(.L_x_56 - _ZN13group_norm_v218gn_bwd_cuda_kernelI13__nv_bfloat16Li480ELi2ELi16ELi120ELi1024ELb1ELb1ELi16ELi960ELi960ELi4ELb1ELi3ELb0ELb0ELNS_15WgradSyncMethodE2ENS_16CompileConditionILi1000EEEEEvPT_S6_S6_PKS5_S8_S8_S8_PKfflPfPj)
        .other          _ZN13group_norm_v218gn_bwd_cuda_kernelI13__nv_bfloat16Li480ELi2ELi16ELi120ELi1024ELb1ELb1ELi16ELi960ELi960ELi4ELb1ELi3ELb0ELb0ELNS_15WgradSyncMethodE2ENS_16CompileConditionILi1000EEEEEvPT_S6_S6_PKS5_S8_S8_S8_PKfflPfPj,@"STO_CUDA_ENTRY STV_DEFAULT"
_ZN13group_norm_v218gn_bwd_cuda_kernelI13__nv_bfloat16Li480ELi2ELi16ELi120ELi1024ELb1ELb1ELi16ELi960ELi960ELi4ELb1ELi3ELb0ELb0ELNS_15WgradSyncMethodE2ENS_16CompileConditionILi1000EEEEEvPT_S6_S6_PKS5_S8_S8_S8_PKfflPfPj:
.text._ZN13group_norm_v218gn_bwd_cuda_kernelI13__nv_bfloat16Li480ELi2ELi16ELi120ELi1024ELb1ELb1ELi16ELi960ELi960ELi4ELb1ELi3ELb0ELb0ELNS_15WgradSyncMethodE2ENS_16CompileConditionILi1000EEEEEvPT_S6_S6_PKS5_S8_S8_S8_PKfflPfPj:
[----:B------:R-:W-:Y:S01]  /*0000*/  LDC R1, c[0x0][0x37c] ;  /* 0x0000df00ff017b82 */ /* 0x000fe20000000800 */
[----:B------:R-:W-:Y:S05]  /*0010*/  EXIT ;  /* 0x000000000000794d */ /* 0x000fea0003800000 */
.L_x_8:
        /* <DEDUP_REMOVED lines=14> */
.L_x_56:


//--------------------- .text._ZN13group_norm_v218gn_bwd_cuda_kernelI13__nv_bfloat16Li480ELi2ELi16ELi120ELi1024ELb1ELb1ELi16ELi960ELi960ELi4ELb1ELi4ELb0ELb0ELNS_15WgradSyncMethodE3ENS_16CompileConditionILi1000EEEEEvPT_S6_S6_PKS5_S8_S8_S8_PKfflPfPj --------------------------
	.section	.text._ZN13group_norm_v218gn_bwd_cuda_kernelI13__nv_bfloat16Li480ELi2ELi16ELi120ELi1024ELb1ELb1ELi16ELi960ELi960ELi4ELb1ELi4ELb0ELb0ELNS_15WgradSyncMethodE3ENS_16CompileConditionILi1000EEEEEvPT_S6_S6_PKS5_S8_S8_S8_PKfflPfPj,"ax",@progbits
	.align	128
        .global         _ZN13group_norm_v218gn_bwd_cuda_kernelI13__nv_bfloat16Li480ELi2ELi16ELi120ELi1024ELb1ELb1ELi16ELi960ELi960ELi4ELb1ELi4ELb0ELb0ELNS_15WgradSyncMethodE3ENS_16CompileConditionILi1000EEEEEvPT_S6_S6_PKS5_S8_S8_S8_PKfflPfPj
        .type           _ZN13group_norm_v218gn_bwd_cuda_kernelI13__nv_bfloat16Li480ELi2ELi16ELi120ELi1024ELb1ELb1ELi16ELi960ELi960ELi4ELb1ELi4ELb0ELb0ELNS_15WgradSyncMethodE3ENS_16CompileConditionILi1000EEEEEvPT_S6_S6_PKS5_S8_S8_S8_PKfflPfPj,@function
        .size           _ZN13group_norm_v218gn_bwd_cuda_kernelI13__nv_bfloat16Li480ELi2ELi16ELi120ELi1024ELb1ELb1ELi16ELi960ELi960ELi4ELb1ELi4ELb0ELb0ELNS_15WgradSyncMethodE3ENS_16CompileConditionILi1000EEEEEvPT_S6_S6_PKS5_S8_S8_S8_PKfflPfPj,(.L_x_57 - _ZN13group_norm_v218gn_bwd_cuda_kernelI13__nv_bfloat16Li480ELi2ELi16ELi120ELi1024ELb1ELb1ELi16ELi960ELi960ELi4ELb1ELi4ELb0ELb0ELNS_15WgradSyncMethodE3ENS_16CompileConditionILi1000EEEEEvPT_S6_S6_PKS5_S8_S8_S8_PKfflPfPj)
        .other          _ZN13group_norm_v218gn_bwd_cuda_kernelI13__nv_bfloat16Li480ELi2ELi16ELi120ELi1024ELb1ELb1ELi16ELi960ELi960ELi4ELb1ELi4ELb0ELb0ELNS_15WgradSyncMethodE3ENS_16CompileConditionILi1000EEEEEvPT_S6_S6_PKS5_S8_S8_S8_PKfflPfPj,@"STO_CUDA_ENTRY STV_DEFAULT"
_ZN13group_norm_v218gn_bwd_cuda_kernelI13__nv_bfloat16Li480ELi2ELi16ELi120ELi1024ELb1ELb1ELi16ELi960ELi960ELi4ELb1ELi4ELb0ELb0ELNS_15WgradSyncMethodE3ENS_16CompileConditionILi1000EEEEEvPT_S6_S6_PKS5_S8_S8_S8_PKfflPfPj:
.text._ZN13group_norm_v218gn_bwd_cuda_kernelI13__nv_bfloat16Li480ELi2ELi16ELi120ELi1024ELb1ELb1ELi16ELi960ELi960ELi4ELb1ELi4ELb0ELb0ELNS_15WgradSyncMethodE3ENS_16CompileConditionILi1000EEEEEvPT_S6_S6_PKS5_S8_S8_S8_PKfflPfPj:
[----:B------:R-:W-:Y:S01]  /*0000*/  LDC R1, c[0x0][0x37c] ;  /* 0x0000df00ff017b82 */ /* 0x000fe20000000800 */
[----:B------:R-:W-:Y:S05]  /*0010*/  EXIT ;  /* 0x000000000000794d */ /* 0x000fea0003800000 */
.L_x_9:
        /* <DEDUP_REMOVED lines=14> */
.L_x_57:


//--------------------- .text._ZN13group_norm_v214gn_cuda_kernelI13__nv_bfloat16Li480ELi3ELi32ELi60ELi1024ELb0ELi8ELi960ELi960ELi4ELb1ELi2ELb0ELb0ENS_16CompileConditionILi1000EEEEEvPT_PKS4_S7_S7_flPfS8_Pj --------------------------
	.section	.text._ZN13group_norm_v214gn_cuda_kernelI13__nv_bfloat16Li480ELi3ELi32ELi60ELi1024ELb0ELi8ELi960ELi960ELi4ELb1ELi2ELb0ELb0ENS_16CompileConditionILi1000EEEEEvPT_PKS4_S7_S7_flPfS8_Pj,"ax",@progbits
	.align	128
        .global         _ZN13group_norm_v214gn_cuda_kernelI13__nv_bfloat16Li480ELi3ELi32ELi60ELi1024ELb0ELi8ELi960ELi960ELi4ELb1ELi2ELb0ELb0ENS_16CompileConditionILi1000EEEEEvPT_PKS4_S7_S7_flPfS8_Pj
        .type           _ZN13group_norm_v214gn_cuda_kernelI13__nv_bfloat16Li480ELi3ELi32ELi60ELi1024ELb0ELi8ELi960ELi960ELi4ELb1ELi2ELb0ELb0ENS_16CompileConditionILi1000EEEEEvPT_PKS4_S7_S7_flPfS8_Pj,@function
        .size           _ZN13group_norm_v214gn_cuda_kernelI13__nv_bfloat16Li480ELi3ELi32ELi60ELi1024ELb0ELi8ELi960ELi960ELi4ELb1ELi2ELb0ELb0ENS_16CompileConditionILi1000EEEEEvPT_PKS4_S7_S7_flPfS8_Pj,(.L_x_58 - _ZN13group_norm_v214gn_cuda_kernelI13__nv_bfloat16Li480ELi3ELi32ELi60ELi1024ELb0ELi8ELi960ELi960ELi4ELb1ELi2ELb0ELb0ENS_16CompileConditionILi1000EEEEEvPT_PKS4_S7_S7_flPfS8_Pj)
        .other          _ZN13group_norm_v214gn_cuda_kernelI13__nv_bfloat16Li480ELi3ELi32ELi60ELi1024ELb0ELi8ELi960ELi960ELi4ELb1ELi2ELb0ELb0ENS_16CompileConditionILi1000EEEEEvPT_PKS4_S7_S7_flPfS8_Pj,@"STO_CUDA_ENTRY STV_DEFAULT"
_ZN13group_norm_v214gn_cuda_kernelI13__nv_bfloat16Li480ELi3ELi32ELi60ELi1024ELb0ELi8ELi960ELi960ELi4ELb1ELi2ELb0ELb0ENS_16CompileConditionILi1000EEEEEvPT_PKS4_S7_S7_flPfS8_Pj:
.text._ZN13group_norm_v214gn_cuda_kernelI13__nv_bfloat16Li480ELi3ELi32ELi60ELi1024ELb0ELi8ELi960ELi960ELi4ELb1ELi2ELb0ELb0ENS_16CompileConditionILi1000EEEEEvPT_PKS4_S7_S7_flPfS8_Pj:
[----:B------:R-:W-:Y:S01]  /*0000*/  LDC R1, c[0x0][0x37c] ;  /* 0x0000df00ff017b82 */ /* 0x000fe20000000800 */
[----:B------:R-:W-:Y:S05]  /*0010*/  EXIT ;  /* 0x000000000000794d */ /* 0x000fea0003800000 */
.L_x_10:
        /* <DEDUP_REMOVED lines=14> */
.L_x_58:


//--------------------- .text._ZN13group_norm_v214gn_cuda_kernelI13__nv_bfloat16Li480ELi1ELi32ELi60ELi1024ELb0ELi16ELi960ELi960ELi4ELb1ELi2ELb0ELb0ENS_16CompileConditionILi1000EEEEEvPT_PKS4_S7_S7_flPfS8_Pj --------------------------
	.section	.text._ZN13group_norm_v214gn_cuda_kernelI13__nv_bfloat16Li480ELi1ELi32ELi60ELi1024ELb0ELi16ELi960ELi960ELi4ELb1ELi2ELb0ELb0ENS_16CompileConditionILi1000EEEEEvPT_PKS4_S7_S7_flPfS8_Pj,"ax",@progbits
	.align	128
        .global         _ZN13group_norm_v214gn_cuda_kernelI13__nv_bfloat16Li480ELi1ELi32ELi60ELi1024ELb0ELi16ELi960ELi960ELi4ELb1ELi2ELb0ELb0ENS_16CompileConditionILi1000EEEEEvPT_PKS4_S7_S7_flPfS8_Pj
        .type           _ZN13group_norm_v214gn_cuda_kernelI13__nv_bfloat16Li480ELi1ELi32ELi60ELi1024ELb0ELi16ELi960ELi960ELi4ELb1ELi2ELb0ELb0ENS_16CompileConditionILi1000EEEEEvPT_PKS4_S7_S7_flPfS8_Pj,@function
        .size           _ZN13group_norm_v214gn_cuda_kernelI13__nv_bfloat16Li480ELi1ELi32ELi60ELi1024ELb0ELi16ELi960ELi960ELi4ELb1ELi2ELb0ELb0ENS_16CompileConditionILi1000EEEEEvPT_PKS4_S7_S7_flPfS8_Pj,(.L_x_59 - _ZN13group_norm_v214gn_cuda_kernelI13__nv_bfloat16Li480ELi1ELi32ELi60ELi1024ELb0ELi16ELi960ELi960ELi4ELb1ELi2ELb0ELb0ENS_16CompileConditionILi1000EEEEEvPT_PKS4_S7_S7_flPfS8_Pj)
        .other          _ZN13group_norm_v214gn_cuda_kernelI13__nv_bfloat16Li480ELi1ELi32ELi60ELi1024ELb0ELi16ELi960ELi960ELi4ELb1ELi2ELb0ELb0ENS_16CompileConditionILi1000EEEEEvPT_PKS4_S7_S7_flPfS8_Pj,@"STO_CUDA_ENTRY STV_DEFAULT"
_ZN13group_norm_v214gn_cuda_kernelI13__nv_bfloat16Li480ELi1ELi32ELi60ELi1024ELb0ELi16ELi960ELi960ELi4ELb1ELi2ELb0ELb0ENS_16CompileConditionILi1000EEEEEvPT_PKS4_S7_S7_flPfS8_Pj:
.text._ZN13group_norm_v214gn_cuda_kernelI13__nv_bfloat16Li480ELi1ELi32ELi60ELi1024ELb0ELi16ELi960ELi960ELi4ELb1ELi2ELb0ELb0ENS_16CompileConditionILi1000EEEEEvPT_PKS4_S7_S7_flPfS8_Pj:
[----:B------:R-:W-:Y:S01]  /*0000*/  LDC R1, c[0x0][0x37c] ;  /* 0x0000df00ff017b82 */ /* 0x000fe20000000800 */
[----:B------:R-:W-:Y:S05]  /*0010*/  EXIT ;  /* 0x000000000000794d */ /* 0x000fea0003800000 */
.L_x_11:
        /* <DEDUP_REMOVED lines=14> */
.L_x_59:


//--------------------- .text._ZN13group_norm_v214gn_cuda_kernelI13__nv_bfloat16Li480ELi3ELi32ELi60ELi1024ELb0ELi16ELi960ELi960ELi4ELb1ELi5ELb0ELb0ENS_16CompileConditionILi1000EEEEEvPT_PKS4_S7_S7_flPfS8_Pj --------------------------
	.section	.text._ZN13group_norm_v214gn_cuda_kernelI13__nv_bfloat16Li480ELi3ELi32ELi60ELi1024ELb0ELi16ELi960ELi960ELi4ELb1ELi5ELb0ELb0ENS_16CompileConditionILi1000EEEEEvPT_PKS4_S7_S7_flPfS8_Pj,"ax",@progbits
	.align	128
        .global         _ZN13group_norm_v214gn_cuda_kernelI13__nv_bfloat16Li480ELi3ELi32ELi60ELi1024ELb0ELi16ELi960ELi960ELi4ELb1ELi5ELb0ELb0ENS_16CompileConditionILi1000EEEEEvPT_PKS4_S7_S7_flPfS8_Pj
        .type           _ZN13group_norm_v214gn_cuda_kernelI13__nv_bfloat16Li480ELi3ELi32ELi60ELi1024ELb0ELi16ELi960ELi960ELi4ELb1ELi5ELb0ELb0ENS_16CompileConditionILi1000EEEEEvPT_PKS4_S7_S7_flPfS8_Pj,@function
        .size           _ZN13group_norm_v214gn_cuda_kernelI13__nv_bfloat16Li480ELi3ELi32ELi60ELi1024ELb0ELi16ELi960ELi960ELi4ELb1ELi5ELb0ELb0ENS_16CompileConditionILi1000EEEEEvPT_PKS4_S7_S7_flPfS8_Pj,(.L_x_60 - _ZN13group_norm_v214gn_cuda_kernelI13__nv_bfloat16Li480ELi3ELi32ELi60ELi1024ELb0ELi16ELi960ELi960ELi4ELb1ELi5ELb0ELb0ENS_16CompileConditionILi1000EEEEEvPT_PKS4_S7_S7_flPfS8_Pj)
        .other          _ZN13group_norm_v214gn_cuda_kernelI13__nv_bfloat16Li480ELi3ELi32ELi60ELi1024ELb0ELi16ELi960ELi960ELi4ELb1ELi5ELb0ELb0ENS_16CompileConditionILi1000EEEEEvPT_PKS4_S7_S7_flPfS8_Pj,@"STO_CUDA_ENTRY STV_DEFAULT"
_ZN13group_norm_v214gn_cuda_kernelI13__nv_bfloat16Li480ELi3ELi32ELi60ELi1024ELb0ELi16ELi960ELi960ELi4ELb1ELi5ELb0ELb0ENS_16CompileConditionILi1000EEEEEvPT_PKS4_S7_S7_flPfS8_Pj:
.text._ZN13group_norm_v214gn_cuda_kernelI13__nv_bfloat16Li480ELi3ELi32ELi60ELi1024ELb0ELi16ELi960ELi960ELi4ELb1ELi5ELb0ELb0ENS_16CompileConditionILi1000EEEEEvPT_PKS4_S7_S7_flPfS8_Pj:
[----:B------:R-:W-:Y:S01]  /*0000*/  LDC R1, c[0x0][0x37c] ;  /* 0x0000df00ff017b82 */ /* 0x000fe20000000800 */
[----:B------:R-:W-:Y:S05]  /*0010*/  EXIT ;  /* 0x000000000000794d */ /* 0x000fea0003800000 */
.L_x_12:
        /* <DEDUP_REMOVED lines=14> */
.L_x_60:


//--------------------- .text._ZN13group_norm_v214gn_cuda_kernelI13__nv_bfloat16Li480ELi1ELi32ELi60ELi1024ELb0ELi32ELi960ELi960ELi4ELb1ELi4ELb0ELb0ENS_16CompileConditionILi1000EEEEEvPT_PKS4_S7_S7_flPfS8_Pj --------------------------
	.section	.text._ZN13group_norm_v214gn_cuda_kernelI13__nv_bfloat16Li480ELi1ELi32ELi60ELi1024ELb0ELi32ELi960ELi960ELi4ELb1ELi4ELb0ELb0ENS_16CompileConditionILi1000EEEEEvPT_PKS4_S7_S7_flPfS8_Pj,"ax",@progbits
	.align	128
        .global         _ZN13group_norm_v214gn_cuda_kernelI13__nv_bfloat16Li480ELi1ELi32ELi60ELi1024ELb0ELi32ELi960ELi960ELi4ELb1ELi4ELb0ELb0ENS_16CompileConditionILi1000EEEEEvPT_PKS4_S7_S7_flPfS8_Pj
        .type           _ZN13group_norm_v214gn_cuda_kernelI13__nv_bfloat16Li480ELi1ELi32ELi60ELi1024ELb0ELi32ELi960ELi960ELi4ELb1ELi4ELb0ELb0ENS_16CompileConditionILi1000EEEEEvPT_PKS4_S7_S7_flPfS8_Pj,@function
        .size           _ZN13group_norm_v214gn_cuda_kernelI13__nv_bfloat16Li480ELi1ELi32ELi60ELi1024ELb0ELi32ELi960ELi960ELi4ELb1ELi4ELb0ELb0ENS_16CompileConditionILi1000EEEEEvPT_PKS4_S7_S7_flPfS8_Pj,(.L_x_61 - _ZN13group_norm_v214gn_cuda_kernelI13__nv_bfloat16Li480ELi1ELi32ELi60ELi1024ELb0ELi32ELi960ELi960ELi4ELb1ELi4ELb0ELb0ENS_16CompileConditionILi1000EEEEEvPT_PKS4_S7_S7_flPfS8_Pj)
        .other          _ZN13group_norm_v214gn_cuda_kernelI13__nv_bfloat16Li480ELi1ELi32ELi60ELi1024ELb0ELi32ELi960ELi960ELi4ELb1ELi4ELb0ELb0ENS_16CompileConditionILi1000EEEEEvPT_PKS4_S7_S7_flPfS8_Pj,@"STO_CUDA_ENTRY STV_DEFAULT"
_ZN13group_norm_v214gn_cuda_kernelI13__nv_bfloat16Li480ELi1ELi32ELi60ELi1024ELb0ELi32ELi960ELi960ELi4ELb1ELi4ELb0ELb0ENS_16CompileConditionILi1000EEEEEvPT_PKS4_S7_S7_flPfS8_Pj:
.text._ZN13group_norm_v214gn_cuda_kernelI13__nv_bfloat16Li480ELi1ELi32ELi60ELi1024ELb0ELi32ELi960ELi960ELi4ELb1ELi4ELb0ELb0ENS_16CompileConditionILi1000EEEEEvPT_PKS4_S7_S7_flPfS8_Pj:
[----:B------:R-:W-:Y:S01]  /*0000*/  LDC R1, c[0x0][0x37c] ;  /* 0x0000df00ff017b82 */ /* 0x000fe20000000800 */
[----:B------:R-:W-:Y:S05]  /*0010*/  EXIT ;  /* 0x000000000000794d */ /* 0x000fea0003800000 */
.L_x_13:
        /* <DEDUP_REMOVED lines=14> */
.L_x_61:


//--------------------- .text._ZN13group_norm_v214gn_cuda_kernelI13__nv_bfloat16Li480ELi1ELi32ELi60ELi1024ELb0ELi64ELi960ELi960ELi4ELb1ELi9ELb0ELb0ENS_16CompileConditionILi1000EEEEEvPT_PKS4_S7_S7_flPfS8_Pj --------------------------
	.section	.text._ZN13group_norm_v214gn_cuda_kernelI13__nv_bfloat16Li480ELi1ELi32ELi60ELi1024ELb0ELi64ELi960ELi960ELi4ELb1ELi9ELb0ELb0ENS_16CompileConditionILi1000EEEEEvPT_PKS4_S7_S7_flPfS8_Pj,"ax",@progbits
	.align	128
        .global         _ZN13group_norm_v214gn_cuda_kernelI13__nv_bfloat16Li480ELi1ELi32ELi60ELi1024ELb0ELi64ELi960ELi960ELi4ELb1ELi9ELb0ELb0ENS_16CompileConditionILi1000EEEEEvPT_PKS4_S7_S7_flPfS8_Pj
        .type           _ZN13group_norm_v214gn_cuda_kernelI13__nv_bfloat16Li480ELi1ELi32ELi60ELi1024ELb0ELi64ELi960ELi960ELi4ELb1ELi9ELb0ELb0ENS_16CompileConditionILi1000EEEEEvPT_PKS4_S7_S7_flPfS8_Pj,@function
        .size           _ZN13group_norm_v214gn_cuda_kernelI13__nv_bfloat16Li480ELi1ELi32ELi60ELi1024ELb0ELi64ELi960ELi960ELi4ELb1ELi9ELb0ELb0ENS_16CompileConditionILi1000EEEEEvPT_PKS4_S7_S7_flPfS8_Pj,(.L_x_62 - _ZN13group_norm_v214gn_cuda_kernelI13__nv_bfloat16Li480ELi1ELi32ELi60ELi1024ELb0ELi64ELi960ELi960ELi4ELb1ELi9ELb0ELb0ENS_16CompileConditionILi1000EEEEEvPT_PKS4_S7_S7_flPfS8_Pj)
        .other          _ZN13group_norm_v214gn_cuda_kernelI13__nv_bfloat16Li480ELi1ELi32ELi60ELi1024ELb0ELi64ELi960ELi960ELi4ELb1ELi9ELb0ELb0ENS_16CompileConditionILi1000EEEEEvPT_PKS4_S7_S7_flPfS8_Pj,@"STO_CUDA_ENTRY STV_DEFAULT"
_ZN13group_norm_v214gn_cuda_kernelI13__nv_bfloat16Li480ELi1ELi32ELi60ELi1024ELb0ELi64ELi960ELi960ELi4ELb1ELi9ELb0ELb0ENS_16CompileConditionILi1000EEEEEvPT_PKS4_S7_S7_flPfS8_Pj:
.text._ZN13group_norm_v214gn_cuda_kernelI13__nv_bfloat16Li480ELi1ELi32ELi60ELi1024ELb0ELi64ELi960ELi960ELi4ELb1ELi9ELb0ELb0ENS_16CompileConditionILi1000EEEEEvPT_PKS4_S7_S7_flPfS8_Pj:
[----:B------:R-:W-:Y:S01]  /*0000*/  LDC R1, c[0x0][0x37c] ;  /* 0x0000df00ff017b82 */ /* 0x000fe20000000800 */
[----:B------:R-:W-:Y:S05]  /*0010*/  EXIT ;  /* 0x000000000000794d */ /* 0x000fea0003800000 */
.L_x_14:
        /* <DEDUP_REMOVED lines=14> */
.L_x_62:


//--------------------- .text._ZN13group_norm_v214gn_cuda_kernelI13__nv_bfloat16Li480ELi2ELi32ELi60ELi1024ELb0ELi32ELi960ELi960ELi4ELb1ELi7ELb0ELb0ENS_16CompileConditionILi1000EEEEEvPT_PKS4_S7_S7_flPfS8_Pj --------------------------
	.section	.text._ZN13group_norm_v214gn_cuda_kernelI13__nv_bfloat16Li480ELi2ELi32ELi60ELi1024ELb0ELi32ELi960ELi960ELi4ELb1ELi7ELb0ELb0ENS_16CompileConditionILi1000EEEEEvPT_PKS4_S7_S7_flPfS8_Pj,"ax",@progbits
	.align	128
        .global         _ZN13group_norm_v214gn_cuda_kernelI13__nv_bfloat16Li480ELi2ELi32ELi60ELi1024ELb0ELi32ELi960ELi960ELi4ELb1ELi7ELb0ELb0ENS_16CompileConditionILi1000EEEEEvPT_PKS4_S7_S7_flPfS8_Pj
        .type           _ZN13group_norm_v214gn_cuda_kernelI13__nv_bfloat16Li480ELi2ELi32ELi60ELi1024ELb0ELi32ELi960ELi960ELi4ELb1ELi7ELb0ELb0ENS_16CompileConditionILi1000EEEEEvPT_PKS4_S7_S7_flPfS8_Pj,@function
        .size           _ZN13group_norm_v214gn_cuda_kernelI13__nv_bfloat16Li480ELi2ELi32ELi60ELi1024ELb0ELi32ELi960ELi960ELi4ELb1ELi7ELb0ELb0ENS_16CompileConditionILi1000EEEEEvPT_PKS4_S7_S7_flPfS8_Pj,(.L_x_63 - _ZN13group_norm_v214gn_cuda_kernelI13__nv_bfloat16Li480ELi2ELi32ELi60ELi1024ELb0ELi32ELi960ELi960ELi4ELb1ELi7ELb0ELb0ENS_16CompileConditionILi1000EEEEEvPT_PKS4_S7_S7_flPfS8_Pj)
        .other          _ZN13group_norm_v214gn_cuda_kernelI13__nv_bfloat16Li480ELi2ELi32ELi60ELi1024ELb0ELi32ELi960ELi960ELi4ELb1ELi7ELb0ELb0ENS_16CompileConditionILi1000EEEEEvPT_PKS4_S7_S7_flPfS8_Pj,@"STO_CUDA_ENTRY STV_DEFAULT"
_ZN13group_norm_v214gn_cuda_kernelI13__nv_bfloat16Li480ELi2ELi32ELi60ELi1024ELb0ELi32ELi960ELi960ELi4ELb1ELi7ELb0ELb0ENS_16CompileConditionILi1000EEEEEvPT_PKS4_S7_S7_flPfS8_Pj:
.text._ZN13group_norm_v214gn_cuda_kernelI13__nv_bfloat16Li480ELi2ELi32ELi60ELi1024ELb0ELi32ELi960ELi960ELi4ELb1ELi7ELb0ELb0ENS_16CompileConditionILi1000EEEEEvPT_PKS4_S7_S7_flPfS8_Pj:
[----:B------:R-:W-:Y:S01]  /*0000*/  LDC R1, c[0x0][0x37c] ;  /* 0x0000df00ff017b82 */ /* 0x000fe20000000800 */
[----:B------:R-:W-:Y:S05]  /*0010*/  EXIT ;  /* 0x000000000000794d */ /* 0x000fea0003800000 */
.L_x_15:
        /* <DEDUP_REMOVED lines=14> */
.L_x_63:


//--------------------- .text._ZN13group_norm_v214gn_cuda_kernelI13__nv_bfloat16Li480ELi2ELi32ELi60ELi1024ELb0ELi32ELi960ELi960ELi4ELb1ELi9ELb0ELb0ENS_16CompileConditionILi1000EEEEEvPT_PKS4_S7_S7_flPfS8_Pj --------------------------
	.section	.text._ZN13group_norm_v214gn_cuda_kernelI13__nv_bfloat16Li480ELi2ELi32ELi60ELi1024ELb0ELi32ELi960ELi960ELi4ELb1ELi9ELb0ELb0ENS_16CompileConditionILi1000EEEEEvPT_PKS4_S7_S7_flPfS8_Pj,"ax",@progbits
	.align	128
        .global         _ZN13group_norm_v214gn_cuda_kernelI13__nv_bfloat16Li480ELi2ELi32ELi60ELi1024ELb0ELi32ELi960ELi960ELi4ELb1ELi9ELb0ELb0ENS_16CompileConditionILi1000EEEEEvPT_PKS4_S7_S7_flPfS8_Pj
        .type           _ZN13group_norm_v214gn_cuda_kernelI13__nv_bfloat16Li480ELi2ELi32ELi60ELi1024ELb0ELi32ELi960ELi960ELi4ELb1ELi9ELb0ELb0ENS_16CompileConditionILi1000EEEEEvPT_PKS4_S7_S7_flPfS8_Pj,@function
        .size           _ZN13group_norm_v214gn_cuda_kernelI13__nv_bfloat16Li480ELi2ELi32ELi60ELi1024ELb0ELi32ELi960ELi960ELi4ELb1ELi9ELb0ELb0ENS_16CompileConditionILi1000EEEEEvPT_PKS4_S7_S7_flPfS8_Pj,(.L_x_64 - _ZN13group_norm_v214gn_cuda_kernelI13__nv_bfloat16Li480ELi2ELi32ELi60ELi1024ELb0ELi32ELi960ELi960ELi4ELb1ELi9ELb0ELb0ENS_16CompileConditionILi1000EEEEEvPT_PKS4_S7_S7_flPfS8_Pj)
        .other          _ZN13group_norm_v214gn_cuda_kernelI13__nv_bfloat16Li480ELi2ELi32ELi60ELi1024ELb0ELi32ELi960ELi960ELi4ELb1ELi9ELb0ELb0ENS_16CompileConditionILi1000EEEEEvPT_PKS4_S7_S7_flPfS8_Pj,@"STO_CUDA_ENTRY STV_DEFAULT"
_ZN13group_norm_v214gn_cuda_kernelI13__nv_bfloat16Li480ELi2ELi32ELi60ELi1024ELb0ELi32ELi960ELi960ELi4ELb1ELi9ELb0ELb0ENS_16CompileConditionILi1000EEEEEvPT_PKS4_S7_S7_flPfS8_Pj:
.text._ZN13group_norm_v214gn_cuda_kernelI13__nv_bfloat16Li480ELi2ELi32ELi60ELi1024ELb0ELi32ELi960ELi960ELi4ELb1ELi9ELb0ELb0ENS_16CompileConditionILi1000EEEEEvPT_PKS4_S7_S7_flPfS8_Pj:
[----:B------:R-:W-:Y:S01]  /*0000*/  LDC R1, c[0x0][0x37c] ;  /* 0x0000df00ff017b82 */ /* 0x000fe20000000800 */
[----:B------:R-:W-:Y:S05]  /*0010*/  EXIT ;  /* 0x000000000000794d */ /* 0x000fea0003800000 */
.L_x_16:
        /* <DEDUP_REMOVED lines=14> */
.L_x_64:


//--------------------- .text._ZN13group_norm_v214gn_cuda_kernelI13__nv_bfloat16Li480ELi3ELi16ELi120ELi1024ELb1ELi8ELi960ELi960ELi4ELb1ELi2ELb0ELb0ENS_16CompileConditionILi1000EEEEEvPT_PKS4_S7_S7_flPfS8_Pj --------------------------
	.section	.text._ZN13group_norm_v214gn_cuda_kernelI13__nv_bfloat16Li480ELi3ELi16ELi120ELi1024ELb1ELi8ELi960ELi960ELi4ELb1ELi2ELb0ELb0ENS_16CompileConditionILi1000EEEEEvPT_PKS4_S7_S7_flPfS8_Pj,"ax",@progbits
	.align	128
        .global         _ZN13group_norm_v214gn_cuda_kernelI13__nv_bfloat16Li480ELi3ELi16ELi120ELi1024ELb1ELi8ELi960ELi960ELi4ELb1ELi2ELb0ELb0ENS_16CompileConditionILi1000EEEEEvPT_PKS4_S7_S7_flPfS8_Pj
        .type           _ZN13group_norm_v214gn_cuda_kernelI13__nv_bfloat16Li480ELi3ELi16ELi120ELi1024ELb1ELi8ELi960ELi960ELi4ELb1ELi2ELb0ELb0ENS_16CompileConditionILi1000EEEEEvPT_PKS4_S7_S7_flPfS8_Pj,@function
        .size           _ZN13group_norm_v214gn_cuda_kernelI13__nv_bfloat16Li480ELi3ELi16ELi120ELi1024ELb1ELi8ELi960ELi960ELi4ELb1ELi2ELb0ELb0ENS_16CompileConditionILi1000EEEEEvPT_PKS4_S7_S7_flPfS8_Pj,(.L_x_65 - _ZN13group_norm_v214gn_cuda_kernelI13__nv_bfloat16Li480ELi3ELi16ELi120ELi1024ELb1ELi8ELi960ELi960ELi4ELb1ELi2ELb0ELb0ENS_16CompileConditionILi1000EEEEEvPT_PKS4_S7_S7_flPfS8_Pj)
        .other          _ZN13group_norm_v214gn_cuda_kernelI13__nv_bfloat16Li480ELi3ELi16ELi120ELi1024ELb1ELi8ELi960ELi960ELi4ELb1ELi2ELb0ELb0ENS_16CompileConditionILi1000EEEEEvPT_PKS4_S7_S7_flPfS8_Pj,@"STO_CUDA_ENTRY STV_DEFAULT"
_ZN13group_norm_v214gn_cuda_kernelI13__nv_bfloat16Li480ELi3ELi16ELi120ELi1024ELb1ELi8ELi960ELi960ELi4ELb1ELi2ELb0ELb0ENS_16CompileConditionILi1000EEEEEvPT_PKS4_S7_S7_flPfS8_Pj:
.text._ZN13group_norm_v214gn_cuda_kernelI13__nv_bfloat16Li480ELi3ELi16ELi120ELi1024ELb1ELi8ELi960ELi960ELi4ELb1ELi2ELb0ELb0ENS_16CompileConditionILi1000EEEEEvPT_PKS4_S7_S7_flPfS8_Pj:
[----:B------:R-:W-:Y:S01]  /*0000*/  LDC R1, c[0x0][0x37c] ;  /* 0x0000df00ff017b82 */ /* 0x000fe20000000800 */
[----:B------:R-:W-:Y:S05]  /*0010*/  EXIT ;  /* 0x000000000000794d */ /* 0x000fea0003800000 */
.L_x_17:
        /* <DEDUP_REMOVED lines=14> */
.L_x_65:


//--------------------- .text._ZN13group_norm_v214gn_cuda_kernelI13__nv_bfloat16Li480ELi1ELi16ELi120ELi1024ELb1ELi16ELi960ELi960ELi4ELb1ELi2ELb0ELb0ENS_16CompileConditionILi1000EEEEEvPT_PKS4_S7_S7_flPfS8_Pj --------------------------
	.section	.text._ZN13group_norm_v214gn_cuda_kernelI13__nv_bfloat16Li480ELi1ELi16ELi120ELi1024ELb1ELi16ELi960ELi960ELi4ELb1ELi2ELb0ELb0ENS_16CompileConditionILi1000EEEEEvPT_PKS4_S7_S7_flPfS8_Pj,"ax",@progbits
	.align	128
        .global         _ZN13group_norm_v214gn_cuda_kernelI13__nv_bfloat16Li480ELi1ELi16ELi120ELi1024ELb1ELi16ELi960ELi960ELi4ELb1ELi2ELb0ELb0ENS_16CompileConditionILi1000EEEEEvPT_PKS4_S7_S7_flPfS8_Pj
        .type           _ZN13group_norm_v214gn_cuda_kernelI13__nv_bfloat16Li480ELi1ELi16ELi120ELi1024ELb1ELi16ELi960ELi960ELi4ELb1ELi2ELb0ELb0ENS_16CompileConditionILi1000EEEEEvPT_PKS4_S7_S7_flPfS8_Pj,@function
        .size           _ZN13group_norm_v214gn_cuda_kernelI13__nv_bfloat16Li480ELi1ELi16ELi120ELi1024ELb1ELi16ELi960ELi960ELi4ELb1ELi2ELb0ELb0ENS_16CompileConditionILi1000EEEEEvPT_PKS4_S7_S7_flPfS8_Pj,(.L_x_66 - _ZN13group_norm_v214gn_cuda_kernelI13__nv_bfloat16Li480ELi1ELi16ELi120ELi1024ELb1ELi16ELi960ELi960ELi4ELb1ELi2ELb0ELb0ENS_16CompileConditionILi1000EEEEEvPT_PKS4_S7_S7_flPfS8_Pj)
        .other          _ZN13group_norm_v214gn_cuda_kernelI13__nv_bfloat16Li480ELi1ELi16ELi120ELi1024ELb1ELi16ELi960ELi960ELi4ELb1ELi2ELb0ELb0ENS_16CompileConditionILi1000EEEEEvPT_PKS4_S7_S7_flPfS8_Pj,@"STO_CUDA_ENTRY STV_DEFAULT"
_ZN13group_norm_v214gn_cuda_kernelI13__nv_bfloat16Li480ELi1ELi16ELi120ELi1024ELb1ELi16ELi960ELi960ELi4ELb1ELi2ELb0ELb0ENS_16CompileConditionILi1000EEEEEvPT_PKS4_S7_S7_flPfS8_Pj:
.text._ZN13group_norm_v214gn_cuda_kernelI13__nv_bfloat16Li480ELi1ELi16ELi120ELi1024ELb1ELi16ELi960ELi960ELi4ELb1ELi2ELb0ELb0ENS_16CompileConditionILi1000EEEEEvPT_PKS4_S7_S7_flPfS8_Pj:
[----:B------:R-:W-:Y:S01]  /*0000*/  LDC R1, c[0x0][0x37c] ;  /* 0x0000df00ff017b82 */ /* 0x000fe20000000800 */
[----:B------:R-:W-:Y:S05]  /*0010*/  EXIT ;  /* 0x000000000000794d */ /* 0x000fea0003800000 */
.L_x_18:
        /* <DEDUP_REMOVED lines=14> */
.L_x_66:


//--------------------- .text._ZN13group_norm_v214gn_cuda_kernelI13__nv_bfloat16Li480ELi3ELi16ELi120ELi1024ELb1ELi16ELi960ELi960ELi4ELb1ELi5ELb0ELb0ENS_16CompileConditionILi1000EEEEEvPT_PKS4_S7_S7_flPfS8_Pj --------------------------
	.section	.text._ZN13group_norm_v214gn_cuda_kernelI13__nv_bfloat16Li480ELi3ELi16ELi120ELi1024ELb1ELi16ELi960ELi960ELi4ELb1ELi5ELb0ELb0ENS_16CompileConditionILi1000EEEEEvPT_PKS4_S7_S7_flPfS8_Pj,"ax",@progbits
	.align	128
        .global         _ZN13group_norm_v214gn_cuda_kernelI13__nv_bfloat16Li480ELi3ELi16ELi120ELi1024ELb1ELi16ELi960ELi960ELi4ELb1ELi5ELb0ELb0ENS_16CompileConditionILi1000EEEEEvPT_PKS4_S7_S7_flPfS8_Pj
        .type           _ZN13group_norm_v214gn_cuda_kernelI13__nv_bfloat16Li480ELi3ELi16ELi120ELi1024ELb1ELi16ELi960ELi960ELi4ELb1ELi5ELb0ELb0ENS_16CompileConditionILi1000EEEEEvPT_PKS4_S7_S7_flPfS8_Pj,@function
        .size           _ZN13group_norm_v214gn_cuda_kernelI13__nv_bfloat16Li480ELi3ELi16ELi120ELi1024ELb1ELi16ELi960ELi960ELi4ELb1ELi5ELb0ELb0ENS_16CompileConditionILi1000EEEEEvPT_PKS4_S7_S7_flPfS8_Pj,(.L_x_67 - _ZN13group_norm_v214gn_cuda_kernelI13__nv_bfloat16Li480ELi3ELi16ELi120ELi1024ELb1ELi16ELi960ELi960ELi4ELb1ELi5ELb0ELb0ENS_16CompileConditionILi1000EEEEEvPT_PKS4_S7_S7_flPfS8_Pj)
        .other          _ZN13group_norm_v214gn_cuda_kernelI13__nv_bfloat16Li480ELi3ELi16ELi120ELi1024ELb1ELi16ELi960ELi960ELi4ELb1ELi5ELb0ELb0ENS_16CompileConditionILi1000EEEEEvPT_PKS4_S7_S7_flPfS8_Pj,@"STO_CUDA_ENTRY STV_DEFAULT"
_ZN13group_norm_v214gn_cuda_kernelI13__nv_bfloat16Li480ELi3ELi16ELi120ELi1024ELb1ELi16ELi960ELi960ELi4ELb1ELi5ELb0ELb0ENS_16CompileConditionILi1000EEEEEvPT_PKS4_S7_S7_flPfS8_Pj:
.text._ZN13group_norm_v214gn_cuda_kernelI13__nv_bfloat16Li480ELi3ELi16ELi120ELi1024ELb1ELi16ELi960ELi960ELi4ELb1ELi5ELb0ELb0ENS_16CompileConditionILi1000EEEEEvPT_PKS4_S7_S7_flPfS8_Pj:
[----:B------:R-:W-:Y:S01]  /*0000*/  LDC R1, c[0x0][0x37c] ;  /* 0x0000df00ff017b82 */ /* 0x000fe20000000800 */
[----:B------:R-:W-:Y:S05]  /*0010*/  EXIT ;  /* 0x000000000000794d */ /* 0x000fea0003800000 */
.L_x_19:
        /* <DEDUP_REMOVED lines=14> */
.L_x_67:


//--------------------- .text._ZN13group_norm_v214gn_cuda_kernelI13__nv_bfloat16Li480ELi1ELi16ELi120ELi1024ELb1ELi32ELi960ELi960ELi4ELb1ELi4ELb0ELb0ENS_16CompileConditionILi1000EEEEEvPT_PKS4_S7_S7_flPfS8_Pj --------------------------
	.section	.text._ZN13group_norm_v214gn_cuda_kernelI13__nv_bfloat16Li480ELi1ELi16ELi120ELi1024ELb1ELi32ELi960ELi960ELi4ELb1ELi4ELb0ELb0ENS_16CompileConditionILi1000EEEEEvPT_PKS4_S7_S7_flPfS8_Pj,"ax",@progbits
	.align	128
        .global         _ZN13group_norm_v214gn_cuda_kernelI13__nv_bfloat16Li480ELi1ELi16ELi120ELi1024ELb1ELi32ELi960ELi960ELi4ELb1ELi4ELb0ELb0ENS_16CompileConditionILi1000EEEEEvPT_PKS4_S7_S7_flPfS8_Pj
        .type           _ZN13group_norm_v214gn_cuda_kernelI13__nv_bfloat16Li480ELi1ELi16ELi120ELi1024ELb1ELi32ELi960ELi960ELi4ELb1ELi4ELb0ELb0ENS_16CompileConditionILi1000EEEEEvPT_PKS4_S7_S7_flPfS8_Pj,@function
        .size           _ZN13group_norm_v214gn_cuda_kernelI13__nv_bfloat16Li480ELi1ELi16ELi120ELi1024ELb1ELi32ELi960ELi960ELi4ELb1ELi4ELb0ELb0ENS_16CompileConditionILi1000EEEEEvPT_PKS4_S7_S7_flPfS8_Pj,(.L_x_68 - _ZN13group_norm_v214gn_cuda_kernelI13__nv_bfloat16Li480ELi1ELi16ELi120ELi1024ELb1ELi32ELi960ELi960ELi4ELb1ELi4ELb0ELb0ENS_16CompileConditionILi1000EEEEEvPT_PKS4_S7_S7_flPfS8_Pj)
        .other          _ZN13group_norm_v214gn_cuda_kernelI13__nv_bfloat16Li480ELi1ELi16ELi120ELi1024ELb1ELi32ELi960ELi960ELi4ELb1ELi4ELb0ELb0ENS_16CompileConditionILi1000EEEEEvPT_PKS4_S7_S7_flPfS8_Pj,@"STO_CUDA_ENTRY STV_DEFAULT"
_ZN13group_norm_v214gn_cuda_kernelI13__nv_bfloat16Li480ELi1ELi16ELi120ELi1024ELb1ELi32ELi960ELi960ELi4ELb1ELi4ELb0ELb0ENS_16CompileConditionILi1000EEEEEvPT_PKS4_S7_S7_flPfS8_Pj:
.text._ZN13group_norm_v214gn_cuda_kernelI13__nv_bfloat16Li480ELi1ELi16ELi120ELi1024ELb1ELi32ELi960ELi960ELi4ELb1ELi4ELb0ELb0ENS_16CompileConditionILi1000EEEEEvPT_PKS4_S7_S7_flPfS8_Pj:
[----:B------:R-:W-:Y:S01]  /*0000*/  LDC R1, c[0x0][0x37c] ;  /* 0x0000df00ff017b82 */ /* 0x000fe20000000800 */
[----:B------:R-:W-:Y:S05]  /*0010*/  EXIT ;  /* 0x000000000000794d */ /* 0x000fea0003800000 */
.L_x_20:
        /* <DEDUP_REMOVED lines=14> */
.L_x_68:


//--------------------- .text._ZN13group_norm_v214gn_cuda_kernelI13__nv_bfloat16Li480ELi1ELi16ELi120ELi1024ELb1ELi64ELi960ELi960ELi4ELb1ELi9ELb0ELb0ENS_16CompileConditionILi1000EEEEEvPT_PKS4_S7_S7_flPfS8_Pj --------------------------
	.section	.text._ZN13group_norm_v214gn_cuda_kernelI13__nv_bfloat16Li480ELi1ELi16ELi120ELi1024ELb1ELi64ELi960ELi960ELi4ELb1ELi9ELb0ELb0ENS_16CompileConditionILi1000EEEEEvPT_PKS4_S7_S7_flPfS8_Pj,"ax",@progbits
	.align	128
        .global         _ZN13group_norm_v214gn_cuda_kernelI13__nv_bfloat16Li480ELi1ELi16ELi120ELi1024ELb1ELi64ELi960ELi960ELi4ELb1ELi9ELb0ELb0ENS_16CompileConditionILi1000EEEEEvPT_PKS4_S7_S7_flPfS8_Pj
        .type           _ZN13group_norm_v214gn_cuda_kernelI13__nv_bfloat16Li480ELi1ELi16ELi120ELi1024ELb1ELi64ELi960ELi960ELi4ELb1ELi9ELb0ELb0ENS_16CompileConditionILi1000EEEEEvPT_PKS4_S7_S7_flPfS8_Pj,@function
        .size           _ZN13group_norm_v214gn_cuda_kernelI13__nv_bfloat16Li480ELi1ELi16ELi120ELi1024ELb1ELi64ELi960ELi960ELi4ELb1ELi9ELb0ELb0ENS_16CompileConditionILi1000EEEEEvPT_PKS4_S7_S7_flPfS8_Pj,(.L_x_69 - _ZN13group_norm_v214gn_cuda_kernelI13__nv_bfloat16Li480ELi1ELi16ELi120ELi1024ELb1ELi64ELi960ELi960ELi4ELb1ELi9ELb0ELb0ENS_16CompileConditionILi1000EEEEEvPT_PKS4_S7_S7_flPfS8_Pj)
        .other          _ZN13group_norm_v214gn_cuda_kernelI13__nv_bfloat16Li480ELi1ELi16ELi120ELi1024ELb1ELi64ELi960ELi960ELi4ELb1ELi9ELb0ELb0ENS_16CompileConditionILi1000EEEEEvPT_PKS4_S7_S7_flPfS8_Pj,@"STO_CUDA_ENTRY STV_DEFAULT"
_ZN13group_norm_v214gn_cuda_kernelI13__nv_bfloat16Li480ELi1ELi16ELi120ELi1024ELb1ELi64ELi960ELi960ELi4ELb1ELi9ELb0ELb0ENS_16CompileConditionILi1000EEEEEvPT_PKS4_S7_S7_flPfS8_Pj:
.text._ZN13group_norm_v214gn_cuda_kernelI13__nv_bfloat16Li480ELi1ELi16ELi120ELi1024ELb1ELi64ELi960ELi960ELi4ELb1ELi9ELb0ELb0ENS_16CompileConditionILi1000EEEEEvPT_PKS4_S7_S7_flPfS8_Pj:
[----:B------:R-:W-:Y:S01]  /*0000*/  LDC R1, c[0x0][0x37c] ;  /* 0x0000df00ff017b82 */ /* 0x000fe20000000800 */
[----:B------:R-:W-:Y:S05]  /*0010*/  EXIT ;  /* 0x000000000000794d */ /* 0x000fea0003800000 */
.L_x_21:
        /* <DEDUP_REMOVED lines=14> */
.L_x_69:


//--------------------- .text._ZN13group_norm_v214gn_cuda_kernelI13__nv_bfloat16Li480ELi2ELi16ELi120ELi1024ELb1ELi32ELi960ELi960ELi4ELb1ELi7ELb0ELb0ENS_16CompileConditionILi1000EEEEEvPT_PKS4_S7_S7_flPfS8_Pj --------------------------
	.section	.text._ZN13group_norm_v214gn_cuda_kernelI13__nv_bfloat16Li480ELi2ELi16ELi120ELi1024ELb1ELi32ELi960ELi960ELi4ELb1ELi7ELb0ELb0ENS_16CompileConditionILi1000EEEEEvPT_PKS4_S7_S7_flPfS8_Pj,"ax",@progbits
	.align	128
        .global         _ZN13group_norm_v214gn_cuda_kernelI13__nv_bfloat16Li480ELi2ELi16ELi120ELi1024ELb1ELi32ELi960ELi960ELi4ELb1ELi7ELb0ELb0ENS_16CompileConditionILi1000EEEEEvPT_PKS4_S7_S7_flPfS8_Pj
        .type           _ZN13group_norm_v214gn_cuda_kernelI13__nv_bfloat16Li480ELi2ELi16ELi120ELi1024ELb1ELi32ELi960ELi960ELi4ELb1ELi7ELb0ELb0ENS_16CompileConditionILi1000EEEEEvPT_PKS4_S7_S7_flPfS8_Pj,@function
        .size           _ZN13group_norm_v214gn_cuda_kernelI13__nv_bfloat16Li480ELi2ELi16ELi120ELi1024ELb1ELi32ELi960ELi960ELi4ELb1ELi7ELb0ELb0ENS_16CompileConditionILi1000EEEEEvPT_PKS4_S7_S7_flPfS8_Pj,(.L_x_70 - _ZN13group_norm_v214gn_cuda_kernelI13__nv_bfloat16Li480ELi2ELi16ELi120ELi1024ELb1ELi32ELi960ELi960ELi4ELb1ELi7ELb0ELb0ENS_16CompileConditionILi1000EEEEEvPT_PKS4_S7_S7_flPfS8_Pj)
        .other          _ZN13group_norm_v214gn_cuda_kernelI13__nv_bfloat16Li480ELi2ELi16ELi120ELi1024ELb1ELi32ELi960ELi960ELi4ELb1ELi7ELb0ELb0ENS_16CompileConditionILi1000EEEEEvPT_PKS4_S7_S7_flPfS8_Pj,@"STO_CUDA_ENTRY STV_DEFAULT"
_ZN13group_norm_v214gn_cuda_kernelI13__nv_bfloat16Li480ELi2ELi16ELi120ELi1024ELb1ELi32ELi960ELi960ELi4ELb1ELi7ELb0ELb0ENS_16CompileConditionILi1000EEEEEvPT_PKS4_S7_S7_flPfS8_Pj:
.text._ZN13group_norm_v214gn_cuda_kernelI13__nv_bfloat16Li480ELi2ELi16ELi120ELi1024ELb1ELi32ELi960ELi960ELi4ELb1ELi7ELb0ELb0ENS_16CompileConditionILi1000EEEEEvPT_PKS4_S7_S7_flPfS8_Pj:
[----:B------:R-:W-:Y:S01]  /*0000*/  LDC R1, c[0x0][0x37c] ;  /* 0x0000df00ff017b82 */ /* 0x000fe20000000800 */
[----:B------:R-:W-:Y:S05]  /*0010*/  EXIT ;  /* 0x000000000000794d */ /* 0x000fea0003800000 */
.L_x_22:
        /* <DEDUP_REMOVED lines=14> */
.L_x_70:


//--------------------- .text._ZN13group_norm_v214gn_cuda_kernelI13__nv_bfloat16Li480ELi2ELi16ELi120ELi1024ELb1ELi32ELi960ELi960ELi4ELb1ELi9ELb0ELb0ENS_16CompileConditionILi1000EEEEEvPT_PKS4_S7_S7_flPfS8_Pj --------------------------
	.section	.text._ZN13group_norm_v214gn_cuda_kernelI13__nv_bfloat16Li480ELi2ELi16ELi120ELi1024ELb1ELi32ELi960ELi960ELi4ELb1ELi9ELb0ELb0ENS_16CompileConditionILi1000EEEEEvPT_PKS4_S7_S7_flPfS8_Pj,"ax",@progbits
	.align	128
        .global         _ZN13group_norm_v214gn_cuda_kernelI13__nv_bfloat16Li480ELi2ELi16ELi120ELi1024ELb1ELi32ELi960ELi960ELi4ELb1ELi9ELb0ELb0ENS_16CompileConditionILi1000EEEEEvPT_PKS4_S7_S7_flPfS8_Pj
        .type           _ZN13group_norm_v214gn_cuda_kernelI13__nv_bfloat16Li480ELi2ELi16ELi120ELi1024ELb1ELi32ELi960ELi960ELi4ELb1ELi9ELb0ELb0ENS_16CompileConditionILi1000EEEEEvPT_PKS4_S7_S7_flPfS8_Pj,@function
        .size           _ZN13group_norm_v214gn_cuda_kernelI13__nv_bfloat16Li480ELi2ELi16ELi120ELi1024ELb1ELi32ELi960ELi960ELi4ELb1ELi9ELb0ELb0ENS_16CompileConditionILi1000EEEEEvPT_PKS4_S7_S7_flPfS8_Pj,(.L_x_71 - _ZN13group_norm_v214gn_cuda_kernelI13__nv_bfloat16Li480ELi2ELi16ELi120ELi1024ELb1ELi32ELi960ELi960ELi4ELb1ELi9ELb0ELb0ENS_16CompileConditionILi1000EEEEEvPT_PKS4_S7_S7_flPfS8_Pj)
        .other          _ZN13group_norm_v214gn_cuda_kernelI13__nv_bfloat16Li480ELi2ELi16ELi120ELi1024ELb1ELi32ELi960ELi960ELi4ELb1ELi9ELb0ELb0ENS_16CompileConditionILi1000EEEEEvPT_PKS4_S7_S7_flPfS8_Pj,@"STO_CUDA_ENTRY STV_DEFAULT"
_ZN13group_norm_v214gn_cuda_kernelI13__nv_bfloat16Li480ELi2ELi16ELi120ELi1024ELb1ELi32ELi960ELi960ELi4ELb1ELi9ELb0ELb0ENS_16CompileConditionILi1000EEEEEvPT_PKS4_S7_S7_flPfS8_Pj:
.text._ZN13group_norm_v214gn_cuda_kernelI13__nv_bfloat16Li480ELi2ELi16ELi120ELi1024ELb1ELi32ELi960ELi960ELi4ELb1ELi9ELb0ELb0ENS_16CompileConditionILi1000EEEEEvPT_PKS4_S7_S7_flPfS8_Pj:
[----:B------:R-:W-:Y:S01]  /*0000*/  LDC R1, c[0x0][0x37c] ;  /* 0x0000df00ff017b82 */ /* 0x000fe20000000800 */
[----:B------:R-:W-:Y:S05]  /*0010*/  EXIT ;  /* 0x000000000000794d */ /* 0x000fea0003800000 */
.L_x_23:
        /* <DEDUP_REMOVED lines=14> */
.L_x_71:


//--------------------- .text._ZN13group_norm_v218gn_bwd_cuda_kernelI6__halfLi480ELi3ELi32ELi60ELi1024ELb0ELb1ELi8ELi960ELi960ELi4ELb1ELi2ELb0ELb0ELNS_15WgradSyncMethodE3ENS_16CompileConditionILi1000EEEEEvPT_S6_S6_PKS5_S8_S8_S8_PKfflPfPj --------------------------
	.section	.text._ZN13group_norm_v218gn_bwd_cuda_kernelI6__halfLi480ELi3ELi32ELi60ELi1024ELb0ELb1ELi8ELi960ELi960ELi4ELb1ELi2ELb0ELb0ELNS_15WgradSyncMethodE3ENS_16CompileConditionILi1000EEEEEvPT_S6_S6_PKS5_S8_S8_S8_PKfflPfPj,"ax",@progbits
	.align	128
        .global         _ZN13group_norm_v218gn_bwd_cuda_kernelI6__halfLi480ELi3ELi32ELi60ELi1024ELb0ELb1ELi8ELi960ELi960ELi4ELb1ELi2ELb0ELb0ELNS_15WgradSyncMethodE3ENS_16CompileConditionILi1000EEEEEvPT_S6_S6_PKS5_S8_S8_S8_PKfflPfPj
        .type           _ZN13group_norm_v218gn_bwd_cuda_kernelI6__halfLi480ELi3ELi32ELi60ELi1024ELb0ELb1ELi8ELi960ELi960ELi4ELb1ELi2ELb0ELb0ELNS_15WgradSyncMethodE3ENS_16CompileConditionILi1000EEEEEvPT_S6_S6_PKS5_S8_S8_S8_PKfflPfPj,@function
        .size           _ZN13group_norm_v218gn_bwd_cuda_kernelI6__halfLi480ELi3ELi32ELi60ELi1024ELb0ELb1ELi8ELi960ELi960ELi4ELb1ELi2ELb0ELb0ELNS_15WgradSyncMethodE3ENS_16CompileConditionILi1000EEEEEvPT_S6_S6_PKS5_S8_S8_S8_PKfflPfPj,(.L_x_72 - _ZN13group_norm_v218gn_bwd_cuda_kernelI6__halfLi480ELi3ELi32ELi60ELi1024ELb0ELb1ELi8ELi960ELi960ELi4ELb1ELi2ELb0ELb0ELNS_15WgradSyncMethodE3ENS_16CompileConditionILi1000EEEEEvPT_S6_S6_PKS5_S8_S8_S8_PKfflPfPj)
        .other          _ZN13group_norm_v218gn_bwd_cuda_kernelI6__halfLi480ELi3ELi32ELi60ELi1024ELb0ELb1ELi8ELi960ELi960ELi4ELb1ELi2ELb0ELb0ELNS_15WgradSyncMethodE3ENS_16CompileConditionILi1000EEEEEvPT_S6_S6_PKS5_S8_S8_S8_PKfflPfPj,@"STO_CUDA_ENTRY STV_DEFAULT"
_ZN13group_norm_v218gn_bwd_cuda_kernelI6__halfLi480ELi3ELi32ELi60ELi1024ELb0ELb1ELi8ELi960ELi960ELi4ELb1ELi2ELb0ELb0ELNS_15WgradSyncMethodE3ENS_16CompileConditionILi1000EEEEEvPT_S6_S6_PKS5_S8_S8_S8_PKfflPfPj:
.text._ZN13group_norm_v218gn_bwd_cuda_kernelI6__halfLi480ELi3ELi32ELi60ELi1024ELb0ELb1ELi8ELi960ELi960ELi4ELb1ELi2ELb0ELb0ELNS_15WgradSyncMethodE3ENS_16CompileConditionILi1000EEEEEvPT_S6_S6_PKS5_S8_S8_S8_PKfflPfPj:
[----:B------:R-:W-:Y:S01]  /*0000*/  LDC R1, c[0x0][0x37c] ;  /* 0x0000df00ff017b82 */ /* 0x000fe20000000800 */
[----:B------:R-:W-:Y:S05]  /*0010*/  EXIT ;  /* 0x000000000000794d */ /* 0x000fea0003800000 */
.L_x_24:
        /* <DEDUP_REMOVED lines=14> */
.L_x_72:


//--------------------- .text._ZN13group_norm_v218gn_bwd_cuda_kernelI6__halfLi480ELi1ELi32ELi60ELi1024ELb0ELb1ELi16ELi960ELi960ELi4ELb1ELi2ELb0ELb0ELNS_15WgradSyncMethodE3ENS_16CompileConditionILi1000EEEEEvPT_S6_S6_PKS5_S8_S8_S8_PKfflPfPj --------------------------
	.section	.text._ZN13group_norm_v218gn_bwd_cuda_kernelI6__halfLi480ELi1ELi32ELi60ELi1024ELb0ELb1ELi16ELi960ELi960ELi4ELb1ELi2ELb0ELb0ELNS_15WgradSyncMethodE3ENS_16CompileConditionILi1000EEEEEvPT_S6_S6_PKS5_S8_S8_S8_PKfflPfPj,"ax",@progbits
	.align	128
        .global         _ZN13group_norm_v218gn_bwd_cuda_kernelI6__halfLi480ELi1ELi32ELi60ELi1024ELb0ELb1ELi16ELi960ELi960ELi4ELb1ELi2ELb0ELb0ELNS_15WgradSyncMethodE3ENS_16CompileConditionILi1000EEEEEvPT_S6_S6_PKS5_S8_S8_S8_PKfflPfPj
        .type           _ZN13group_norm_v218gn_bwd_cuda_kernelI6__halfLi480ELi1ELi32ELi60ELi1024ELb0ELb1ELi16ELi960ELi960ELi4ELb1ELi2ELb0ELb0ELNS_15WgradSyncMethodE3ENS_16CompileConditionILi1000EEEEEvPT_S6_S6_PKS5_S8_S8_S8_PKfflPfPj,@function
        .size           _ZN13group_norm_v218gn_bwd_cuda_kernelI6__halfLi480ELi1ELi32ELi60ELi1024ELb0ELb1ELi16ELi960ELi960ELi4ELb1ELi2ELb0ELb0ELNS_15WgradSyncMethodE3ENS_16CompileConditionILi1000EEEEEvPT_S6_S6_PKS5_S8_S8_S8_PKfflPfPj,(.L_x_73 - _ZN13group_norm_v218gn_bwd_cuda_kernelI6__halfLi480ELi1ELi32ELi60ELi1024ELb0ELb1ELi16ELi960ELi960ELi4ELb1ELi2ELb0ELb0ELNS_15WgradSyncMethodE3ENS_16CompileConditionILi1000EEEEEvPT_S6_S6_PKS5_S8_S8_S8_PKfflPfPj)
        .other          _ZN13group_norm_v218gn_bwd_cuda_kernelI6__halfLi480ELi1ELi32ELi60ELi1024ELb0ELb1ELi16ELi960ELi960ELi4ELb1ELi2ELb0ELb0ELNS_15WgradSyncMethodE3ENS_16CompileConditionILi1000EEEEEvPT_S6_S6_PKS5_S8_S8_S8_PKfflPfPj,@"STO_CUDA_ENTRY STV_DEFAULT"
_ZN13group_norm_v218gn_bwd_cuda_kernelI6__halfLi480ELi1ELi32ELi60ELi1024ELb0ELb1ELi16ELi960ELi960ELi4ELb1ELi2ELb0ELb0ELNS_15WgradSyncMethodE3ENS_16CompileConditionILi1000EEEEEvPT_S6_S6_PKS5_S8_S8_S8_PKfflPfPj:
.text._ZN13group_norm_v218gn_bwd_cuda_kernelI6__halfLi480ELi1ELi32ELi60ELi1024ELb0ELb1ELi16ELi960ELi960ELi4ELb1ELi2ELb0ELb0ELNS_15WgradSyncMethodE3ENS_16CompileConditionILi1000EEEEEvPT_S6_S6_PKS5_S8_S8_S8_PKfflPfPj:
[----:B------:R-:W-:Y:S01]  /*0000*/  LDC R1, c[0x0][0x37c] ;  /* 0x0000df00ff017b82 */ /* 0x000fe20000000800 */
[----:B------:R-:W-:Y:S05]  /*0010*/  EXIT ;  /* 0x000000000000794d */ /* 0x000fea0003800000 */
.L_x_25:
        /* <DEDUP_REMOVED lines=14> */
.L_x_73:


//--------------------- .text._ZN13group_norm_v218gn_bwd_cuda_kernelI6__halfLi480ELi1ELi32ELi60ELi1024ELb0ELb1ELi32ELi960ELi960ELi4ELb1ELi4ELb0ELb0ELNS_15WgradSyncMethodE3ENS_16CompileConditionILi1000EEEEEvPT_S6_S6_PKS5_S8_S8_S8_PKfflPfPj --------------------------
	.section	.text._ZN13group_norm_v218gn_bwd_cuda_kernelI6__halfLi480ELi1ELi32ELi60ELi1024ELb0ELb1ELi32ELi960ELi960ELi4ELb1ELi4ELb0ELb0ELNS_15WgradSyncMethodE3ENS_16CompileConditionILi1000EEEEEvPT_S6_S6_PKS5_S8_S8_S8_PKfflPfPj,"ax",@progbits
	.align	128
        .global         _ZN13group_norm_v218gn_bwd_cuda_kernelI6__halfLi480ELi1ELi32ELi60ELi1024ELb0ELb1ELi32ELi960ELi960ELi4ELb1ELi4ELb0ELb0ELNS_15WgradSyncMethodE3ENS_16CompileConditionILi1000EEEEEvPT_S6_S6_PKS5_S8_S8_S8_PKfflPfPj
        .type           _ZN13group_norm_v218gn_bwd_cuda_kernelI6__halfLi480ELi1ELi32ELi60ELi1024ELb0ELb1ELi32ELi960ELi960ELi4ELb1ELi4ELb0ELb0ELNS_15WgradSyncMethodE3ENS_16CompileConditionILi1000EEEEEvPT_S6_S6_PKS5_S8_S8_S8_PKfflPfPj,@function
        .size           _ZN13group_norm_v218gn_bwd_cuda_kernelI6__halfLi480ELi1ELi32ELi60ELi1024ELb0ELb1ELi32ELi960ELi960ELi4ELb1ELi4ELb0ELb0ELNS_15WgradSyncMethodE3ENS_16CompileConditionILi1000EEEEEvPT_S6_S6_PKS5_S8_S8_S8_PKfflPfPj,(.L_x_74 - _ZN13group_norm_v218gn_bwd_cuda_kernelI6__halfLi480ELi1ELi32ELi60ELi1024ELb0ELb1ELi32ELi960ELi960ELi4ELb1ELi4ELb0ELb0ELNS_15WgradSyncMethodE3ENS_16CompileConditionILi1000EEEEEvPT_S6_S6_PKS5_S8_S8_S8_PKfflPfPj)
        .other          _ZN13group_norm_v218gn_bwd_cuda_kernelI6__halfLi480ELi1ELi32ELi60ELi1024ELb0ELb1ELi32ELi960ELi960ELi4ELb1ELi4ELb0ELb0ELNS_15WgradSyncMethodE3ENS_16CompileConditionILi1000EEEEEvPT_S6_S6_PKS5_S8_S8_S8_PKfflPfPj,@"STO_CUDA_ENTRY STV_DEFAULT"
_ZN13group_norm_v218gn_bwd_cuda_kernelI6__halfLi480ELi1ELi32ELi60ELi1024ELb0ELb1ELi32ELi960ELi960ELi4ELb1ELi4ELb0ELb0ELNS_15WgradSyncMethodE3ENS_16CompileConditionILi1000EEEEEvPT_S6_S6_PKS5_S8_S8_S8_PKfflPfPj:
.text._ZN13group_norm_v218gn_bwd_cuda_kernelI6__halfLi480ELi1ELi32ELi60ELi1024ELb0ELb1ELi32ELi960ELi960ELi4ELb1ELi4ELb0ELb0ELNS_15WgradSyncMethodE3ENS_16CompileConditionILi1000EEEEEvPT_S6_S6_PKS5_S8_S8_S8_PKfflPfPj:
[----:B------:R-:W-:Y:S01]  /*0000*/  LDC R1, c[0x0][0x37c] ;  /* 0x0000df00ff017b82 */ /* 0x000fe20000000800 */
[----:B------:R-:W-:Y:S05]  /*0010*/  EXIT ;  /* 0x000000000000794d */ /* 0x000fea0003800000 */
.L_x_26:
        /* <DEDUP_REMOVED lines=14> */
.L_x_74:


//--------------------- .text._ZN13group_norm_v218gn_bwd_cuda_kernelI6__halfLi480ELi2ELi32ELi60ELi1024ELb0ELb1ELi16ELi960ELi960ELi4ELb1ELi3ELb0ELb0ELNS_15WgradSyncMethodE2ENS_16CompileConditionILi1000EEEEEvPT_S6_S6_PKS5_S8_S8_S8_PKfflPfPj --------------------------
	.section	.text._ZN13group_norm_v218gn_bwd_cuda_kernelI6__halfLi480ELi2ELi32ELi60ELi1024ELb0ELb1ELi16ELi960ELi960ELi4ELb1ELi3ELb0ELb0ELNS_15WgradSyncMethodE2ENS_16CompileConditionILi1000EEEEEvPT_S6_S6_PKS5_S8_S8_S8_PKfflPfPj,"ax",@progbits
	.align	128
        .global         _ZN13group_norm_v218gn_bwd_cuda_kernelI6__halfLi480ELi2ELi32ELi60ELi1024ELb0ELb1ELi16ELi960ELi960ELi4ELb1ELi3ELb0ELb0ELNS_15WgradSyncMethodE2ENS_16CompileConditionILi1000EEEEEvPT_S6_S6_PKS5_S8_S8_S8_PKfflPfPj
        .type           _ZN13group_norm_v218gn_bwd_cuda_kernelI6__halfLi480ELi2ELi32ELi60ELi1024ELb0ELb1ELi16ELi960ELi960ELi4ELb1ELi3ELb0ELb0ELNS_15WgradSyncMethodE2ENS_16CompileConditionILi1000EEEEEvPT_S6_S6_PKS5_S8_S8_S8_PKfflPfPj,@function
        .size           _ZN13group_norm_v218gn_bwd_cuda_kernelI6__halfLi480ELi2ELi32ELi60ELi1024ELb0ELb1ELi16ELi960ELi960ELi4ELb1ELi3ELb0ELb0ELNS_15WgradSyncMethodE2ENS_16CompileConditionILi1000EEEEEvPT_S6_S6_PKS5_S8_S8_S8_PKfflPfPj,(.L_x_75 - _ZN13group_norm_v218gn_bwd_cuda_kernelI6__halfLi480ELi2ELi32ELi60ELi1024ELb0ELb1ELi16ELi960ELi960ELi4ELb1ELi3ELb0ELb0ELNS_15WgradSyncMethodE2ENS_16CompileConditionILi1000EEEEEvPT_S6_S6_PKS5_S8_S8_S8_PKfflPfPj)
        .other          _ZN13group_norm_v218gn_bwd_cuda_kernelI6__halfLi480ELi2ELi32ELi60ELi1024ELb0ELb1ELi16ELi960ELi960ELi4ELb1ELi3ELb0ELb0ELNS_15WgradSyncMethodE2ENS_16CompileConditionILi1000EEEEEvPT_S6_S6_PKS5_S8_S8_S8_PKfflPfPj,@"STO_CUDA_ENTRY STV_DEFAULT"
_ZN13group_norm_v218gn_bwd_cuda_kernelI6__halfLi480ELi2ELi32ELi60ELi1024ELb0ELb1ELi16ELi960ELi960ELi4ELb1ELi3ELb0ELb0ELNS_15WgradSyncMethodE2ENS_16CompileConditionILi1000EEEEEvPT_S6_S6_PKS5_S8_S8_S8_PKfflPfPj:
.text._ZN13group_norm_v218gn_bwd_cuda_kernelI6__halfLi480ELi2ELi32ELi60ELi1024ELb0ELb1ELi16ELi960ELi960ELi4ELb1ELi3ELb0ELb0ELNS_15WgradSyncMethodE2ENS_16CompileConditionILi1000EEEEEvPT_S6_S6_PKS5_S8_S8_S8_PKfflPfPj:
[----:B------:R-:W-:Y:S01]  /*0000*/  LDC R1, c[0x0][0x37c] ;  /* 0x0000df00ff017b82 */ /* 0x000fe20000000800 */
[----:B------:R-:W-:Y:S05]  /*0010*/  EXIT ;  /* 0x000000000000794d */ /* 0x000fea0003800000 */
.L_x_27:
        /* <DEDUP_REMOVED lines=14> */
.L_x_75:


//--------------------- .text._ZN13group_norm_v218gn_bwd_cuda_kernelI6__halfLi480ELi2ELi32ELi60ELi1024ELb0ELb1ELi16ELi960ELi960ELi4ELb1ELi4ELb0ELb0ELNS_15WgradSyncMethodE3ENS_16CompileConditionILi1000EEEEEvPT_S6_S6_PKS5_S8_S8_S8_PKfflPfPj --------------------------
	.section	.text._ZN13group_norm_v218gn_bwd_cuda_kernelI6__halfLi480ELi2ELi32ELi60ELi1024ELb0ELb1ELi16ELi960ELi960ELi4ELb1ELi4ELb0ELb0ELNS_15WgradSyncMethodE3ENS_16CompileConditionILi1000EEEEEvPT_S6_S6_PKS5_S8_S8_S8_PKfflPfPj,"ax",@progbits
	.align	128
        .global         _ZN13group_norm_v218gn_bwd_cuda_kernelI6__halfLi480ELi2ELi32ELi60ELi1024ELb0ELb1ELi16ELi960ELi960ELi4ELb1ELi4ELb0ELb0ELNS_15WgradSyncMethodE3ENS_16CompileConditionILi1000EEEEEvPT_S6_S6_PKS5_S8_S8_S8_PKfflPfPj
        .type           _ZN13group_norm_v218gn_bwd_cuda_kernelI6__halfLi480ELi2ELi32ELi60ELi1024ELb0ELb1ELi16ELi960ELi960ELi4ELb1ELi4ELb0ELb0ELNS_15WgradSyncMethodE3ENS_16CompileConditionILi1000EEEEEvPT_S6_S6_PKS5_S8_S8_S8_PKfflPfPj,@function
        .size           _ZN13group_norm_v218gn_bwd_cuda_kernelI6__halfLi480ELi2ELi32ELi60ELi1024ELb0ELb1ELi16ELi960ELi960ELi4ELb1ELi4ELb0ELb0ELNS_15WgradSyncMethodE3ENS_16CompileConditionILi1000EEEEEvPT_S6_S6_PKS5_S8_S8_S8_PKfflPfPj,(.L_x_76 - _ZN13group_norm_v218gn_bwd_cuda_kernelI6__halfLi480ELi2ELi32ELi60ELi1024ELb0ELb1ELi16ELi960ELi960ELi4ELb1ELi4ELb0ELb0ELNS_15WgradSyncMethodE3ENS_16CompileConditionILi1000EEEEEvPT_S6_S6_PKS5_S8_S8_S8_PKfflPfPj)
        .other          _ZN13group_norm_v218gn_bwd_cuda_kernelI6__halfLi480ELi2ELi32ELi60ELi1024ELb0ELb1ELi16ELi960ELi960ELi4ELb1ELi4ELb0ELb0ELNS_15WgradSyncMethodE3ENS_16CompileConditionILi1000EEEEEvPT_S6_S6_PKS5_S8_S8_S8_PKfflPfPj,@"STO_CUDA_ENTRY STV_DEFAULT"
_ZN13group_norm_v218gn_bwd_cuda_kernelI6__halfLi480ELi2ELi32ELi60ELi1024ELb0ELb1ELi16ELi960ELi960ELi4ELb1ELi4ELb0ELb0ELNS_15WgradSyncMethodE3ENS_16CompileConditionILi1000EEEEEvPT_S6_S6_PKS5_S8_S8_S8_PKfflPfPj:
.text._ZN13group_norm_v218gn_bwd_cuda_kernelI6__halfLi480ELi2ELi32ELi60ELi1024ELb0ELb1ELi16ELi960ELi960ELi4ELb1ELi4ELb0ELb0ELNS_15WgradSyncMethodE3ENS_16CompileConditionILi1000EEEEEvPT_S6_S6_PKS5_S8_S8_S8_PKfflPfPj:
[----:B------:R-:W-:Y:S01]  /*0000*/  LDC R1, c[0x0][0x37c] ;  /* 0x0000df00ff017b82 */ /* 0x000fe20000000800 */
[----:B------:R-:W-:Y:S05]  /*0010*/  EXIT ;  /* 0x000000000000794d */ /* 0x000fea0003800000 */
.L_x_28:
        /* <DEDUP_REMOVED lines=14> */
.L_x_76:


//--------------------- .text._ZN13group_norm_v218gn_bwd_cuda_kernelI6__halfLi480ELi3ELi16ELi120ELi1024ELb1ELb1ELi8ELi960ELi960ELi4ELb1ELi2ELb0ELb0ELNS_15WgradSyncMethodE3ENS_16CompileConditionILi1000EEEEEvPT_S6_S6_PKS5_S8_S8_S8_PKfflPfPj --------------------------
	.section	.text._ZN13group_norm_v218gn_bwd_cuda_kernelI6__halfLi480ELi3ELi16ELi120ELi1024ELb1ELb1ELi8ELi960ELi960ELi4ELb1ELi2ELb0ELb0ELNS_15WgradSyncMethodE3ENS_16CompileConditionILi1000EEEEEvPT_S6_S6_PKS5_S8_S8_S8_PKfflPfPj,"ax",@progbits
	.align	128
        .global         _ZN13group_norm_v218gn_bwd_cuda_kernelI6__halfLi480ELi3ELi16ELi120ELi1024ELb1ELb1ELi8ELi960ELi960ELi4ELb1ELi2ELb0ELb0ELNS_15WgradSyncMethodE3ENS_16CompileConditionILi1000EEEEEvPT_S6_S6_PKS5_S8_S8_S8_PKfflPfPj
        .type           _ZN13group_norm_v218gn_bwd_cuda_kernelI6__halfLi480ELi3ELi16ELi120ELi1024ELb1ELb1ELi8ELi960ELi960ELi4ELb1ELi2ELb0ELb0ELNS_15WgradSyncMethodE3ENS_16CompileConditionILi1000EEEEEvPT_S6_S6_PKS5_S8_S8_S8_PKfflPfPj,@function
        .size           _ZN13group_norm_v218gn_bwd_cuda_kernelI6__halfLi480ELi3ELi16ELi120ELi1024ELb1ELb1ELi8ELi960ELi960ELi4ELb1ELi2ELb0ELb0ELNS_15WgradSyncMethodE3ENS_16CompileConditionILi1000EEEEEvPT_S6_S6_PKS5_S8_S8_S8_PKfflPfPj,(.L_x_77 - _ZN13group_norm_v218gn_bwd_cuda_kernelI6__halfLi480ELi3ELi16ELi120ELi1024ELb1ELb1ELi8ELi960ELi960ELi4ELb1ELi2ELb0ELb0ELNS_15WgradSyncMethodE3ENS_16CompileConditionILi1000EEEEEvPT_S6_S6_PKS5_S8_S8_S8_PKfflPfPj)
        .other          _ZN13group_norm_v218gn_bwd_cuda_kernelI6__halfLi480ELi3ELi16ELi120ELi1024ELb1ELb1ELi8ELi960ELi960ELi4ELb1ELi2ELb0ELb0ELNS_15WgradSyncMethodE3ENS_16CompileConditionILi1000EEEEEvPT_S6_S6_PKS5_S8_S8_S8_PKfflPfPj,@"STO_CUDA_ENTRY STV_DEFAULT"
_ZN13group_norm_v218gn_bwd_cuda_kernelI6__halfLi480ELi3ELi16ELi120ELi1024ELb1ELb1ELi8ELi960ELi960ELi4ELb1ELi2ELb0ELb0ELNS_15WgradSyncMethodE3ENS_16CompileConditionILi1000EEEEEvPT_S6_S6_PKS5_S8_S8_S8_PKfflPfPj:
.text._ZN13group_norm_v218gn_bwd_cuda_kernelI6__halfLi480ELi3ELi16ELi120ELi1024ELb1ELb1ELi8ELi960ELi960ELi4ELb1ELi2ELb0ELb0ELNS_15WgradSyncMethodE3ENS_16CompileConditionILi1000EEEEEvPT_S6_S6_PKS5_S8_S8_S8_PKfflPfPj:
[----:B------:R-:W-:Y:S01]  /*0000*/  LDC R1, c[0x0][0x37c] ;  /* 0x0000df00ff017b82 */ /* 0x000fe20000000800 */
[----:B------:R-:W-:Y:S05]  /*0010*/  EXIT ;  /* 0x000000000000794d */ /* 0x000fea0003800000 */
.L_x_29:
        /* <DEDUP_REMOVED lines=14> */
.L_x_77:


//--------------------- .text._ZN13group_norm_v218gn_bwd_cuda_kernelI6__halfLi480ELi1ELi16ELi120ELi1024ELb1ELb1ELi16ELi960ELi960ELi4ELb1ELi2ELb0ELb0ELNS_15WgradSyncMethodE3ENS_16CompileConditionILi1000EEEEEvPT_S6_S6_PKS5_S8_S8_S8_PKfflPfPj --------------------------
	.section	.text._ZN13group_norm_v218gn_bwd_cuda_kernelI6__halfLi480ELi1ELi16ELi120ELi1024ELb1ELb1ELi16ELi960ELi960ELi4ELb1ELi2ELb0ELb0ELNS_15WgradSyncMethodE3ENS_16CompileConditionILi1000EEEEEvPT_S6_S6_PKS5_S8_S8_S8_PKfflPfPj,"ax",@progbits
	.align	128
        .global         _ZN13group_norm_v218gn_bwd_cuda_kernelI6__halfLi480ELi1ELi16ELi120ELi1024ELb1ELb1ELi16ELi960ELi960ELi4ELb1ELi2ELb0ELb0ELNS_15WgradSyncMethodE3ENS_16CompileConditionILi1000EEEEEvPT_S6_S6_PKS5_S8_S8_S8_PKfflPfPj
        .type           _ZN13group_norm_v218gn_bwd_cuda_kernelI6__halfLi480ELi1ELi16ELi120ELi1024ELb1ELb1ELi16ELi960ELi960ELi4ELb1ELi2ELb0ELb0ELNS_15WgradSyncMethodE3ENS_16CompileConditionILi1000EEEEEvPT_S6_S6_PKS5_S8_S8_S8_PKfflPfPj,@function
        .size           _ZN13group_norm_v218gn_bwd_cuda_kernelI6__halfLi480ELi1ELi16ELi120ELi1024ELb1ELb1ELi16ELi960ELi960ELi4ELb1ELi2ELb0ELb0ELNS_15WgradSyncMethodE3ENS_16CompileConditionILi1000EEEEEvPT_S6_S6_PKS5_S8_S8_S8_PKfflPfPj,(.L_x_78 - _ZN13group_norm_v218gn_bwd_cuda_kernelI6__halfLi480ELi1ELi16ELi120ELi1024ELb1ELb1ELi16ELi960ELi960ELi4ELb1ELi2ELb0ELb0ELNS_15WgradSyncMethodE3ENS_16CompileConditionILi1000EEEEEvPT_S6_S6_PKS5_S8_S8_S8_PKfflPfPj)
        .other          _ZN13group_norm_v218gn_bwd_cuda_kernelI6__halfLi480ELi1ELi16ELi120ELi1024ELb1ELb1ELi16ELi960ELi960ELi4ELb1ELi2ELb0ELb0ELNS_15WgradSyncMethodE3ENS_16CompileConditionILi1000EEEEEvPT_S6_S6_PKS5_S8_S8_S8_PKfflPfPj,@"STO_CUDA_ENTRY STV_DEFAULT"
_ZN13group_norm_v218gn_bwd_cuda_kernelI6__halfLi480ELi1ELi16ELi120ELi1024ELb1ELb1ELi16ELi960ELi960ELi4ELb1ELi2ELb0ELb0ELNS_15WgradSyncMethodE3ENS_16CompileConditionILi1000EEEEEvPT_S6_S6_PKS5_S8_S8_S8_PKfflPfPj:
.text._ZN13group_norm_v218gn_bwd_cuda_kernelI6__halfLi480ELi1ELi16ELi120ELi1024ELb1ELb1ELi16ELi960ELi960ELi4ELb1ELi2ELb0ELb0ELNS_15WgradSyncMethodE3ENS_16CompileConditionILi1000EEEEEvPT_S6_S6_PKS5_S8_S8_S8_PKfflPfPj:
[----:B------:R-:W-:Y:S01]  /*0000*/  LDC R1, c[0x0][0x37c] ;  /* 0x0000df00ff017b82 */ /* 0x000fe20000000800 */
[----:B------:R-:W-:Y:S05]  /*0010*/  EXIT ;  /* 0x000000000000794d */ /* 0x000fea0003800000 */
.L_x_30:
        /* <DEDUP_REMOVED lines=14> */
.L_x_78:


//--------------------- .text._ZN13group_norm_v218gn_bwd_cuda_kernelI6__halfLi480ELi1ELi16ELi120ELi1024ELb1ELb1ELi32ELi960ELi960ELi4ELb1ELi4ELb0ELb0ELNS_15WgradSyncMethodE3ENS_16CompileConditionILi1000EEEEEvPT_S6_S6_PKS5_S8_S8_S8_PKfflPfPj --------------------------
	.section	.text._ZN13group_norm_v218gn_bwd_cuda_kernelI6__halfLi480ELi1ELi16ELi120ELi1024ELb1ELb1ELi32ELi960ELi960ELi4ELb1ELi4ELb0ELb0ELNS_15WgradSyncMethodE3ENS_16CompileConditionILi1000EEEEEvPT_S6_S6_PKS5_S8_S8_S8_PKfflPfPj,"ax",@progbits
	.align	128
        .global         _ZN13group_norm_v218gn_bwd_cuda_kernelI6__halfLi480ELi1ELi16ELi120ELi1024ELb1ELb1ELi32ELi960ELi960ELi4ELb1ELi4ELb0ELb0ELNS_15WgradSyncMethodE3ENS_16CompileConditionILi1000EEEEEvPT_S6_S6_PKS5_S8_S8_S8_PKfflPfPj
        .type           _ZN13group_norm_v218gn_bwd_cuda_kernelI6__halfLi480ELi1ELi16ELi120ELi1024ELb1ELb1ELi32ELi960ELi960ELi4ELb1ELi4ELb0ELb0ELNS_15WgradSyncMethodE3ENS_16CompileConditionILi1000EEEEEvPT_S6_S6_PKS5_S8_S8_S8_PKfflPfPj,@function
        .size           _ZN13group_norm_v218gn_bwd_cuda_kernelI6__halfLi480ELi1ELi16ELi120ELi1024ELb1ELb1ELi32ELi960ELi960ELi4ELb1ELi4ELb0ELb0ELNS_15WgradSyncMethodE3ENS_16CompileConditionILi1000EEEEEvPT_S6_S6_PKS5_S8_S8_S8_PKfflPfPj,(.L_x_79 - _ZN13group_norm_v218gn_bwd_cuda_kernelI6__halfLi480ELi1ELi16ELi120ELi1024ELb1ELb1ELi32ELi960ELi960ELi4ELb1ELi4ELb0ELb0ELNS_15WgradSyncMethodE3ENS_16CompileConditionILi1000EEEEEvPT_S6_S6_PKS5_S8_S8_S8_PKfflPfPj)
        .other          _ZN13group_norm_v218gn_bwd_cuda_kernelI6__halfLi480ELi1ELi16ELi120ELi1024ELb1ELb1ELi32ELi960ELi960ELi4ELb1ELi4ELb0ELb0ELNS_15WgradSyncMethodE3ENS_16CompileConditionILi1000EEEEEvPT_S6_S6_PKS5_S8_S8_S8_PKfflPfPj,@"STO_CUDA_ENTRY STV_DEFAULT"
_ZN13group_norm_v218gn_bwd_cuda_kernelI6__halfLi480ELi1ELi16ELi120ELi1024ELb1ELb1ELi32ELi960ELi960ELi4ELb1ELi4ELb0ELb0ELNS_15WgradSyncMethodE3ENS_16CompileConditionILi1000EEEEEvPT_S6_S6_PKS5_S8_S8_S8_PKfflPfPj:
.text._ZN13group_norm_v218gn_bwd_cuda_kernelI6__halfLi480ELi1ELi16ELi120ELi1024ELb1ELb1ELi32ELi960ELi960ELi4ELb1ELi4ELb0ELb0ELNS_15WgradSyncMethodE3ENS_16CompileConditionILi1000EEEEEvPT_S6_S6_PKS5_S8_S8_S8_PKfflPfPj:
[----:B------:R-:W-:Y:S01]  /*0000*/  LDC R1, c[0x0][0x37c] ;  /* 0x0000df00ff017b82 */ /* 0x000fe20000000800 */
[----:B------:R-:W-:Y:S05]  /*0010*/  EXIT ;  /* 0x000000000000794d */ /* 0x000fea0003800000 */
.L_x_31:
        /* <DEDUP_REMOVED lines=14> */
.L_x_79:


//--------------------- .text._ZN13group_norm_v218gn_bwd_cuda_kernelI6__halfLi480ELi2ELi16ELi120ELi1024ELb1ELb1ELi16ELi960ELi960ELi4ELb1ELi3ELb0ELb0ELNS_15WgradSyncMethodE2ENS_16CompileConditionILi1000EEEEEvPT_S6_S6_PKS5_S8_S8_S8_PKfflPfPj --------------------------
	.section	.text._ZN13group_norm_v218gn_bwd_cuda_kernelI6__halfLi480ELi2ELi16ELi120ELi1024ELb1ELb1ELi16ELi960ELi960ELi4ELb1ELi3ELb0ELb0ELNS_15WgradSyncMethodE2ENS_16CompileConditionILi1000EEEEEvPT_S6_S6_PKS5_S8_S8_S8_PKfflPfPj,"ax",@progbits
	.align	128
        .global         _ZN13group_norm_v218gn_bwd_cuda_kernelI6__halfLi480ELi2ELi16ELi120ELi1024ELb1ELb1ELi16ELi960ELi960ELi4ELb1ELi3ELb0ELb0ELNS_15WgradSyncMethodE2ENS_16CompileConditionILi1000EEEEEvPT_S6_S6_PKS5_S8_S8_S8_PKfflPfPj
        .type           _ZN13group_norm_v218gn_bwd_cuda_kernelI6__halfLi480ELi2ELi16ELi120ELi1024ELb1ELb1ELi16ELi960ELi960ELi4ELb1ELi3ELb0ELb0ELNS_15WgradSyncMethodE2ENS_16CompileConditionILi1000EEEEEvPT_S6_S6_PKS5_S8_S8_S8_PKfflPfPj,@function
        .size           _ZN13group_norm_v218gn_bwd_cuda_kernelI6__halfLi480ELi2ELi16ELi120ELi1024ELb1ELb1ELi16ELi960ELi960ELi4ELb1ELi3ELb0ELb0ELNS_15WgradSyncMethodE2ENS_16CompileConditionILi1000EEEEEvPT_S6_S6_PKS5_S8_S8_S8_PKfflPfPj,(.L_x_80 - _ZN13group_norm_v218gn_bwd_cuda_kernelI6__halfLi480ELi2ELi16ELi120ELi1024ELb1ELb1ELi16ELi960ELi960ELi4ELb1ELi3ELb0ELb0ELNS_15WgradSyncMethodE2ENS_16CompileConditionILi1000EEEEEvPT_S6_S6_PKS5_S8_S8_S8_PKfflPfPj)
        .other          _ZN13group_norm_v218gn_bwd_cuda_kernelI6__halfLi480ELi2ELi16ELi120ELi1024ELb1ELb1ELi16ELi960ELi960ELi4ELb1ELi3ELb0ELb0ELNS_15WgradSyncMethodE2ENS_16CompileConditionILi1000EEEEEvPT_S6_S6_PKS5_S8_S8_S8_PKfflPfPj,@"STO_CUDA_ENTRY STV_DEFAULT"
_ZN13group_norm_v218gn_bwd_cuda_kernelI6__halfLi480ELi2ELi16ELi120ELi1024ELb1ELb1ELi16ELi960ELi960ELi4ELb1ELi3ELb0ELb0ELNS_15WgradSyncMethodE2ENS_16CompileConditionILi1000EEEEEvPT_S6_S6_PKS5_S8_S8_S8_PKfflPfPj:
.text._ZN13group_norm_v218gn_bwd_cuda_kernelI6__halfLi480ELi2ELi16ELi120ELi1024ELb1ELb1ELi16ELi960ELi960ELi4ELb1ELi3ELb0ELb0ELNS_15WgradSyncMethodE2ENS_16CompileConditionILi1000EEEEEvPT_S6_S6_PKS5_S8_S8_S8_PKfflPfPj:
[----:B------:R-:W-:Y:S01]  /*0000*/  LDC R1, c[0x0][0x37c] ;  /* 0x0000df00ff017b82 */ /* 0x000fe20000000800 */
[----:B------:R-:W-:Y:S05]  /*0010*/  EXIT ;  /* 0x000000000000794d */ /* 0x000fea0003800000 */
.L_x_32:
        /* <DEDUP_REMOVED lines=14> */
.L_x_80:


//--------------------- .text._ZN13group_norm_v218gn_bwd_cuda_kernelI6__halfLi480ELi2ELi16ELi120ELi1024ELb1ELb1ELi16ELi960ELi960ELi4ELb1ELi4ELb0ELb0ELNS_15WgradSyncMethodE3ENS_16CompileConditionILi1000EEEEEvPT_S6_S6_PKS5_S8_S8_S8_PKfflPfPj --------------------------
	.section	.text._ZN13group_norm_v218gn_bwd_cuda_kernelI6__halfLi480ELi2ELi16ELi120ELi1024ELb1ELb1ELi16ELi960ELi960ELi4ELb1ELi4ELb0ELb0ELNS_15WgradSyncMethodE3ENS_16CompileConditionILi1000EEEEEvPT_S6_S6_PKS5_S8_S8_S8_PKfflPfPj,"ax",@progbits
	.align	128
        .global         _ZN13group_norm_v218gn_bwd_cuda_kernelI6__halfLi480ELi2ELi16ELi120ELi1024ELb1ELb1ELi16ELi960ELi960ELi4ELb1ELi4ELb0ELb0ELNS_15WgradSyncMethodE3ENS_16CompileConditionILi1000EEEEEvPT_S6_S6_PKS5_S8_S8_S8_PKfflPfPj
        .type           _ZN13group_norm_v218gn_bwd_cuda_kernelI6__halfLi480ELi2ELi16ELi120ELi1024ELb1ELb1ELi16ELi960ELi960ELi4ELb1ELi4ELb0ELb0ELNS_15WgradSyncMethodE3ENS_16CompileConditionILi1000EEEEEvPT_S6_S6_PKS5_S8_S8_S8_PKfflPfPj,@function
        .size           _ZN13group_norm_v218gn_bwd_cuda_kernelI6__halfLi480ELi2ELi16ELi120ELi1024ELb1ELb1ELi16ELi960ELi960ELi4ELb1ELi4ELb0ELb0ELNS_15WgradSyncMethodE3ENS_16CompileConditionILi1000EEEEEvPT_S6_S6_PKS5_S8_S8_S8_PKfflPfPj,(.L_x_81 - _ZN13group_norm_v218gn_bwd_cuda_kernelI6__halfLi480ELi2ELi16ELi120ELi1024ELb1ELb1ELi16ELi960ELi960ELi4ELb1ELi4ELb0ELb0ELNS_15WgradSyncMethodE3ENS_16CompileConditionILi1000EEEEEvPT_S6_S6_PKS5_S8_S8_S8_PKfflPfPj)
        .other          _ZN13group_norm_v218gn_bwd_cuda_kernelI6__halfLi480ELi2ELi16ELi120ELi1024ELb1ELb1ELi16ELi960ELi960ELi4ELb1ELi4ELb0ELb0ELNS_15WgradSyncMethodE3ENS_16CompileConditionILi1000EEEEEvPT_S6_S6_PKS5_S8_S8_S8_PKfflPfPj,@"STO_CUDA_ENTRY STV_DEFAULT"
_ZN13group_norm_v218gn_bwd_cuda_kernelI6__halfLi480ELi2ELi16ELi120ELi1024ELb1ELb1ELi16ELi960ELi960ELi4ELb1ELi4ELb0ELb0ELNS_15WgradSyncMethodE3ENS_16CompileConditionILi1000EEEEEvPT_S6_S6_PKS5_S8_S8_S8_PKfflPfPj:
.text._ZN13group_norm_v218gn_bwd_cuda_kernelI6__halfLi480ELi2ELi16ELi120ELi1024ELb1ELb1ELi16ELi960ELi960ELi4ELb1ELi4ELb0ELb0ELNS_15WgradSyncMethodE3ENS_16CompileConditionILi1000EEEEEvPT_S6_S6_PKS5_S8_S8_S8_PKfflPfPj:
[----:B------:R-:W-:Y:S01]  /*0000*/  LDC R1, c[0x0][0x37c] ;  /* 0x0000df00ff017b82 */ /* 0x000fe20000000800 */
[----:B------:R-:W-:Y:S05]  /*0010*/  EXIT ;  /* 0x000000000000794d */ /* 0x000fea0003800000 */
.L_x_33:
        /* <DEDUP_REMOVED lines=14> */
.L_x_81:


//--------------------- .text._ZN13group_norm_v214gn_cuda_kernelI6__halfLi480ELi3ELi32ELi60ELi1024ELb0ELi8ELi960ELi960ELi4ELb1ELi2ELb0ELb0ENS_16CompileConditionILi1000EEEEEvPT_PKS4_S7_S7_flPfS8_Pj --------------------------
	.section	.text._ZN13group_norm_v214gn_cuda_kernelI6__halfLi480ELi3ELi32ELi60ELi1024ELb0ELi8ELi960ELi960ELi4ELb1ELi2ELb0ELb0ENS_16CompileConditionILi1000EEEEEvPT_PKS4_S7_S7_flPfS8_Pj,"ax",@progbits
	.align	128
        .global         _ZN13group_norm_v214gn_cuda_kernelI6__halfLi480ELi3ELi32ELi60ELi1024ELb0ELi8ELi960ELi960ELi4ELb1ELi2ELb0ELb0ENS_16CompileConditionILi1000EEEEEvPT_PKS4_S7_S7_flPfS8_Pj
        .type           _ZN13group_norm_v214gn_cuda_kernelI6__halfLi480ELi3ELi32ELi60ELi1024ELb0ELi8ELi960ELi960ELi4ELb1ELi2ELb0ELb0ENS_16CompileConditionILi1000EEEEEvPT_PKS4_S7_S7_flPfS8_Pj,@function
        .size           _ZN13group_norm_v214gn_cuda_kernelI6__halfLi480ELi3ELi32ELi60ELi1024ELb0ELi8ELi960ELi960ELi4ELb1ELi2ELb0ELb0ENS_16CompileConditionILi1000EEEEEvPT_PKS4_S7_S7_flPfS8_Pj,(.L_x_82 - _ZN13group_norm_v214gn_cuda_kernelI6__halfLi480ELi3ELi32ELi60ELi1024ELb0ELi8ELi960ELi960ELi4ELb1ELi2ELb0ELb0ENS_16CompileConditionILi1000EEEEEvPT_PKS4_S7_S7_flPfS8_Pj)
        .other          _ZN13group_norm_v214gn_cuda_kernelI6__halfLi480ELi3ELi32ELi60ELi1024ELb0ELi8ELi960ELi960ELi4ELb1ELi2ELb0ELb0ENS_16CompileConditionILi1000EEEEEvPT_PKS4_S7_S7_flPfS8_Pj,@"STO_CUDA_ENTRY STV_DEFAULT"
_ZN13group_norm_v214gn_cuda_kernelI6__halfLi480ELi3ELi32ELi60ELi1024ELb0ELi8ELi960ELi960ELi4ELb1ELi2ELb0ELb0ENS_16CompileConditionILi1000EEEEEvPT_PKS4_S7_S7_flPfS8_Pj:
.text._ZN13group_norm_v214gn_cuda_kernelI6__halfLi480ELi3ELi32ELi60ELi1024ELb0ELi8ELi960ELi960ELi4ELb1ELi2ELb0ELb0ENS_16CompileConditionILi1000EEEEEvPT_PKS4_S7_S7_flPfS8_Pj:
[----:B------:R-:W-:Y:S01]  /*0000*/  LDC R1, c[0x0][0x37c] ;  /* 0x0000df00ff017b82 */ /* 0x000fe20000000800 */
[----:B------:R-:W-:Y:S05]  /*0010*/  EXIT ;  /* 0x000000000000794d */ /* 0x000fea0003800000 */
.L_x_34:
        /* <DEDUP_REMOVED lines=14> */
.L_x_82:


//--------------------- .text._ZN13group_norm_v214gn_cuda_kernelI6__halfLi480ELi1ELi32ELi60ELi1024ELb0ELi16ELi960ELi960ELi4ELb1ELi2ELb0ELb0ENS_16CompileConditionILi1000EEEEEvPT_PKS4_S7_S7_flPfS8_Pj --------------------------
	.section	.text._ZN13group_norm_v214gn_cuda_kernelI6__halfLi480ELi1ELi32ELi60ELi1024ELb0ELi16ELi960ELi960ELi4ELb1ELi2ELb0ELb0ENS_16CompileConditionILi1000EEEEEvPT_PKS4_S7_S7_flPfS8_Pj,"ax",@progbits
	.align	128
        .global         _ZN13group_norm_v214gn_cuda_kernelI6__halfLi480ELi1ELi32ELi60ELi1024ELb0ELi16ELi960ELi960ELi4ELb1ELi2ELb0ELb0ENS_16CompileConditionILi1000EEEEEvPT_PKS4_S7_S7_flPfS8_Pj
        .type           _ZN13group_norm_v214gn_cuda_kernelI6__halfLi480ELi1ELi32ELi60ELi1024ELb0ELi16ELi960ELi960ELi4ELb1ELi2ELb0ELb0ENS_16CompileConditionILi1000EEEEEvPT_PKS4_S7_S7_flPfS8_Pj,@function
        .size           _ZN13group_norm_v214gn_cuda_kernelI6__halfLi480ELi1ELi32ELi60ELi1024ELb0ELi16ELi960ELi960ELi4ELb1ELi2ELb0ELb0ENS_16CompileConditionILi1000EEEEEvPT_PKS4_S7_S7_flPfS8_Pj,(.L_x_83 - _ZN13group_norm_v214gn_cuda_kernelI6__halfLi480ELi1ELi32ELi60ELi1024ELb0ELi16ELi960ELi960ELi4ELb1ELi2ELb0ELb0ENS_16CompileConditionILi1000EEEEEvPT_PKS4_S7_S7_flPfS8_Pj)
        .other          _ZN13group_norm_v214gn_cuda_kernelI6__halfLi480ELi1ELi32ELi60ELi1024ELb0ELi16ELi960ELi960ELi4ELb1ELi2ELb0ELb0ENS_16CompileConditionILi1000EEEEEvPT_PKS4_S7_S7_flPfS8_Pj,@"STO_CUDA_ENTRY STV_DEFAULT"
_ZN13group_norm_v214gn_cuda_kernelI6__halfLi480ELi1ELi32ELi60ELi1024ELb0ELi16ELi960ELi960ELi4ELb1ELi2ELb0ELb0ENS_16CompileConditionILi1000EEEEEvPT_PKS4_S7_S7_flPfS8_Pj:
.text._ZN13group_norm_v214gn_cuda_kernelI6__halfLi480ELi1ELi32ELi60ELi1024ELb0ELi16ELi960ELi960ELi4ELb1ELi2ELb0ELb0ENS_16CompileConditionILi1000EEEEEvPT_PKS4_S7_S7_flPfS8_Pj:
[----:B------:R-:W-:Y:S01]  /*0000*/  LDC R1, c[0x0][0x37c] ;  /* 0x0000df00ff017b82 */ /* 0x000fe20000000800 */
[----:B------:R-:W-:Y:S05]  /*0010*/  EXIT ;  /* 0x000000000000794d */ /* 0x000fea0003800000 */
.L_x_35:
        /* <DEDUP_REMOVED lines=14> */
.L_x_83:


//--------------------- .text._ZN13group_norm_v214gn_cuda_kernelI6__halfLi480ELi3ELi32ELi60ELi1024ELb0ELi16ELi960ELi960ELi4ELb1ELi5ELb0ELb0ENS_16CompileConditionILi1000EEEEEvPT_PKS4_S7_S7_flPfS8_Pj --------------------------
	.section	.text._ZN13group_norm_v214gn_cuda_kernelI6__halfLi480ELi3ELi32ELi60ELi1024ELb0ELi16ELi960ELi960ELi4ELb1ELi5ELb0ELb0ENS_16CompileConditionILi1000EEEEEvPT_PKS4_S7_S7_flPfS8_Pj,"ax",@progbits
	.align	128
        .global         _ZN13group_norm_v214gn_cuda_kernelI6__halfLi480ELi3ELi32ELi60ELi1024ELb0ELi16ELi960ELi960ELi4ELb1ELi5ELb0ELb0ENS_16CompileConditionILi1000EEEEEvPT_PKS4_S7_S7_flPfS8_Pj
        .type           _ZN13group_norm_v214gn_cuda_kernelI6__halfLi480ELi3ELi32ELi60ELi1024ELb0ELi16ELi960ELi960ELi4ELb1ELi5ELb0ELb0ENS_16CompileConditionILi1000EEEEEvPT_PKS4_S7_S7_flPfS8_Pj,@function
        .size           _ZN13group_norm_v214gn_cuda_kernelI6__halfLi480ELi3ELi32ELi60ELi1024ELb0ELi16ELi960ELi960ELi4ELb1ELi5ELb0ELb0ENS_16CompileConditionILi1000EEEEEvPT_PKS4_S7_S7_flPfS8_Pj,(.L_x_84 - _ZN13group_norm_v214gn_cuda_kernelI6__halfLi480ELi3ELi32ELi60ELi1024ELb0ELi16ELi960ELi960ELi4ELb1ELi5ELb0ELb0ENS_16CompileConditionILi1000EEEEEvPT_PKS4_S7_S7_flPfS8_Pj)
        .other          _ZN13group_norm_v214gn_cuda_kernelI6__halfLi480ELi3ELi32ELi60ELi1024ELb0ELi16ELi960ELi960ELi4ELb1ELi5ELb0ELb0ENS_16CompileConditionILi1000EEEEEvPT_PKS4_S7_S7_flPfS8_Pj,@"STO_CUDA_ENTRY STV_DEFAULT"
_ZN13group_norm_v214gn_cuda_kernelI6__halfLi480ELi3ELi32ELi60ELi1024ELb0ELi16ELi960ELi960ELi4ELb1ELi5ELb0ELb0ENS_16CompileConditionILi1000EEEEEvPT_PKS4_S7_S7_flPfS8_Pj:
.text._ZN13group_norm_v214gn_cuda_kernelI6__halfLi480ELi3ELi32ELi60ELi1024ELb0ELi16ELi960ELi960ELi4ELb1ELi5ELb0ELb0ENS_16CompileConditionILi1000EEEEEvPT_PKS4_S7_S7_flPfS8_Pj:
[----:B------:R-:W-:Y:S01]  /*0000*/  LDC R1, c[0x0][0x37c] ;  /* 0x0000df00ff017b82 */ /* 0x000fe20000000800 */
[----:B------:R-:W-:Y:S05]  /*0010*/  EXIT ;  /* 0x000000000000794d */ /* 0x000fea0003800000 */
.L_x_36:
        /* <DEDUP_REMOVED lines=14> */
.L_x_84:


//--------------------- .text._ZN13group_norm_v214gn_cuda_kernelI6__halfLi480ELi1ELi32ELi60ELi1024ELb0ELi32ELi960ELi960ELi4ELb1ELi4ELb0ELb0ENS_16CompileConditionILi1000EEEEEvPT_PKS4_S7_S7_flPfS8_Pj --------------------------
	.section	.text._ZN13group_norm_v214gn_cuda_kernelI6__halfLi480ELi1ELi32ELi60ELi1024ELb0ELi32ELi960ELi960ELi4ELb1ELi4ELb0ELb0ENS_16CompileConditionILi1000EEEEEvPT_PKS4_S7_S7_flPfS8_Pj,"ax",@progbits
	.align	128
        .global         _ZN13group_norm_v214gn_cuda_kernelI6__halfLi480ELi1ELi32ELi60ELi1024ELb0ELi32ELi960ELi960ELi4ELb1ELi4ELb0ELb0ENS_16CompileConditionILi1000EEEEEvPT_PKS4_S7_S7_flPfS8_Pj
        .type           _ZN13group_norm_v214gn_cuda_kernelI6__halfLi480ELi1ELi32ELi60ELi1024ELb0ELi32ELi960ELi960ELi4ELb1ELi4ELb0ELb0ENS_16CompileConditionILi1000EEEEEvPT_PKS4_S7_S7_flPfS8_Pj,@function
        .size           _ZN13group_norm_v214gn_cuda_kernelI6__halfLi480ELi1ELi32ELi60ELi1024ELb0ELi32ELi960ELi960ELi4ELb1ELi4ELb0ELb0ENS_16CompileConditionILi1000EEEEEvPT_PKS4_S7_S7_flPfS8_Pj,(.L_x_85 - _ZN13group_norm_v214gn_cuda_kernelI6__halfLi480ELi1ELi32ELi60ELi1024ELb0ELi32ELi960ELi960ELi4ELb1ELi4ELb0ELb0ENS_16CompileConditionILi1000EEEEEvPT_PKS4_S7_S7_flPfS8_Pj)
        .other          _ZN13group_norm_v214gn_cuda_kernelI6__halfLi480ELi1ELi32ELi60ELi1024ELb0ELi32ELi960ELi960ELi4ELb1ELi4ELb0ELb0ENS_16CompileConditionILi1000EEEEEvPT_PKS4_S7_S7_flPfS8_Pj,@"STO_CUDA_ENTRY STV_DEFAULT"
_ZN13group_norm_v214gn_cuda_kernelI6__halfLi480ELi1ELi32ELi60ELi1024ELb0ELi32ELi960ELi960ELi4ELb1ELi4ELb0ELb0ENS_16CompileConditionILi1000EEEEEvPT_PKS4_S7_S7_flPfS8_Pj:
.text._ZN13group_norm_v214gn_cuda_kernelI6__halfLi480ELi1ELi32ELi60ELi1024ELb0ELi32ELi960ELi960ELi4ELb1ELi4ELb0ELb0ENS_16CompileConditionILi1000EEEEEvPT_PKS4_S7_S7_flPfS8_Pj:
[----:B------:R-:W-:Y:S01]  /*0000*/  LDC R1, c[0x0][0x37c] ;  /* 0x0000df00ff017b82 */ /* 0x000fe20000000800 */
[----:B------:R-:W-:Y:S05]  /*0010*/  EXIT ;  /* 0x000000000000794d */ /* 0x000fea0003800000 */
.L_x_37:
        /* <DEDUP_REMOVED lines=14> */
.L_x_85:


//--------------------- .text._ZN13group_norm_v214gn_cuda_kernelI6__halfLi480ELi1ELi32ELi60ELi1024ELb0ELi64ELi960ELi960ELi4ELb1ELi9ELb0ELb0ENS_16CompileConditionILi1000EEEEEvPT_PKS4_S7_S7_flPfS8_Pj --------------------------
	.section	.text._ZN13group_norm_v214gn_cuda_kernelI6__halfLi480ELi1ELi32ELi60ELi1024ELb0ELi64ELi960ELi960ELi4ELb1ELi9ELb0ELb0ENS_16CompileConditionILi1000EEEEEvPT_PKS4_S7_S7_flPfS8_Pj,"ax",@progbits
	.align	128
        .global         _ZN13group_norm_v214gn_cuda_kernelI6__halfLi480ELi1ELi32ELi60ELi1024ELb0ELi64ELi960ELi960ELi4ELb1ELi9ELb0ELb0ENS_16CompileConditionILi1000EEEEEvPT_PKS4_S7_S7_flPfS8_Pj
        .type           _ZN13group_norm_v214gn_cuda_kernelI6__halfLi480ELi1ELi32ELi60ELi1024ELb0ELi64ELi960ELi960ELi4ELb1ELi9ELb0ELb0ENS_16CompileConditionILi1000EEEEEvPT_PKS4_S7_S7_flPfS8_Pj,@function
        .size           _ZN13group_norm_v214gn_cuda_kernelI6__halfLi480ELi1ELi32ELi60ELi1024ELb0ELi64ELi960ELi960ELi4ELb1ELi9ELb0ELb0ENS_16CompileConditionILi1000EEEEEvPT_PKS4_S7_S7_flPfS8_Pj,(.L_x_86 - _ZN13group_norm_v214gn_cuda_kernelI6__halfLi480ELi1ELi32ELi60ELi1024ELb0ELi64ELi960ELi960ELi4ELb1ELi9ELb0ELb0ENS_16CompileConditionILi1000EEEEEvPT_PKS4_S7_S7_flPfS8_Pj)
        .other          _ZN13group_norm_v214gn_cuda_kernelI6__halfLi480ELi1ELi32ELi60ELi1024ELb0ELi64ELi960ELi960ELi4ELb1ELi9ELb0ELb0ENS_16CompileConditionILi1000EEEEEvPT_PKS4_S7_S7_flPfS8_Pj,@"STO_CUDA_ENTRY STV_DEFAULT"
_ZN13group_norm_v214gn_cuda_kernelI6__halfLi480ELi1ELi32ELi60ELi1024ELb0ELi64ELi960ELi960ELi4ELb1ELi9ELb0ELb0ENS_16CompileConditionILi1000EEEEEvPT_PKS4_S7_S7_flPfS8_Pj:
.text._ZN13group_norm_v214gn_cuda_kernelI6__halfLi480ELi1ELi32ELi60ELi1024ELb0ELi64ELi960ELi960ELi4ELb1ELi9ELb0ELb0ENS_16CompileConditionILi1000EEEEEvPT_PKS4_S7_S7_flPfS8_Pj:
[----:B------:R-:W-:Y:S01]  /*0000*/  LDC R1, c[0x0][0x37c] ;  /* 0x0000df00ff017b82 */ /* 0x000fe20000000800 */
[----:B------:R-:W-:Y:S05]  /*0010*/  EXIT ;  /* 0x000000000000794d */ /* 0x000fea0003800000 */
.L_x_38:
        /* <DEDUP_REMOVED lines=14> */
.L_x_86:


//--------------------- .text._ZN13group_norm_v214gn_cuda_kernelI6__halfLi480ELi2ELi32ELi60ELi1024ELb0ELi32ELi960ELi960ELi4ELb1ELi7ELb0ELb0ENS_16CompileConditionILi1000EEEEEvPT_PKS4_S7_S7_flPfS8_Pj --------------------------
	.section	.text._ZN13group_norm_v214gn_cuda_kernelI6__halfLi480ELi2ELi32ELi60ELi1024ELb0ELi32ELi960ELi960ELi4ELb1ELi7ELb0ELb0ENS_16CompileConditionILi1000EEEEEvPT_PKS4_S7_S7_flPfS8_Pj,"ax",@progbits
	.align	128
        .global         _ZN13group_norm_v214gn_cuda_kernelI6__halfLi480ELi2ELi32ELi60ELi1024ELb0ELi32ELi960ELi960ELi4ELb1ELi7ELb0ELb0ENS_16CompileConditionILi1000EEEEEvPT_PKS4_S7_S7_flPfS8_Pj
        .type           _ZN13group_norm_v214gn_cuda_kernelI6__halfLi480ELi2ELi32ELi60ELi1024ELb0ELi32ELi960ELi960ELi4ELb1ELi7ELb0ELb0ENS_16CompileConditionILi1000EEEEEvPT_PKS4_S7_S7_flPfS8_Pj,@function
        .size           _ZN13group_norm_v214gn_cuda_kernelI6__halfLi480ELi2ELi32ELi60ELi1024ELb0ELi32ELi960ELi960ELi4ELb1ELi7ELb0ELb0ENS_16CompileConditionILi1000EEEEEvPT_PKS4_S7_S7_flPfS8_Pj,(.L_x_87 - _ZN13group_norm_v214gn_cuda_kernelI6__halfLi480ELi2ELi32ELi60ELi1024ELb0ELi32ELi960ELi960ELi4ELb1ELi7ELb0ELb0ENS_16CompileConditionILi1000EEEEEvPT_PKS4_S7_S7_flPfS8_Pj)
        .other          _ZN13group_norm_v214gn_cuda_kernelI6__halfLi480ELi2ELi32ELi60ELi1024ELb0ELi32ELi960ELi960ELi4ELb1ELi7ELb0ELb0ENS_16CompileConditionILi1000EEEEEvPT_PKS4_S7_S7_flPfS8_Pj,@"STO_CUDA_ENTRY STV_DEFAULT"
_ZN13group_norm_v214gn_cuda_kernelI6__halfLi480ELi2ELi32ELi60ELi1024ELb0ELi32ELi960ELi960ELi4ELb1ELi7ELb0ELb0ENS_16CompileConditionILi1000EEEEEvPT_PKS4_S7_S7_flPfS8_Pj:
.text._ZN13group_norm_v214gn_cuda_kernelI6__halfLi480ELi2ELi32ELi60ELi1024ELb0ELi32ELi960ELi960ELi4ELb1ELi7ELb0ELb0ENS_16CompileConditionILi1000EEEEEvPT_PKS4_S7_S7_flPfS8_Pj:
[----:B------:R-:W-:Y:S01]  /*0000*/  LDC R1, c[0x0][0x37c] ;  /* 0x0000df00ff017b82 */ /* 0x000fe20000000800 */
[----:B------:R-:W-:Y:S05]  /*0010*/  EXIT ;  /* 0x000000000000794d */ /* 0x000fea0003800000 */
.L_x_39:
        /* <DEDUP_REMOVED lines=14> */
.L_x_87:


//--------------------- .text._ZN13group_norm_v214gn_cuda_kernelI6__halfLi480ELi2ELi32ELi60ELi1024ELb0ELi32ELi960ELi960ELi4ELb1ELi9ELb0ELb0ENS_16CompileConditionILi1000EEEEEvPT_PKS4_S7_S7_flPfS8_Pj --------------------------
	.section	.text._ZN13group_norm_v214gn_cuda_kernelI6__halfLi480ELi2ELi32ELi60ELi1024ELb0ELi32ELi960ELi960ELi4ELb1ELi9ELb0ELb0ENS_16CompileConditionILi1000EEEEEvPT_PKS4_S7_S7_flPfS8_Pj,"ax",@progbits
	.align	128
        .global         _ZN13group_norm_v214gn_cuda_kernelI6__halfLi480ELi2ELi32ELi60ELi1024ELb0ELi32ELi960ELi960ELi4ELb1ELi9ELb0ELb0ENS_16CompileConditionILi1000EEEEEvPT_PKS4_S7_S7_flPfS8_Pj
        .type           _ZN13group_norm_v214gn_cuda_kernelI6__halfLi480ELi2ELi32ELi60ELi1024ELb0ELi32ELi960ELi960ELi4ELb1ELi9ELb0ELb0ENS_16CompileConditionILi1000EEEEEvPT_PKS4_S7_S7_flPfS8_Pj,@function
        .size           _ZN13group_norm_v214gn_cuda_kernelI6__halfLi480ELi2ELi32ELi60ELi1024ELb0ELi32ELi960ELi960ELi4ELb1ELi9ELb0ELb0ENS_16CompileConditionILi1000EEEEEvPT_PKS4_S7_S7_flPfS8_Pj,(.L_x_88 - _ZN13group_norm_v214gn_cuda_kernelI6__halfLi480ELi2ELi32ELi60ELi1024ELb0ELi32ELi960ELi960ELi4ELb1ELi9ELb0ELb0ENS_16CompileConditionILi1000EEEEEvPT_PKS4_S7_S7_flPfS8_Pj)
        .other          _ZN13group_norm_v214gn_cuda_kernelI6__halfLi480ELi2ELi32ELi60ELi1024ELb0ELi32ELi960ELi960ELi4ELb1ELi9ELb0ELb0ENS_16CompileConditionILi1000EEEEEvPT_PKS4_S7_S7_flPfS8_Pj,@"STO_CUDA_ENTRY STV_DEFAULT"
_ZN13group_norm_v214gn_cuda_kernelI6__halfLi480ELi2ELi32ELi60ELi1024ELb0ELi32ELi960ELi960ELi4ELb1ELi9ELb0ELb0ENS_16CompileConditionILi1000EEEEEvPT_PKS4_S7_S7_flPfS8_Pj:
.text._ZN13group_norm_v214gn_cuda_kernelI6__halfLi480ELi2ELi32ELi60ELi1024ELb0ELi32ELi960ELi960ELi4ELb1ELi9ELb0ELb0ENS_16CompileConditionILi1000EEEEEvPT_PKS4_S7_S7_flPfS8_Pj:
[----:B------:R-:W-:Y:S01]  /*0000*/  LDC R1, c[0x0][0x37c] ;  /* 0x0000df00ff017b82 */ /* 0x000fe20000000800 */
[----:B------:R-:W-:Y:S05]  /*0010*/  EXIT ;  /* 0x000000000000794d */ /* 0x000fea0003800000 */
.L_x_40:
        /* <DEDUP_REMOVED lines=14> */
.L_x_88:


//--------------------- .text._ZN13group_norm_v214gn_cuda_kernelI6__halfLi480ELi3ELi16ELi120ELi1024ELb1ELi8ELi960ELi960ELi4ELb1ELi2ELb0ELb0ENS_16CompileConditionILi1000EEEEEvPT_PKS4_S7_S7_flPfS8_Pj --------------------------
	.section	.text._ZN13group_norm_v214gn_cuda_kernelI6__halfLi480ELi3ELi16ELi120ELi1024ELb1ELi8ELi960ELi960ELi4ELb1ELi2ELb0ELb0ENS_16CompileConditionILi1000EEEEEvPT_PKS4_S7_S7_flPfS8_Pj,"ax",@progbits
	.align	128
        .global         _ZN13group_norm_v214gn_cuda_kernelI6__halfLi480ELi3ELi16ELi120ELi1024ELb1ELi8ELi960ELi960ELi4ELb1ELi2ELb0ELb0ENS_16CompileConditionILi1000EEEEEvPT_PKS4_S7_S7_flPfS8_Pj
        .type           _ZN13group_norm_v214gn_cuda_kernelI6__halfLi480ELi3ELi16ELi120ELi1024ELb1ELi8ELi960ELi960ELi4ELb1ELi2ELb0ELb0ENS_16CompileConditionILi1000EEEEEvPT_PKS4_S7_S7_flPfS8_Pj,@function
        .size           _ZN13group_norm_v214gn_cuda_kernelI6__halfLi480ELi3ELi16ELi120ELi1024ELb1ELi8ELi960ELi960ELi4ELb1ELi2ELb0ELb0ENS_16CompileConditionILi1000EEEEEvPT_PKS4_S7_S7_flPfS8_Pj,(.L_x_89 - _ZN13group_norm_v214gn_cuda_kernelI6__halfLi480ELi3ELi16ELi120ELi1024ELb1ELi8ELi960ELi960ELi4ELb1ELi2ELb0ELb0ENS_16CompileConditionILi1000EEEEEvPT_PKS4_S7_S7_flPfS8_Pj)
        .other          _ZN13group_norm_v214gn_cuda_kernelI6__halfLi480ELi3ELi16ELi120ELi1024ELb1ELi8ELi960ELi960ELi4ELb1ELi2ELb0ELb0ENS_16CompileConditionILi1000EEEEEvPT_PKS4_S7_S7_flPfS8_Pj,@"STO_CUDA_ENTRY STV_DEFAULT"
_ZN13group_norm_v214gn_cuda_kernelI6__halfLi480ELi3ELi16ELi120ELi1024ELb1ELi8ELi960ELi960ELi4ELb1ELi2ELb0ELb0ENS_16CompileConditionILi1000EEEEEvPT_PKS4_S7_S7_flPfS8_Pj:
.text._ZN13group_norm_v214gn_cuda_kernelI6__halfLi480ELi3ELi16ELi120ELi1024ELb1ELi8ELi960ELi960ELi4ELb1ELi2ELb0ELb0ENS_16CompileConditionILi1000EEEEEvPT_PKS4_S7_S7_flPfS8_Pj:
[----:B------:R-:W-:Y:S01]  /*0000*/  LDC R1, c[0x0][0x37c] ;  /* 0x0000df00ff017b82 */ /* 0x000fe20000000800 */
[----:B------:R-:W-:Y:S05]  /*0010*/  EXIT ;  /* 0x000000000000794d */ /* 0x000fea0003800000 */
.L_x_41:
        /* <DEDUP_REMOVED lines=14> */
.L_x_89:


//--------------------- .text._ZN13group_norm_v214gn_cuda_kernelI6__halfLi480ELi1ELi16ELi120ELi1024ELb1ELi16ELi960ELi960ELi4ELb1ELi2ELb0ELb0ENS_16CompileConditionILi1000EEEEEvPT_PKS4_S7_S7_flPfS8_Pj --------------------------
	.section	.text._ZN13group_norm_v214gn_cuda_kernelI6__halfLi480ELi1ELi16ELi120ELi1024ELb1ELi16ELi960ELi960ELi4ELb1ELi2ELb0ELb0ENS_16CompileConditionILi1000EEEEEvPT_PKS4_S7_S7_flPfS8_Pj,"ax",@progbits
	.align	128
        .global         _ZN13group_norm_v214gn_cuda_kernelI6__halfLi480ELi1ELi16ELi120ELi1024ELb1ELi16ELi960ELi960ELi4ELb1ELi2ELb0ELb0ENS_16CompileConditionILi1000EEEEEvPT_PKS4_S7_S7_flPfS8_Pj
        .type           _ZN13group_norm_v214gn_cuda_kernelI6__halfLi480ELi1ELi16ELi120ELi1024ELb1ELi16ELi960ELi960ELi4ELb1ELi2ELb0ELb0ENS_16CompileConditionILi1000EEEEEvPT_PKS4_S7_S7_flPfS8_Pj,@function
        .size           _ZN13group_norm_v214gn_cuda_kernelI6__halfLi480ELi1ELi16ELi120ELi1024ELb1ELi16ELi960ELi960ELi4ELb1ELi2ELb0ELb0ENS_16CompileConditionILi1000EEEEEvPT_PKS4_S7_S7_flPfS8_Pj,(.L_x_90 - _ZN13group_norm_v214gn_cuda_kernelI6__halfLi480ELi1ELi16ELi120ELi1024ELb1ELi16ELi960ELi960ELi4ELb1ELi2ELb0ELb0ENS_16CompileConditionILi1000EEEEEvPT_PKS4_S7_S7_flPfS8_Pj)
        .other          _ZN13group_norm_v214gn_cuda_kernelI6__halfLi480ELi1ELi16ELi120ELi1024ELb1ELi16ELi960ELi960ELi4ELb1ELi2ELb0ELb0ENS_16CompileConditionILi1000EEEEEvPT_PKS4_S7_S7_flPfS8_Pj,@"STO_CUDA_ENTRY STV_DEFAULT"
_ZN13group_norm_v214gn_cuda_kernelI6__halfLi480ELi1ELi16ELi120ELi1024ELb1ELi16ELi960ELi960ELi4ELb1ELi2ELb0ELb0ENS_16CompileConditionILi1000EEEEEvPT_PKS4_S7_S7_flPfS8_Pj:
.text._ZN13group_norm_v214gn_cuda_kernelI6__halfLi480ELi1ELi16ELi120ELi1024ELb1ELi16ELi960ELi960ELi4ELb1ELi2ELb0ELb0ENS_16CompileConditionILi1000EEEEEvPT_PKS4_S7_S7_flPfS8_Pj:
[----:B------:R-:W-:Y:S01]  /*0000*/  LDC R1, c[0x0][0x37c] ;  /* 0x0000df00ff017b82 */ /* 0x000fe20000000800 */
[----:B------:R-:W-:Y:S05]  /*0010*/  EXIT ;  /* 0x000000000000794d */ /* 0x000fea0003800000 */
.L_x_42:
        /* <DEDUP_REMOVED lines=14> */
.L_x_90:


//--------------------- .text._ZN13group_norm_v214gn_cuda_kernelI6__halfLi480ELi3ELi16ELi120ELi1024ELb1ELi16ELi960ELi960ELi4ELb1ELi5ELb0ELb0ENS_16CompileConditionILi1000EEEEEvPT_PKS4_S7_S7_flPfS8_Pj --------------------------
	.section	.text._ZN13group_norm_v214gn_cuda_kernelI6__halfLi480ELi3ELi16ELi120ELi1024ELb1ELi16ELi960ELi960ELi4ELb1ELi5ELb0ELb0ENS_16CompileConditionILi1000EEEEEvPT_PKS4_S7_S7_flPfS8_Pj,"ax",@progbits
	.align	128
        .global         _ZN13group_norm_v214gn_cuda_kernelI6__halfLi480ELi3ELi16ELi120ELi1024ELb1ELi16ELi960ELi960ELi4ELb1ELi5ELb0ELb0ENS_16CompileConditionILi1000EEEEEvPT_PKS4_S7_S7_flPfS8_Pj
        .type           _ZN13group_norm_v214gn_cuda_kernelI6__halfLi480ELi3ELi16ELi120ELi1024ELb1ELi16ELi960ELi960ELi4ELb1ELi5ELb0ELb0ENS_16CompileConditionILi1000EEEEEvPT_PKS4_S7_S7_flPfS8_Pj,@function
        .size           _ZN13group_norm_v214gn_cuda_kernelI6__halfLi480ELi3ELi16ELi120ELi1024ELb1ELi16ELi960ELi960ELi4ELb1ELi5ELb0ELb0ENS_16CompileConditionILi1000EEEEEvPT_PKS4_S7_S7_flPfS8_Pj,(.L_x_91 - _ZN13group_norm_v214gn_cuda_kernelI6__halfLi480ELi3ELi16ELi120ELi1024ELb1ELi16ELi960ELi960ELi4ELb1ELi5ELb0ELb0ENS_16CompileConditionILi1000EEEEEvPT_PKS4_S7_S7_flPfS8_Pj)
        .other          _ZN13group_norm_v214gn_cuda_kernelI6__halfLi480ELi3ELi16ELi120ELi1024ELb1ELi16ELi960ELi960ELi4ELb1ELi5ELb0ELb0ENS_16CompileConditionILi1000EEEEEvPT_PKS4_S7_S7_flPfS8_Pj,@"STO_CUDA_ENTRY STV_DEFAULT"
_ZN13group_norm_v214gn_cuda_kernelI6__halfLi480ELi3ELi16ELi120ELi1024ELb1ELi16ELi960ELi960ELi4ELb1ELi5ELb0ELb0ENS_16CompileConditionILi1000EEEEEvPT_PKS4_S7_S7_flPfS8_Pj:
.text._ZN13group_norm_v214gn_cuda_kernelI6__halfLi480ELi3ELi16ELi120ELi1024ELb1ELi16ELi960ELi960ELi4ELb1ELi5ELb0ELb0ENS_16CompileConditionILi1000EEEEEvPT_PKS4_S7_S7_flPfS8_Pj:
[----:B------:R-:W-:Y:S01]  /*0000*/  LDC R1, c[0x0][0x37c] ;  /* 0x0000df00ff017b82 */ /* 0x000fe20000000800 */
[----:B------:R-:W-:Y:S05]  /*0010*/  EXIT ;  /* 0x000000000000794d */ /* 0x000fea0003800000 */
.L_x_43:
        /* <DEDUP_REMOVED lines=14> */
.L_x_91:


//--------------------- .text._ZN13group_norm_v214gn_cuda_kernelI6__halfLi480ELi1ELi16ELi120ELi1024ELb1ELi32ELi960ELi960ELi4ELb1ELi4ELb0ELb0ENS_16CompileConditionILi1000EEEEEvPT_PKS4_S7_S7_flPfS8_Pj --------------------------
	.section	.text._ZN13group_norm_v214gn_cuda_kernelI6__halfLi480ELi1ELi16ELi120ELi1024ELb1ELi32ELi960ELi960ELi4ELb1ELi4ELb0ELb0ENS_16CompileConditionILi1000EEEEEvPT_PKS4_S7_S7_flPfS8_Pj,"ax",@progbits
	.align	128
        .global         _ZN13group_norm_v214gn_cuda_kernelI6__halfLi480ELi1ELi16ELi120ELi1024ELb1ELi32ELi960ELi960ELi4ELb1ELi4ELb0ELb0ENS_16CompileConditionILi1000EEEEEvPT_PKS4_S7_S7_flPfS8_Pj
        .type           _ZN13group_norm_v214gn_cuda_kernelI6__halfLi480ELi1ELi16ELi120ELi1024ELb1ELi32ELi960ELi960ELi4ELb1ELi4ELb0ELb0ENS_16CompileConditionILi1000EEEEEvPT_PKS4_S7_S7_flPfS8_Pj,@function
        .size           _ZN13group_norm_v214gn_cuda_kernelI6__halfLi480ELi1ELi16ELi120ELi1024ELb1ELi32ELi960ELi960ELi4ELb1ELi4ELb0ELb0ENS_16CompileConditionILi1000EEEEEvPT_PKS4_S7_S7_flPfS8_Pj,(.L_x_92 - _ZN13group_norm_v214gn_cuda_kernelI6__halfLi480ELi1ELi16ELi120ELi1024ELb1ELi32ELi960ELi960ELi4ELb1ELi4ELb0ELb0ENS_16CompileConditionILi1000EEEEEvPT_PKS4_S7_S7_flPfS8_Pj)
        .other          _ZN13group_norm_v214gn_cuda_kernelI6__halfLi480ELi1ELi16ELi120ELi1024ELb1ELi32ELi960ELi960ELi4ELb1ELi4ELb0ELb0ENS_16CompileConditionILi1000EEEEEvPT_PKS4_S7_S7_flPfS8_Pj,@"STO_CUDA_ENTRY STV_DEFAULT"
_ZN13group_norm_v214gn_cuda_kernelI6__halfLi480ELi1ELi16ELi120ELi1024ELb1ELi32ELi960ELi960ELi4ELb1ELi4ELb0ELb0ENS_16CompileConditionILi1000EEEEEvPT_PKS4_S7_S7_flPfS8_Pj:
.text._ZN13group_norm_v214gn_cuda_kernelI6__halfLi480ELi1ELi16ELi120ELi1024ELb1ELi32ELi960ELi960ELi4ELb1ELi4ELb0ELb0ENS_16CompileConditionILi1000EEEEEvPT_PKS4_S7_S7_flPfS8_Pj:
[----:B------:R-:W-:Y:S01]  /*0000*/  LDC R1, c[0x0][0x37c] ;  /* 0x0000df00ff017b82 */ /* 0x000fe20000000800 */
[----:B------:R-:W-:Y:S05]  /*0010*/  EXIT ;  /* 0x000000000000794d */ /* 0x000fea0003800000 */
.L_x_44:
        /* <DEDUP_REMOVED lines=14> */
.L_x_92:


//--------------------- .text._ZN13group_norm_v214gn_cuda_kernelI6__halfLi480ELi1ELi16ELi120ELi1024ELb1ELi64ELi960ELi960ELi4ELb1ELi9ELb0ELb0ENS_16CompileConditionILi1000EEEEEvPT_PKS4_S7_S7_flPfS8_Pj --------------------------
	.section	.text._ZN13group_norm_v214gn_cuda_kernelI6__halfLi480ELi1ELi16ELi120ELi1024ELb1ELi64ELi960ELi960ELi4ELb1ELi9ELb0ELb0ENS_16CompileConditionILi1000EEEEEvPT_PKS4_S7_S7_flPfS8_Pj,"ax",@progbits
	.align	128
        .global         _ZN13group_norm_v214gn_cuda_kernelI6__halfLi480ELi1ELi16ELi120ELi1024ELb1ELi64ELi960ELi960ELi4ELb1ELi9ELb0ELb0ENS_16CompileConditionILi1000EEEEEvPT_PKS4_S7_S7_flPfS8_Pj
        .type           _ZN13group_norm_v214gn_cuda_kernelI6__halfLi480ELi1ELi16ELi120ELi1024ELb1ELi64ELi960ELi960ELi4ELb1ELi9ELb0ELb0ENS_16CompileConditionILi1000EEEEEvPT_PKS4_S7_S7_flPfS8_Pj,@function
        .size           _ZN13group_norm_v214gn_cuda_kernelI6__halfLi480ELi1ELi16ELi120ELi1024ELb1ELi64ELi960ELi960ELi4ELb1ELi9ELb0ELb0ENS_16CompileConditionILi1000EEEEEvPT_PKS4_S7_S7_flPfS8_Pj,(.L_x_93 - _ZN13group_norm_v214gn_cuda_kernelI6__halfLi480ELi1ELi16ELi120ELi1024ELb1ELi64ELi960ELi960ELi4ELb1ELi9ELb0ELb0ENS_16CompileConditionILi1000EEEEEvPT_PKS4_S7_S7_flPfS8_Pj)
        .other          _ZN13group_norm_v214gn_cuda_kernelI6__halfLi480ELi1ELi16ELi120ELi1024ELb1ELi64ELi960ELi960ELi4ELb1ELi9ELb0ELb0ENS_16CompileConditionILi1000EEEEEvPT_PKS4_S7_S7_flPfS8_Pj,@"STO_CUDA_ENTRY STV_DEFAULT"
_ZN13group_norm_v214gn_cuda_kernelI6__halfLi480ELi1ELi16ELi120ELi1024ELb1ELi64ELi960ELi960ELi4ELb1ELi9ELb0ELb0ENS_16CompileConditionILi1000EEEEEvPT_PKS4_S7_S7_flPfS8_Pj:
.text._ZN13group_norm_v214gn_cuda_kernelI6__halfLi480ELi1ELi16ELi120ELi1024ELb1ELi64ELi960ELi960ELi4ELb1ELi9ELb0ELb0ENS_16CompileConditionILi1000EEEEEvPT_PKS4_S7_S7_flPfS8_Pj:
[----:B------:R-:W-:Y:S01]  /*0000*/  LDC R1, c[0x0][0x37c] ;  /* 0x0000df00ff017b82 */ /* 0x000fe20000000800 */
[----:B------:R-:W-:Y:S05]  /*0010*/  EXIT ;  /* 0x000000000000794d */ /* 0x000fea0003800000 */
.L_x_45:
        /* <DEDUP_REMOVED lines=14> */
.L_x_93:


//--------------------- .text._ZN13group_norm_v214gn_cuda_kernelI6__halfLi480ELi2ELi16ELi120ELi1024ELb1ELi32ELi960ELi960ELi4ELb1ELi7ELb0ELb0ENS_16CompileConditionILi1000EEEEEvPT_PKS4_S7_S7_flPfS8_Pj --------------------------
	.section	.text._ZN13group_norm_v214gn_cuda_kernelI6__halfLi480ELi2ELi16ELi120ELi1024ELb1ELi32ELi960ELi960ELi4ELb1ELi7ELb0ELb0ENS_16CompileConditionILi1000EEEEEvPT_PKS4_S7_S7_flPfS8_Pj,"ax",@progbits
	.align	128
        .global         _ZN13group_norm_v214gn_cuda_kernelI6__halfLi480ELi2ELi16ELi120ELi1024ELb1ELi32ELi960ELi960ELi4ELb1ELi7ELb0ELb0ENS_16CompileConditionILi1000EEEEEvPT_PKS4_S7_S7_flPfS8_Pj
        .type           _ZN13group_norm_v214gn_cuda_kernelI6__halfLi480ELi2ELi16ELi120ELi1024ELb1ELi32ELi960ELi960ELi4ELb1ELi7ELb0ELb0ENS_16CompileConditionILi1000EEEEEvPT_PKS4_S7_S7_flPfS8_Pj,@function
        .size           _ZN13group_norm_v214gn_cuda_kernelI6__halfLi480ELi2ELi16ELi120ELi1024ELb1ELi32ELi960ELi960ELi4ELb1ELi7ELb0ELb0ENS_16CompileConditionILi1000EEEEEvPT_PKS4_S7_S7_flPfS8_Pj,(.L_x_94 - _ZN13group_norm_v214gn_cuda_kernelI6__halfLi480ELi2ELi16ELi120ELi1024ELb1ELi32ELi960ELi960ELi4ELb1ELi7ELb0ELb0ENS_16CompileConditionILi1000EEEEEvPT_PKS4_S7_S7_flPfS8_Pj)
        .other          _ZN13group_norm_v214gn_cuda_kernelI6__halfLi480ELi2ELi16ELi120ELi1024ELb1ELi32ELi960ELi960ELi4ELb1ELi7ELb0ELb0ENS_16CompileConditionILi1000EEEEEvPT_PKS4_S7_S7_flPfS8_Pj,@"STO_CUDA_ENTRY STV_DEFAULT"
_ZN13group_norm_v214gn_cuda_kernelI6__halfLi480ELi2ELi16ELi120ELi1024ELb1ELi32ELi960ELi960ELi4ELb1ELi7ELb0ELb0ENS_16CompileConditionILi1000EEEEEvPT_PKS4_S7_S7_flPfS8_Pj:
.text._ZN13group_norm_v214gn_cuda_kernelI6__halfLi480ELi2ELi16ELi120ELi1024ELb1ELi32ELi960ELi960ELi4ELb1ELi7ELb0ELb0ENS_16CompileConditionILi1000EEEEEvPT_PKS4_S7_S7_flPfS8_Pj:
[----:B------:R-:W-:Y:S01]  /*0000*/  LDC R1, c[0x0][0x37c] ;  /* 0x0000df00ff017b82 */ /* 0x000fe20000000800 */
[----:B------:R-:W-:Y:S05]  /*0010*/  EXIT ;  /* 0x000000000000794d */ /* 0x000fea0003800000 */
.L_x_46:
        /* <DEDUP_REMOVED lines=14> */
.L_x_94:


//--------------------- .text._ZN13group_norm_v214gn_cuda_kernelI6__halfLi480ELi2ELi16ELi120ELi1024ELb1ELi32ELi960ELi960ELi4ELb1ELi9ELb0ELb0ENS_16CompileConditionILi1000EEEEEvPT_PKS4_S7_S7_flPfS8_Pj --------------------------
	.section	.text._ZN13group_norm_v214gn_cuda_kernelI6__halfLi480ELi2ELi16ELi120ELi1024ELb1ELi32ELi960ELi960ELi4ELb1ELi9ELb0ELb0ENS_16CompileConditionILi1000EEEEEvPT_PKS4_S7_S7_flPfS8_Pj,"ax",@progbits
	.align	128
        .global         _ZN13group_norm_v214gn_cuda_kernelI6__halfLi480ELi2ELi16ELi120ELi1024ELb1ELi32ELi960ELi960ELi4ELb1ELi9ELb0ELb0ENS_16CompileConditionILi1000EEEEEvPT_PKS4_S7_S7_flPfS8_Pj
        .type           _ZN13group_norm_v214gn_cuda_kernelI6__halfLi480ELi2ELi16ELi120ELi1024ELb1ELi32ELi960ELi960ELi4ELb1ELi9ELb0ELb0ENS_16CompileConditionILi1000EEEEEvPT_PKS4_S7_S7_flPfS8_Pj,@function
        .size           _ZN13group_norm_v214gn_cuda_kernelI6__halfLi480ELi2ELi16ELi120ELi1024ELb1ELi32ELi960ELi960ELi4ELb1ELi9ELb0ELb0ENS_16CompileConditionILi1000EEEEEvPT_PKS4_S7_S7_flPfS8_Pj,(.L_x_95 - _ZN13group_norm_v214gn_cuda_kernelI6__halfLi480ELi2ELi16ELi120ELi1024ELb1ELi32ELi960ELi960ELi4ELb1ELi9ELb0ELb0ENS_16CompileConditionILi1000EEEEEvPT_PKS4_S7_S7_flPfS8_Pj)
        .other          _ZN13group_norm_v214gn_cuda_kernelI6__halfLi480ELi2ELi16ELi120ELi1024ELb1ELi32ELi960ELi960ELi4ELb1ELi9ELb0ELb0ENS_16CompileConditionILi1000EEEEEvPT_PKS4_S7_S7_flPfS8_Pj,@"STO_CUDA_ENTRY STV_DEFAULT"
_ZN13group_norm_v214gn_cuda_kernelI6__halfLi480ELi2ELi16ELi120ELi1024ELb1ELi32ELi960ELi960ELi4ELb1ELi9ELb0ELb0ENS_16CompileConditionILi1000EEEEEvPT_PKS4_S7_S7_flPfS8_Pj:
.text._ZN13group_norm_v214gn_cuda_kernelI6__halfLi480ELi2ELi16ELi120ELi1024ELb1ELi32ELi960ELi960ELi4ELb1ELi9ELb0ELb0ENS_16CompileConditionILi1000EEEEEvPT_PKS4_S7_S7_flPfS8_Pj:
[----:B------:R-:W-:Y:S01]  /*0000*/  LDC R1, c[0x0][0x37c] ;  /* 0x0000df00ff017b82 */ /* 0x000fe20000000800 */
[----:B------:R-:W-:Y:S05]  /*0010*/  EXIT ;  /* 0x000000000000794d */ /* 0x000fea0003800000 */
.L_x_47:
        /* <DEDUP_REMOVED lines=14> */
.L_x_95:


//--------------------- .nv.shared.reserved.0     --------------------------
	.section	.nv.shared.reserved.0,"aw",@nobits
	.weak		__nv_reservedSMEM_offset_0_alias
	.size		__nv_reservedSMEM_offset_0_alias, 0, 64
	.other		__nv_reservedSMEM_offset_0_alias,@"STO_CUDA_RESERVED_SHARED STV_DEFAULT"
__nv_reservedSMEM_offset_0_alias:
	.zero		0
	.zero		64


//--------------------- .nv.constant0._ZN13group_norm_v218gn_bwd_cuda_kernelI13__nv_bfloat16Li480ELi3ELi32ELi60ELi1024ELb0ELb1ELi8ELi960ELi960ELi4ELb1ELi2ELb0ELb0ELNS_15WgradSyncMethodE3ENS_16CompileConditionILi1000EEEEEvPT_S6_S6_PKS5_S8_S8_S8_PKfflPfPj --------------------------
	.section	.nv.constant0._ZN13group_norm_v218gn_bwd_cuda_kernelI13__nv_bfloat16Li480ELi3ELi32ELi60ELi1024ELb0ELb1ELi8ELi960ELi960ELi4ELb1ELi2ELb0ELb0ELNS_15WgradSyncMethodE3ENS_16CompileConditionILi1000EEEEEvPT_S6_S6_PKS5_S8_S8_S8_PKfflPfPj,"a",@progbits
	.sectionflags	@""
	.align	4
.nv.constant0._ZN13group_norm_v218gn_bwd_cuda_kernelI13__nv_bfloat16Li480ELi3ELi32ELi60ELi1024ELb0ELb1ELi8ELi960ELi960ELi4ELb1ELi2ELb0ELb0ELNS_15WgradSyncMethodE3ENS_16CompileConditionILi1000EEEEEvPT_S6_S6_PKS5_S8_S8_S8_PKfflPfPj:
	.zero		992


//--------------------- .nv.constant0._ZN13group_norm_v218gn_bwd_cuda_kernelI13__nv_bfloat16Li480ELi1ELi32ELi60ELi1024ELb0ELb1ELi16ELi960ELi960ELi4ELb1ELi2ELb0ELb0ELNS_15WgradSyncMethodE3ENS_16CompileConditionILi1000EEEEEvPT_S6_S6_PKS5_S8_S8_S8_PKfflPfPj --------------------------
	.section	.nv.constant0._ZN13group_norm_v218gn_bwd_cuda_kernelI13__nv_bfloat16Li480ELi1ELi32ELi60ELi1024ELb0ELb1ELi16ELi960ELi960ELi4ELb1ELi2ELb0ELb0ELNS_15WgradSyncMethodE3ENS_16CompileConditionILi1000EEEEEvPT_S6_S6_PKS5_S8_S8_S8_PKfflPfPj,"a",@progbits
	.sectionflags	@""
	.align	4
.nv.constant0._ZN13group_norm_v218gn_bwd_cuda_kernelI13__nv_bfloat16Li480ELi1ELi32ELi60ELi1024ELb0ELb1ELi16ELi960ELi960ELi4ELb1ELi2ELb0ELb0ELNS_15WgradSyncMethodE3ENS_16CompileConditionILi1000EEEEEvPT_S6_S6_PKS5_S8_S8_S8_PKfflPfPj:
	.zero		992


//--------------------- .nv.constant0._ZN13group_norm_v218gn_bwd_cuda_kernelI13__nv_bfloat16Li480ELi1ELi32ELi60ELi1024ELb0ELb1ELi32ELi960ELi960ELi4ELb1ELi4ELb0ELb0ELNS_15WgradSyncMethodE3ENS_16CompileConditionILi1000EEEEEvPT_S6_S6_PKS5_S8_S8_S8_PKfflPfPj --------------------------
	.section	.nv.constant0._ZN13group_norm_v218gn_bwd_cuda_kernelI13__nv_bfloat16Li480ELi1ELi32ELi60ELi1024ELb0ELb1ELi32ELi960ELi960ELi4ELb1ELi4ELb0ELb0ELNS_15WgradSyncMethodE3ENS_16CompileConditionILi1000EEEEEvPT_S6_S6_PKS5_S8_S8_S8_PKfflPfPj,"a",@progbits
	.sectionflags	@""
	.align	4
.nv.constant0._ZN13group_norm_v218gn_bwd_cuda_kernelI13__nv_bfloat16Li480ELi1ELi32ELi60ELi1024ELb0ELb1ELi32ELi960ELi960ELi4ELb1ELi4ELb0ELb0ELNS_15WgradSyncMethodE3ENS_16CompileConditionILi1000EEEEEvPT_S6_S6_PKS5_S8_S8_S8_PKfflPfPj:
	.zero		992


//--------------------- .nv.constant0._ZN13group_norm_v218gn_bwd_cuda_kernelI13__nv_bfloat16Li480ELi2ELi32ELi60ELi1024ELb0ELb1ELi16ELi960ELi960ELi4ELb1ELi3ELb0ELb0ELNS_15WgradSyncMethodE2ENS_16CompileConditionILi1000EEEEEvPT_S6_S6_PKS5_S8_S8_S8_PKfflPfPj --------------------------
	.section	.nv.constant0._ZN13group_norm_v218gn_bwd_cuda_kernelI13__nv_bfloat16Li480ELi2ELi32ELi60ELi1024ELb0ELb1ELi16ELi960ELi960ELi4ELb1ELi3ELb0ELb0ELNS_15WgradSyncMethodE2ENS_16CompileConditionILi1000EEEEEvPT_S6_S6_PKS5_S8_S8_S8_PKfflPfPj,"a",@progbits
	.sectionflags	@""
	.align	4
.nv.constant0._ZN13group_norm_v218gn_bwd_cuda_kernelI13__nv_bfloat16Li480ELi2ELi32ELi60ELi1024ELb0ELb1ELi16ELi960ELi960ELi4ELb1ELi3ELb0ELb0ELNS_15WgradSyncMethodE2ENS_16CompileConditionILi1000EEEEEvPT_S6_S6_PKS5_S8_S8_S8_PKfflPfPj:
	.zero		992


//--------------------- .nv.constant0._ZN13group_norm_v218gn_bwd_cuda_kernelI13__nv_bfloat16Li480ELi2ELi32ELi60ELi1024ELb0ELb1ELi16ELi960ELi960ELi4ELb1ELi4ELb0ELb0ELNS_15WgradSyncMethodE3ENS_16CompileConditionILi1000EEEEEvPT_S6_S6_PKS5_S8_S8_S8_PKfflPfPj --------------------------
	.section	.nv.constant0._ZN13group_norm_v218gn_bwd_cuda_kernelI13__nv_bfloat16Li480ELi2ELi32ELi60ELi1024ELb0ELb1ELi16ELi960ELi960ELi4ELb1ELi4ELb0ELb0ELNS_15WgradSyncMethodE3ENS_16CompileConditionILi1000EEEEEvPT_S6_S6_PKS5_S8_S8_S8_PKfflPfPj,"a",@progbits
	.sectionflags	@""
	.align	4
.nv.constant0._ZN13group_norm_v218gn_bwd_cuda_kernelI13__nv_bfloat16Li480ELi2ELi32ELi60ELi1024ELb0ELb1ELi16ELi960ELi960ELi4ELb1ELi4ELb0ELb0ELNS_15WgradSyncMethodE3ENS_16CompileConditionILi1000EEEEEvPT_S6_S6_PKS5_S8_S8_S8_PKfflPfPj:
	.zero		992


//--------------------- .nv.constant0._ZN13group_norm_v218gn_bwd_cuda_kernelI13__nv_bfloat16Li480ELi3ELi16ELi120ELi1024ELb1ELb1ELi8ELi960ELi960ELi4ELb1ELi2ELb0ELb0ELNS_15WgradSyncMethodE3ENS_16CompileConditionILi1000EEEEEvPT_S6_S6_PKS5_S8_S8_S8_PKfflPfPj --------------------------
	.section	.nv.constant0._ZN13group_norm_v218gn_bwd_cuda_kernelI13__nv_bfloat16Li480ELi3ELi16ELi120ELi1024ELb1ELb1ELi8ELi960ELi960ELi4ELb1ELi2ELb0ELb0ELNS_15WgradSyncMethodE3ENS_16CompileConditionILi1000EEEEEvPT_S6_S6_PKS5_S8_S8_S8_PKfflPfPj,"a",@progbits
	.sectionflags	@""
	.align	4
.nv.constant0._ZN13group_norm_v218gn_bwd_cuda_kernelI13__nv_bfloat16Li480ELi3ELi16ELi120ELi1024ELb1ELb1ELi8ELi960ELi960ELi4ELb1ELi2ELb0ELb0ELNS_15WgradSyncMethodE3ENS_16CompileConditionILi1000EEEEEvPT_S6_S6_PKS5_S8_S8_S8_PKfflPfPj:
	.zero		992


//--------------------- .nv.constant0._ZN13group_norm_v218gn_bwd_cuda_kernelI13__nv_bfloat16Li480ELi1ELi16ELi120ELi1024ELb1ELb1ELi16ELi960ELi960ELi4ELb1ELi2ELb0ELb0ELNS_15WgradSyncMethodE3ENS_16CompileConditionILi1000EEEEEvPT_S6_S6_PKS5_S8_S8_S8_PKfflPfPj --------------------------
	.section	.nv.constant0._ZN13group_norm_v218gn_bwd_cuda_kernelI13__nv_bfloat16Li480ELi1ELi16ELi120ELi1024ELb1ELb1ELi16ELi960ELi960ELi4ELb1ELi2ELb0ELb0ELNS_15WgradSyncMethodE3ENS_16CompileConditionILi1000EEEEEvPT_S6_S6_PKS5_S8_S8_S8_PKfflPfPj,"a",@progbits
	.sectionflags	@""
	.align	4
.nv.constant0._ZN13group_norm_v218gn_bwd_cuda_kernelI13__nv_bfloat16Li480ELi1ELi16ELi120ELi1024ELb1ELb1ELi16ELi960ELi960ELi4ELb1ELi2ELb0ELb0ELNS_15WgradSyncMethodE3ENS_16CompileConditionILi1000EEEEEvPT_S6_S6_PKS5_S8_S8_S8_PKfflPfPj:
	.zero		992


//--------------------- .nv.constant0._ZN13group_norm_v218gn_bwd_cuda_kernelI13__nv_bfloat16Li480ELi1ELi16ELi120ELi1024ELb1ELb1ELi32ELi960ELi960ELi4ELb1ELi4ELb0ELb0ELNS_15WgradSyncMethodE3ENS_16CompileConditionILi1000EEEEEvPT_S6_S6_PKS5_S8_S8_S8_PKfflPfPj --------------------------
	.section	.nv.constant0._ZN13group_norm_v218gn_bwd_cuda_kernelI13__nv_bfloat16Li480ELi1ELi16ELi120ELi1024ELb1ELb1ELi32ELi960ELi960ELi4ELb1ELi4ELb0ELb0ELNS_15WgradSyncMethodE3ENS_16CompileConditionILi1000EEEEEvPT_S6_S6_PKS5_S8_S8_S8_PKfflPfPj,"a",@progbits
	.sectionflags	@""
	.align	4
.nv.constant0._ZN13group_norm_v218gn_bwd_cuda_kernelI13__nv_bfloat16Li480ELi1ELi16ELi120ELi1024ELb1ELb1ELi32ELi960ELi960ELi4ELb1ELi4ELb0ELb0ELNS_15WgradSyncMethodE3ENS_16CompileConditionILi1000EEEEEvPT_S6_S6_PKS5_S8_S8_S8_PKfflPfPj:
	.zero		992


//--------------------- .nv.constant0._ZN13group_norm_v218gn_bwd_cuda_kernelI13__nv_bfloat16Li480ELi2ELi16ELi120ELi1024ELb1ELb1ELi16ELi960ELi960ELi4ELb1ELi3ELb0ELb0ELNS_15WgradSyncMethodE2ENS_16CompileConditionILi1000EEEEEvPT_S6_S6_PKS5_S8_S8_S8_PKfflPfPj --------------------------
	.section	.nv.constant0._ZN13group_norm_v218gn_bwd_cuda_kernelI13__nv_bfloat16Li480ELi2ELi16ELi120ELi1024ELb1ELb1ELi16ELi960ELi960ELi4ELb1ELi3ELb0ELb0ELNS_15WgradSyncMethodE2ENS_16CompileConditionILi1000EEEEEvPT_S6_S6_PKS5_S8_S8_S8_PKfflPfPj,"a",@progbits
	.sectionflags	@""
	.align	4
.nv.constant0._ZN13group_norm_v218gn_bwd_cuda_kernelI13__nv_bfloat16Li480ELi2ELi16ELi120ELi1024ELb1ELb1ELi16ELi960ELi960ELi4ELb1ELi3ELb0ELb0ELNS_15WgradSyncMethodE2ENS_16CompileConditionILi1000EEEEEvPT_S6_S6_PKS5_S8_S8_S8_PKfflPfPj:
	.zero		992


//--------------------- .nv.constant0._ZN13group_norm_v218gn_bwd_cuda_kernelI13__nv_bfloat16Li480ELi2ELi16ELi120ELi1024ELb1ELb1ELi16ELi960ELi960ELi4ELb1ELi4ELb0ELb0ELNS_15WgradSyncMethodE3ENS_16CompileConditionILi1000EEEEEvPT_S6_S6_PKS5_S8_S8_S8_PKfflPfPj --------------------------
	.section	.nv.constant0._ZN13group_norm_v218gn_bwd_cuda_kernelI13__nv_bfloat16Li480ELi2ELi16ELi120ELi1024ELb1ELb1ELi16ELi960ELi960ELi4ELb1ELi4ELb0ELb0ELNS_15WgradSyncMethodE3ENS_16CompileConditionILi1000EEEEEvPT_S6_S6_PKS5_S8_S8_S8_PKfflPfPj,"a",@progbits
	.sectionflags	@""
	.align	4
.nv.constant0._ZN13group_norm_v218gn_bwd_cuda_kernelI13__nv_bfloat16Li480ELi2ELi16ELi120ELi1024ELb1ELb1ELi16ELi960ELi960ELi4ELb1ELi4ELb0ELb0ELNS_15WgradSyncMethodE3ENS_16CompileConditionILi1000EEEEEvPT_S6_S6_PKS5_S8_S8_S8_PKfflPfPj:
	.zero		992


//--------------------- .nv.constant0._ZN13group_norm_v214gn_cuda_kernelI13__nv_bfloat16Li480ELi3ELi32ELi60ELi1024ELb0ELi8ELi960ELi960ELi4ELb1ELi2ELb0ELb0ENS_16CompileConditionILi1000EEEEEvPT_PKS4_S7_S7_flPfS8_Pj --------------------------
	.section	.nv.constant0._ZN13group_norm_v214gn_cuda_kernelI13__nv_bfloat16Li480ELi3ELi32ELi60ELi1024ELb0ELi8ELi960ELi960ELi4ELb1ELi2ELb0ELb0ENS_16CompileConditionILi1000EEEEEvPT_PKS4_S7_S7_flPfS8_Pj,"a",@progbits
	.sectionflags	@""
	.align	4
.nv.constant0._ZN13group_norm_v214gn_cuda_kernelI13__nv_bfloat16Li480ELi3ELi32ELi60ELi1024ELb0ELi8ELi960ELi960ELi4ELb1ELi2ELb0ELb0ENS_16CompileConditionILi1000EEEEEvPT_PKS4_S7_S7_flPfS8_Pj:
	.zero		968


//--------------------- .nv.constant0._ZN13group_norm_v214gn_cuda_kernelI13__nv_bfloat16Li480ELi1ELi32ELi60ELi1024ELb0ELi16ELi960ELi960ELi4ELb1ELi2ELb0ELb0ENS_16CompileConditionILi1000EEEEEvPT_PKS4_S7_S7_flPfS8_Pj --------------------------
	.section	.nv.constant0._ZN13group_norm_v214gn_cuda_kernelI13__nv_bfloat16Li480ELi1ELi32ELi60ELi1024ELb0ELi16ELi960ELi960ELi4ELb1ELi2ELb0ELb0ENS_16CompileConditionILi1000EEEEEvPT_PKS4_S7_S7_flPfS8_Pj,"a",@progbits
	.sectionflags	@""
	.align	4
.nv.constant0._ZN13group_norm_v214gn_cuda_kernelI13__nv_bfloat16Li480ELi1ELi32ELi60ELi1024ELb0ELi16ELi960ELi960ELi4ELb1ELi2ELb0ELb0ENS_16CompileConditionILi1000EEEEEvPT_PKS4_S7_S7_flPfS8_Pj:
	.zero		968


//--------------------- .nv.constant0._ZN13group_norm_v214gn_cuda_kernelI13__nv_bfloat16Li480ELi3ELi32ELi60ELi1024ELb0ELi16ELi960ELi960ELi4ELb1ELi5ELb0ELb0ENS_16CompileConditionILi1000EEEEEvPT_PKS4_S7_S7_flPfS8_Pj --------------------------
	.section	.nv.constant0._ZN13group_norm_v214gn_cuda_kernelI13__nv_bfloat16Li480ELi3ELi32ELi60ELi1024ELb0ELi16ELi960ELi960ELi4ELb1ELi5ELb0ELb0ENS_16CompileConditionILi1000EEEEEvPT_PKS4_S7_S7_flPfS8_Pj,"a",@progbits
	.sectionflags	@""
	.align	4
.nv.constant0._ZN13group_norm_v214gn_cuda_kernelI13__nv_bfloat16Li480ELi3ELi32ELi60ELi1024ELb0ELi16ELi960ELi960ELi4ELb1ELi5ELb0ELb0ENS_16CompileConditionILi1000EEEEEvPT_PKS4_S7_S7_flPfS8_Pj:
	.zero		968


//--------------------- .nv.constant0._ZN13group_norm_v214gn_cuda_kernelI13__nv_bfloat16Li480ELi1ELi32ELi60ELi1024ELb0ELi32ELi960ELi960ELi4ELb1ELi4ELb0ELb0ENS_16CompileConditionILi1000EEEEEvPT_PKS4_S7_S7_flPfS8_Pj --------------------------
	.section	.nv.constant0._ZN13group_norm_v214gn_cuda_kernelI13__nv_bfloat16Li480ELi1ELi32ELi60ELi1024ELb0ELi32ELi960ELi960ELi4ELb1ELi4ELb0ELb0ENS_16CompileConditionILi1000EEEEEvPT_PKS4_S7_S7_flPfS8_Pj,"a",@progbits
	.sectionflags	@""
	.align	4
.nv.constant0._ZN13group_norm_v214gn_cuda_kernelI13__nv_bfloat16Li480ELi1ELi32ELi60ELi1024ELb0ELi32ELi960ELi960ELi4ELb1ELi4ELb0ELb0ENS_16CompileConditionILi1000EEEEEvPT_PKS4_S7_S7_flPfS8_Pj:
	.zero		968


//--------------------- .nv.constant0._ZN13group_norm_v214gn_cuda_kernelI13__nv_bfloat16Li480ELi1ELi32ELi60ELi1024ELb0ELi64ELi960ELi960ELi4ELb1ELi9ELb0ELb0ENS_16CompileConditionILi1000EEEEEvPT_PKS4_S7_S7_flPfS8_Pj --------------------------
	.section	.nv.constant0._ZN13group_norm_v214gn_cuda_kernelI13__nv_bfloat16Li480ELi1ELi32ELi60ELi1024ELb0ELi64ELi960ELi960ELi4ELb1ELi9ELb0ELb0ENS_16CompileConditionILi1000EEEEEvPT_PKS4_S7_S7_flPfS8_Pj,"a",@progbits
	.sectionflags	@""
	.align	4
.nv.constant0._ZN13group_norm_v214gn_cuda_kernelI13__nv_bfloat16Li480ELi1ELi32ELi60ELi1024ELb0ELi64ELi960ELi960ELi4ELb1ELi9ELb0ELb0ENS_16CompileConditionILi1000EEEEEvPT_PKS4_S7_S7_flPfS8_Pj:
	.zero		968


//--------------------- .nv.constant0._ZN13group_norm_v214gn_cuda_kernelI13__nv_bfloat16Li480ELi2ELi32ELi60ELi1024ELb0ELi32ELi960ELi960ELi4ELb1ELi7ELb0ELb0ENS_16CompileConditionILi1000EEEEEvPT_PKS4_S7_S7_flPfS8_Pj --------------------------
	.section	.nv.constant0._ZN13group_norm_v214gn_cuda_kernelI13__nv_bfloat16Li480ELi2ELi32ELi60ELi1024ELb0ELi32ELi960ELi960ELi4ELb1ELi7ELb0ELb0ENS_16CompileConditionILi1000EEEEEvPT_PKS4_S7_S7_flPfS8_Pj,"a",@progbits
	.sectionflags	@""
	.align	4
.nv.constant0._ZN13group_norm_v214gn_cuda_kernelI13__nv_bfloat16Li480ELi2ELi32ELi60ELi1024ELb0ELi32ELi960ELi960ELi4ELb1ELi7ELb0ELb0ENS_16CompileConditionILi1000EEEEEvPT_PKS4_S7_S7_flPfS8_Pj:
	.zero		968


//--------------------- .nv.constant0._ZN13group_norm_v214gn_cuda_kernelI13__nv_bfloat16Li480ELi2ELi32ELi60ELi1024ELb0ELi32ELi960ELi960ELi4ELb1ELi9ELb0ELb0ENS_16CompileConditionILi1000EEEEEvPT_PKS4_S7_S7_flPfS8_Pj --------------------------
	.section	.nv.constant0._ZN13group_norm_v214gn_cuda_kernelI13__nv_bfloat16Li480ELi2ELi32ELi60ELi1024ELb0ELi32ELi960ELi960ELi4ELb1ELi9ELb0ELb0ENS_16CompileConditionILi1000EEEEEvPT_PKS4_S7_S7_flPfS8_Pj,"a",@progbits
	.sectionflags	@""
	.align	4
.nv.constant0._ZN13group_norm_v214gn_cuda_kernelI13__nv_bfloat16Li480ELi2ELi32ELi60ELi1024ELb0ELi32ELi960ELi960ELi4ELb1ELi9ELb0ELb0ENS_16CompileConditionILi1000EEEEEvPT_PKS4_S7_S7_flPfS8_Pj:
	.zero		968


//--------------------- .nv.constant0._ZN13group_norm_v214gn_cuda_kernelI13__nv_bfloat16Li480ELi3ELi16ELi120ELi1024ELb1ELi8ELi960ELi960ELi4ELb1ELi2ELb0ELb0ENS_16CompileConditionILi1000EEEEEvPT_PKS4_S7_S7_flPfS8_Pj --------------------------
	.section	.nv.constant0._ZN13group_norm_v214gn_cuda_kernelI13__nv_bfloat16Li480ELi3ELi16ELi120ELi1024ELb1ELi8ELi960ELi960ELi4ELb1ELi2ELb0ELb0ENS_16CompileConditionILi1000EEEEEvPT_PKS4_S7_S7_flPfS8_Pj,"a",@progbits
	.sectionflags	@""
	.align	4
.nv.constant0._ZN13group_norm_v214gn_cuda_kernelI13__nv_bfloat16Li480ELi3ELi16ELi120ELi1024ELb1ELi8ELi960ELi960ELi4ELb1ELi2ELb0ELb0ENS_16CompileConditionILi1000EEEEEvPT_PKS4_S7_S7_flPfS8_Pj:
	.zero		968


//--------------------- .nv.constant0._ZN13group_norm_v214gn_cuda_kernelI13__nv_bfloat16Li480ELi1ELi16ELi120ELi1024ELb1ELi16ELi960ELi960ELi4ELb1ELi2ELb0ELb0ENS_16CompileConditionILi1000EEEEEvPT_PKS4_S7_S7_flPfS8_Pj --------------------------
	.section	.nv.constant0._ZN13group_norm_v214gn_cuda_kernelI13__nv_bfloat16Li480ELi1ELi16ELi120ELi1024ELb1ELi16ELi960ELi960ELi4ELb1ELi2ELb0ELb0ENS_16CompileConditionILi1000EEEEEvPT_PKS4_S7_S7_flPfS8_Pj,"a",@progbits
	.sectionflags	@""
	.align	4
.nv.constant0._ZN13group_norm_v214gn_cuda_kernelI13__nv_bfloat16Li480ELi1ELi16ELi120ELi1024ELb1ELi16ELi960ELi960ELi4ELb1ELi2ELb0ELb0ENS_16CompileConditionILi1000EEEEEvPT_PKS4_S7_S7_flPfS8_Pj:
	.zero		968


//--------------------- .nv.constant0._ZN13group_norm_v214gn_cuda_kernelI13__nv_bfloat16Li480ELi3ELi16ELi120ELi1024ELb1ELi16ELi960ELi960ELi4ELb1ELi5ELb0ELb0ENS_16CompileConditionILi1000EEEEEvPT_PKS4_S7_S7_flPfS8_Pj --------------------------
	.section	.nv.constant0._ZN13group_norm_v214gn_cuda_kernelI13__nv_bfloat16Li480ELi3ELi16ELi120ELi1024ELb1ELi16ELi960ELi960ELi4ELb1ELi5ELb0ELb0ENS_16CompileConditionILi1000EEEEEvPT_PKS4_S7_S7_flPfS8_Pj,"a",@progbits
	.sectionflags	@""
	.align	4
.nv.constant0._ZN13group_norm_v214gn_cuda_kernelI13__nv_bfloat16Li480ELi3ELi16ELi120ELi1024ELb1ELi16ELi960ELi960ELi4ELb1ELi5ELb0ELb0ENS_16CompileConditionILi1000EEEEEvPT_PKS4_S7_S7_flPfS8_Pj:
	.zero		968


//--------------------- .nv.constant0._ZN13group_norm_v214gn_cuda_kernelI13__nv_bfloat16Li480ELi1ELi16ELi120ELi1024ELb1ELi32ELi960ELi960ELi4ELb1ELi4ELb0ELb0ENS_16CompileConditionILi1000EEEEEvPT_PKS4_S7_S7_flPfS8_Pj --------------------------
	.section	.nv.constant0._ZN13group_norm_v214gn_cuda_kernelI13__nv_bfloat16Li480ELi1ELi16ELi120ELi1024ELb1ELi32ELi960ELi960ELi4ELb1ELi4ELb0ELb0ENS_16CompileConditionILi1000EEEEEvPT_PKS4_S7_S7_flPfS8_Pj,"a",@progbits
	.sectionflags	@""
	.align	4
.nv.constant0._ZN13group_norm_v214gn_cuda_kernelI13__nv_bfloat16Li480ELi1ELi16ELi120ELi1024ELb1ELi32ELi960ELi960ELi4ELb1ELi4ELb0ELb0ENS_16CompileConditionILi1000EEEEEvPT_PKS4_S7_S7_flPfS8_Pj:
	.zero		968


//--------------------- .nv.constant0._ZN13group_norm_v214gn_cuda_kernelI13__nv_bfloat16Li480ELi1ELi16ELi120ELi1024ELb1ELi64ELi960ELi960ELi4ELb1ELi9ELb0ELb0ENS_16CompileConditionILi1000EEEEEvPT_PKS4_S7_S7_flPfS8_Pj --------------------------
	.section	.nv.constant0._ZN13group_norm_v214gn_cuda_kernelI13__nv_bfloat16Li480ELi1ELi16ELi120ELi1024ELb1ELi64ELi960ELi960ELi4ELb1ELi9ELb0ELb0ENS_16CompileConditionILi1000EEEEEvPT_PKS4_S7_S7_flPfS8_Pj,"a",@progbits
	.sectionflags	@""
	.align	4
.nv.constant0._ZN13group_norm_v214gn_cuda_kernelI13__nv_bfloat16Li480ELi1ELi16ELi120ELi1024ELb1ELi64ELi960ELi960ELi4ELb1ELi9ELb0ELb0ENS_16CompileConditionILi1000EEEEEvPT_PKS4_S7_S7_flPfS8_Pj:
	.zero		968


//--------------------- .nv.constant0._ZN13group_norm_v214gn_cuda_kernelI13__nv_bfloat16Li480ELi2ELi16ELi120ELi1024ELb1ELi32ELi960ELi960ELi4ELb1ELi7ELb0ELb0ENS_16CompileConditionILi1000EEEEEvPT_PKS4_S7_S7_flPfS8_Pj --------------------------
	.section	.nv.constant0._ZN13group_norm_v214gn_cuda_kernelI13__nv_bfloat16Li480ELi2ELi16ELi120ELi1024ELb1ELi32ELi960ELi960ELi4ELb1ELi7ELb0ELb0ENS_16CompileConditionILi1000EEEEEvPT_PKS4_S7_S7_flPfS8_Pj,"a",@progbits
	.sectionflags	@""
	.align	4
.nv.constant0._ZN13group_norm_v214gn_cuda_kernelI13__nv_bfloat16Li480ELi2ELi16ELi120ELi1024ELb1ELi32ELi960ELi960ELi4ELb1ELi7ELb0ELb0ENS_16CompileConditionILi1000EEEEEvPT_PKS4_S7_S7_flPfS8_Pj:
	.zero		968


//--------------------- .nv.constant0._ZN13group_norm_v214gn_cuda_kernelI13__nv_bfloat16Li480ELi2ELi16ELi120ELi1024ELb1ELi32ELi960ELi960ELi4ELb1ELi9ELb0ELb0ENS_16CompileConditionILi1000EEEEEvPT_PKS4_S7_S7_flPfS8_Pj --------------------------
	.section	.nv.constant0._ZN13group_norm_v214gn_cuda_kernelI13__nv_bfloat16Li480ELi2ELi16ELi120ELi1024ELb1ELi32ELi960ELi960ELi4ELb1ELi9ELb0ELb0ENS_16CompileConditionILi1000EEEEEvPT_PKS4_S7_S7_flPfS8_Pj,"a",@progbits
	.sectionflags	@""
	.align	4
.nv.constant0._ZN13group_norm_v214gn_cuda_kernelI13__nv_bfloat16Li480ELi2ELi16ELi120ELi1024ELb1ELi32ELi960ELi960ELi4ELb1ELi9ELb0ELb0ENS_16CompileConditionILi1000EEEEEvPT_PKS4_S7_S7_flPfS8_Pj:
	.zero		968


//--------------------- .nv.constant0._ZN13group_norm_v218gn_bwd_cuda_kernelI6__halfLi480ELi3ELi32ELi60ELi1024ELb0ELb1ELi8ELi960ELi960ELi4ELb1ELi2ELb0ELb0ELNS_15WgradSyncMethodE3ENS_16CompileConditionILi1000EEEEEvPT_S6_S6_PKS5_S8_S8_S8_PKfflPfPj --------------------------
	.section	.nv.constant0._ZN13group_norm_v218gn_bwd_cuda_kernelI6__halfLi480ELi3ELi32ELi60ELi1024ELb0ELb1ELi8ELi960ELi960ELi4ELb1ELi2ELb0ELb0ELNS_15WgradSyncMethodE3ENS_16CompileConditionILi1000EEEEEvPT_S6_S6_PKS5_S8_S8_S8_PKfflPfPj,"a",@progbits
	.sectionflags	@""
	.align	4
.nv.constant0._ZN13group_norm_v218gn_bwd_cuda_kernelI6__halfLi480ELi3ELi32ELi60ELi1024ELb0ELb1ELi8ELi960ELi960ELi4ELb1ELi2ELb0ELb0ELNS_15WgradSyncMethodE3ENS_16CompileConditionILi1000EEEEEvPT_S6_S6_PKS5_S8_S8_S8_PKfflPfPj:
	.zero		992


//--------------------- .nv.constant0._ZN13group_norm_v218gn_bwd_cuda_kernelI6__halfLi480ELi1ELi32ELi60ELi1024ELb0ELb1ELi16ELi960ELi960ELi4ELb1ELi2ELb0ELb0ELNS_15WgradSyncMethodE3ENS_16CompileConditionILi1000EEEEEvPT_S6_S6_PKS5_S8_S8_S8_PKfflPfPj --------------------------
	.section	.nv.constant0._ZN13group_norm_v218gn_bwd_cuda_kernelI6__halfLi480ELi1ELi32ELi60ELi1024ELb0ELb1ELi16ELi960ELi960ELi4ELb1ELi2ELb0ELb0ELNS_15WgradSyncMethodE3ENS_16CompileConditionILi1000EEEEEvPT_S6_S6_PKS5_S8_S8_S8_PKfflPfPj,"a",@progbits
	.sectionflags	@""
	.align	4
.nv.constant0._ZN13group_norm_v218gn_bwd_cuda_kernelI6__halfLi480ELi1ELi32ELi60ELi1024ELb0ELb1ELi16ELi960ELi960ELi4ELb1ELi2ELb0ELb0ELNS_15WgradSyncMethodE3ENS_16CompileConditionILi1000EEEEEvPT_S6_S6_PKS5_S8_S8_S8_PKfflPfPj:
	.zero		992


//--------------------- .nv.constant0._ZN13group_norm_v218gn_bwd_cuda_kernelI6__halfLi480ELi1ELi32ELi60ELi1024ELb0ELb1ELi32ELi960ELi960ELi4ELb1ELi4ELb0ELb0ELNS_15WgradSyncMethodE3ENS_16CompileConditionILi1000EEEEEvPT_S6_S6_PKS5_S8_S8_S8_PKfflPfPj --------------------------
	.section	.nv.constant0._ZN13group_norm_v218gn_bwd_cuda_kernelI6__halfLi480ELi1ELi32ELi60ELi1024ELb0ELb1ELi32ELi960ELi960ELi4ELb1ELi4ELb0ELb0ELNS_15WgradSyncMethodE3ENS_16CompileConditionILi1000EEEEEvPT_S6_S6_PKS5_S8_S8_S8_PKfflPfPj,"a",@progbits
	.sectionflags	@""
	.align	4
.nv.constant0._ZN13group_norm_v218gn_bwd_cuda_kernelI6__halfLi480ELi1ELi32ELi60ELi1024ELb0ELb1ELi32ELi960ELi960ELi4ELb1ELi4ELb0ELb0ELNS_15WgradSyncMethodE3ENS_16CompileConditionILi1000EEEEEvPT_S6_S6_PKS5_S8_S8_S8_PKfflPfPj:
	.zero		992


//--------------------- .nv.constant0._ZN13group_norm_v218gn_bwd_cuda_kernelI6__halfLi480ELi2ELi32ELi60ELi1024ELb0ELb1ELi16ELi960ELi960ELi4ELb1ELi3ELb0ELb0ELNS_15WgradSyncMethodE2ENS_16CompileConditionILi1000EEEEEvPT_S6_S6_PKS5_S8_S8_S8_PKfflPfPj --------------------------
	.section	.nv.constant0._ZN13group_norm_v218gn_bwd_cuda_kernelI6__halfLi480ELi2ELi32ELi60ELi1024ELb0ELb1ELi16ELi960ELi960ELi4ELb1ELi3ELb0ELb0ELNS_15WgradSyncMethodE2ENS_16CompileConditionILi1000EEEEEvPT_S6_S6_PKS5_S8_S8_S8_PKfflPfPj,"a",@progbits
	.sectionflags	@""
	.align	4
.nv.constant0._ZN13group_norm_v218gn_bwd_cuda_kernelI6__halfLi480ELi2ELi32ELi60ELi1024ELb0ELb1ELi16ELi960ELi960ELi4ELb1ELi3ELb0ELb0ELNS_15WgradSyncMethodE2ENS_16CompileConditionILi1000EEEEEvPT_S6_S6_PKS5_S8_S8_S8_PKfflPfPj:
	.zero		992


//--------------------- .nv.constant0._ZN13group_norm_v218gn_bwd_cuda_kernelI6__halfLi480ELi2ELi32ELi60ELi1024ELb0ELb1ELi16ELi960ELi960ELi4ELb1ELi4ELb0ELb0ELNS_15WgradSyncMethodE3ENS_16CompileConditionILi1000EEEEEvPT_S6_S6_PKS5_S8_S8_S8_PKfflPfPj --------------------------
	.section	.nv.constant0._ZN13group_norm_v218gn_bwd_cuda_kernelI6__halfLi480ELi2ELi32ELi60ELi1024ELb0ELb1ELi16ELi960ELi960ELi4ELb1ELi4ELb0ELb0ELNS_15WgradSyncMethodE3ENS_16CompileConditionILi1000EEEEEvPT_S6_S6_PKS5_S8_S8_S8_PKfflPfPj,"a",@progbits
	.sectionflags	@""
	.align	4
.nv.constant0._ZN13group_norm_v218gn_bwd_cuda_kernelI6__halfLi480ELi2ELi32ELi60ELi1024ELb0ELb1ELi16ELi960ELi960ELi4ELb1ELi4ELb0ELb0ELNS_15WgradSyncMethodE3ENS_16CompileConditionILi1000EEEEEvPT_S6_S6_PKS5_S8_S8_S8_PKfflPfPj:
	.zero		992


//--------------------- .nv.constant0._ZN13group_norm_v218gn_bwd_cuda_kernelI6__halfLi480ELi3ELi16ELi120ELi1024ELb1ELb1ELi8ELi960ELi960ELi4ELb1ELi2ELb0ELb0ELNS_15WgradSyncMethodE3ENS_16CompileConditionILi1000EEEEEvPT_S6_S6_PKS5_S8_S8_S8_PKfflPfPj --------------------------
	.section	.nv.constant0._ZN13group_norm_v218gn_bwd_cuda_kernelI6__halfLi480ELi3ELi16ELi120ELi1024ELb1ELb1ELi8ELi960ELi960ELi4ELb1ELi2ELb0ELb0ELNS_15WgradSyncMethodE3ENS_16CompileConditionILi1000EEEEEvPT_S6_S6_PKS5_S8_S8_S8_PKfflPfPj,"a",@progbits
	.sectionflags	@""
	.align	4
.nv.constant0._ZN13group_norm_v218gn_bwd_cuda_kernelI6__halfLi480ELi3ELi16ELi120ELi1024ELb1ELb1ELi8ELi960ELi960ELi4ELb1ELi2ELb0ELb0ELNS_15WgradSyncMethodE3ENS_16CompileConditionILi1000EEEEEvPT_S6_S6_PKS5_S8_S8_S8_PKfflPfPj:
	.zero		992


//--------------------- .nv.constant0._ZN13group_norm_v218gn_bwd_cuda_kernelI6__halfLi480ELi1ELi16ELi120ELi1024ELb1ELb1ELi16ELi960ELi960ELi4ELb1ELi2ELb0ELb0ELNS_15WgradSyncMethodE3ENS_16CompileConditionILi1000EEEEEvPT_S6_S6_PKS5_S8_S8_S8_PKfflPfPj --------------------------
	.section	.nv.constant0._ZN13group_norm_v218gn_bwd_cuda_kernelI6__halfLi480ELi1ELi16ELi120ELi1024ELb1ELb1ELi16ELi960ELi960ELi4ELb1ELi2ELb0ELb0ELNS_15WgradSyncMethodE3ENS_16CompileConditionILi1000EEEEEvPT_S6_S6_PKS5_S8_S8_S8_PKfflPfPj,"a",@progbits
	.sectionflags	@""
	.align	4
.nv.constant0._ZN13group_norm_v218gn_bwd_cuda_kernelI6__halfLi480ELi1ELi16ELi120ELi1024ELb1ELb1ELi16ELi960ELi960ELi4ELb1ELi2ELb0ELb0ELNS_15WgradSyncMethodE3ENS_16CompileConditionILi1000EEEEEvPT_S6_S6_PKS5_S8_S8_S8_PKfflPfPj:
	.zero		992


//--------------------- .nv.constant0._ZN13group_norm_v218gn_bwd_cuda_kernelI6__halfLi480ELi1ELi16ELi120ELi1024ELb1ELb1ELi32ELi960ELi960ELi4ELb1ELi4ELb0ELb0ELNS_15WgradSyncMethodE3ENS_16CompileConditionILi1000EEEEEvPT_S6_S6_PKS5_S8_S8_S8_PKfflPfPj --------------------------
	.section	.nv.constant0._ZN13group_norm_v218gn_bwd_cuda_kernelI6__halfLi480ELi1ELi16ELi120ELi1024ELb1ELb1ELi32ELi960ELi960ELi4ELb1ELi4ELb0ELb0ELNS_15WgradSyncMethodE3ENS_16CompileConditionILi1000EEEEEvPT_S6_S6_PKS5_S8_S8_S8_PKfflPfPj,"a",@progbits
	.sectionflags	@""
	.align	4
.nv.constant0._ZN13group_norm_v218gn_bwd_cuda_kernelI6__halfLi480ELi1ELi16ELi120ELi1024ELb1ELb1ELi32ELi960ELi960ELi4ELb1ELi4ELb0ELb0ELNS_15WgradSyncMethodE3ENS_16CompileConditionILi1000EEEEEvPT_S6_S6_PKS5_S8_S8_S8_PKfflPfPj:
	.zero		992


//--------------------- .nv.constant0._ZN13group_norm_v218gn_bwd_cuda_kernelI6__halfLi480ELi2ELi16ELi120ELi1024ELb1ELb1ELi16ELi960ELi960ELi4ELb1ELi3ELb0ELb0ELNS_15WgradSyncMethodE2ENS_16CompileConditionILi1000EEEEEvPT_S6_S6_PKS5_S8_S8_S8_PKfflPfPj --------------------------
	.section	.nv.constant0._ZN13group_norm_v218gn_bwd_cuda_kernelI6__halfLi480ELi2ELi16ELi120ELi1024ELb1ELb1ELi16ELi960ELi960ELi4ELb1ELi3ELb0ELb0ELNS_15WgradSyncMethodE2ENS_16CompileConditionILi1000EEEEEvPT_S6_S6_PKS5_S8_S8_S8_PKfflPfPj,"a",@progbits
	.sectionflags	@""
	.align	4
.nv.constant0._ZN13group_norm_v218gn_bwd_cuda_kernelI6__halfLi480ELi2ELi16ELi120ELi1024ELb1ELb1ELi16ELi960ELi960ELi4ELb1ELi3ELb0ELb0ELNS_15WgradSyncMethodE2ENS_16CompileConditionILi1000EEEEEvPT_S6_S6_PKS5_S8_S8_S8_PKfflPfPj:
	.zero		992


//--------------------- .nv.constant0._ZN13group_norm_v218gn_bwd_cuda_kernelI6__halfLi480ELi2ELi16ELi120ELi1024ELb1ELb1ELi16ELi960ELi960ELi4ELb1ELi4ELb0ELb0ELNS_15WgradSyncMethodE3ENS_16CompileConditionILi1000EEEEEvPT_S6_S6_PKS5_S8_S8_S8_PKfflPfPj --------------------------
	.section	.nv.constant0._ZN13group_norm_v218gn_bwd_cuda_kernelI6__halfLi480ELi2ELi16ELi120ELi1024ELb1ELb1ELi16ELi960ELi960ELi4ELb1ELi4ELb0ELb0ELNS_15WgradSyncMethodE3ENS_16CompileConditionILi1000EEEEEvPT_S6_S6_PKS5_S8_S8_S8_PKfflPfPj,"a",@progbits
	.sectionflags	@""
	.align	4
.nv.constant0._ZN13group_norm_v218gn_bwd_cuda_kernelI6__halfLi480ELi2ELi16ELi120ELi1024ELb1ELb1ELi16ELi960ELi960ELi4ELb1ELi4ELb0ELb0ELNS_15WgradSyncMethodE3ENS_16CompileConditionILi1000EEEEEvPT_S6_S6_PKS5_S8_S8_S8_PKfflPfPj:
	.zero		992


//--------------------- .nv.constant0._ZN13group_norm_v214gn_cuda_kernelI6__halfLi480ELi3ELi32ELi60ELi1024ELb0ELi8ELi960ELi960ELi4ELb1ELi2ELb0ELb0ENS_16CompileConditionILi1000EEEEEvPT_PKS4_S7_S7_flPfS8_Pj --------------------------
	.section	.nv.constant0._ZN13group_norm_v214gn_cuda_kernelI6__halfLi480ELi3ELi32ELi60ELi1024ELb0ELi8ELi960ELi960ELi4ELb1ELi2ELb0ELb0ENS_16CompileConditionILi1000EEEEEvPT_PKS4_S7_S7_flPfS8_Pj,"a",@progbits
	.sectionflags	@""
	.align	4
.nv.constant0._ZN13group_norm_v214gn_cuda_kernelI6__halfLi480ELi3ELi32ELi60ELi1024ELb0ELi8ELi960ELi960ELi4ELb1ELi2ELb0ELb0ENS_16CompileConditionILi1000EEEEEvPT_PKS4_S7_S7_flPfS8_Pj:
	.zero		968


//--------------------- .nv.constant0._ZN13group_norm_v214gn_cuda_kernelI6__halfLi480ELi1ELi32ELi60ELi1024ELb0ELi16ELi960ELi960ELi4ELb1ELi2ELb0ELb0ENS_16CompileConditionILi1000EEEEEvPT_PKS4_S7_S7_flPfS8_Pj --------------------------
	.section	.nv.constant0._ZN13group_norm_v214gn_cuda_kernelI6__halfLi480ELi1ELi32ELi60ELi1024ELb0ELi16ELi960ELi960ELi4ELb1ELi2ELb0ELb0ENS_16CompileConditionILi1000EEEEEvPT_PKS4_S7_S7_flPfS8_Pj,"a",@progbits
	.sectionflags	@""
	.align	4
.nv.constant0._ZN13group_norm_v214gn_cuda_kernelI6__halfLi480ELi1ELi32ELi60ELi1024ELb0ELi16ELi960ELi960ELi4ELb1ELi2ELb0ELb0ENS_16CompileConditionILi1000EEEEEvPT_PKS4_S7_S7_flPfS8_Pj:
	.zero		968


//--------------------- .nv.constant0._ZN13group_norm_v214gn_cuda_kernelI6__halfLi480ELi3ELi32ELi60ELi1024ELb0ELi16ELi960ELi960ELi4ELb1ELi5ELb0ELb0ENS_16CompileConditionILi1000EEEEEvPT_PKS4_S7_S7_flPfS8_Pj --------------------------
	.section	.nv.constant0._ZN13group_norm_v214gn_cuda_kernelI6__halfLi480ELi3ELi32ELi60ELi1024ELb0ELi16ELi960ELi960ELi4ELb1ELi5ELb0ELb0ENS_16CompileConditionILi1000EEEEEvPT_PKS4_S7_S7_flPfS8_Pj,"a",@progbits
	.sectionflags	@""
	.align	4
.nv.constant0._ZN13group_norm_v214gn_cuda_kernelI6__halfLi480ELi3ELi32ELi60ELi1024ELb0ELi16ELi960ELi960ELi4ELb1ELi5ELb0ELb0ENS_16CompileConditionILi1000EEEEEvPT_PKS4_S7_S7_flPfS8_Pj:
	.zero		968


//--------------------- .nv.constant0._ZN13group_norm_v214gn_cuda_kernelI6__halfLi480ELi1ELi32ELi60ELi1024ELb0ELi32ELi960ELi960ELi4ELb1ELi4ELb0ELb0ENS_16CompileConditionILi1000EEEEEvPT_PKS4_S7_S7_flPfS8_Pj --------------------------
	.section	.nv.constant0._ZN13group_norm_v214gn_cuda_kernelI6__halfLi480ELi1ELi32ELi60ELi1024ELb0ELi32ELi960ELi960ELi4ELb1ELi4ELb0ELb0ENS_16CompileConditionILi1000EEEEEvPT_PKS4_S7_S7_flPfS8_Pj,"a",@progbits
	.sectionflags	@""
	.align	4
.nv.constant0._ZN13group_norm_v214gn_cuda_kernelI6__halfLi480ELi1ELi32ELi60ELi1024ELb0ELi32ELi960ELi960ELi4ELb1ELi4ELb0ELb0ENS_16CompileConditionILi1000EEEEEvPT_PKS4_S7_S7_flPfS8_Pj:
	.zero		968


//--------------------- .nv.constant0._ZN13group_norm_v214gn_cuda_kernelI6__halfLi480ELi1ELi32ELi60ELi1024ELb0ELi64ELi960ELi960ELi4ELb1ELi9ELb0ELb0ENS_16CompileConditionILi1000EEEEEvPT_PKS4_S7_S7_flPfS8_Pj --------------------------
	.section	.nv.constant0._ZN13group_norm_v214gn_cuda_kernelI6__halfLi480ELi1ELi32ELi60ELi1024ELb0ELi64ELi960ELi960ELi4ELb1ELi9ELb0ELb0ENS_16CompileConditionILi1000EEEEEvPT_PKS4_S7_S7_flPfS8_Pj,"a",@progbits
	.sectionflags	@""
	.align	4
.nv.constant0._ZN13group_norm_v214gn_cuda_kernelI6__halfLi480ELi1ELi32ELi60ELi1024ELb0ELi64ELi960ELi960ELi4ELb1ELi9ELb0ELb0ENS_16CompileConditionILi1000EEEEEvPT_PKS4_S7_S7_flPfS8_Pj:
	.zero		968


//--------------------- .nv.constant0._ZN13group_norm_v214gn_cuda_kernelI6__halfLi480ELi2ELi32ELi60ELi1024ELb0ELi32ELi960ELi960ELi4ELb1ELi7ELb0ELb0ENS_16CompileConditionILi1000EEEEEvPT_PKS4_S7_S7_flPfS8_Pj --------------------------
	.section	.nv.constant0._ZN13group_norm_v214gn_cuda_kernelI6__halfLi480ELi2ELi32ELi60ELi1024ELb0ELi32ELi960ELi960ELi4ELb1ELi7ELb0ELb0ENS_16CompileConditionILi1000EEEEEvPT_PKS4_S7_S7_flPfS8_Pj,"a",@progbits
	.sectionflags	@""
	.align	4
.nv.constant0._ZN13group_norm_v214gn_cuda_kernelI6__halfLi480ELi2ELi32ELi60ELi1024ELb0ELi32ELi960ELi960ELi4ELb1ELi7ELb0ELb0ENS_16CompileConditionILi1000EEEEEvPT_PKS4_S7_S7_flPfS8_Pj:
	.zero		968


//--------------------- .nv.constant0._ZN13group_norm_v214gn_cuda_kernelI6__halfLi480ELi2ELi32ELi60ELi1024ELb0ELi32ELi960ELi960ELi4ELb1ELi9ELb0ELb0ENS_16CompileConditionILi1000EEEEEvPT_PKS4_S7_S7_flPfS8_Pj --------------------------
	.section	.nv.constant0._ZN13group_norm_v214gn_cuda_kernelI6__halfLi480ELi2ELi32ELi60ELi1024ELb0ELi32ELi960ELi960ELi4ELb1ELi9ELb0ELb0ENS_16CompileConditionILi1000EEEEEvPT_PKS4_S7_S7_flPfS8_Pj,"a",@progbits
	.sectionflags	@""
	.align	4
.nv.constant0._ZN13group_norm_v214gn_cuda_kernelI6__halfLi480ELi2ELi32ELi60ELi1024ELb0ELi32ELi960ELi960ELi4ELb1ELi9ELb0ELb0ENS_16CompileConditionILi1000EEEEEvPT_PKS4_S7_S7_flPfS8_Pj:
	.zero		968


//--------------------- .nv.constant0._ZN13group_norm_v214gn_cuda_kernelI6__halfLi480ELi3ELi16ELi120ELi1024ELb1ELi8ELi960ELi960ELi4ELb1ELi2ELb0ELb0ENS_16CompileConditionILi1000EEEEEvPT_PKS4_S7_S7_flPfS8_Pj --------------------------
	.section	.nv.constant0._ZN13group_norm_v214gn_cuda_kernelI6__halfLi480ELi3ELi16ELi120ELi1024ELb1ELi8ELi960ELi960ELi4ELb1ELi2ELb0ELb0ENS_16CompileConditionILi1000EEEEEvPT_PKS4_S7_S7_flPfS8_Pj,"a",@progbits
	.sectionflags	@""
	.align	4
.nv.constant0._ZN13group_norm_v214gn_cuda_kernelI6__halfLi480ELi3ELi16ELi120ELi1024ELb1ELi8ELi960ELi960ELi4ELb1ELi2ELb0ELb0ENS_16CompileConditionILi1000EEEEEvPT_PKS4_S7_S7_flPfS8_Pj:
	.zero		968


//--------------------- .nv.constant0._ZN13group_norm_v214gn_cuda_kernelI6__halfLi480ELi1ELi16ELi120ELi1024ELb1ELi16ELi960ELi960ELi4ELb1ELi2ELb0ELb0ENS_16CompileConditionILi1000EEEEEvPT_PKS4_S7_S7_flPfS8_Pj --------------------------
	.section	.nv.constant0._ZN13group_norm_v214gn_cuda_kernelI6__halfLi480ELi1ELi16ELi120ELi1024ELb1ELi16ELi960ELi960ELi4ELb1ELi2ELb0ELb0ENS_16CompileConditionILi1000EEEEEvPT_PKS4_S7_S7_flPfS8_Pj,"a",@progbits
	.sectionflags	@""
	.align	4
.nv.constant0._ZN13group_norm_v214gn_cuda_kernelI6__halfLi480ELi1ELi16ELi120ELi1024ELb1ELi16ELi960ELi960ELi4ELb1ELi2ELb0ELb0ENS_16CompileConditionILi1000EEEEEvPT_PKS4_S7_S7_flPfS8_Pj:
	.zero		968


//--------------------- .nv.constant0._ZN13group_norm_v214gn_cuda_kernelI6__halfLi480ELi3ELi16ELi120ELi1024ELb1ELi16ELi960ELi960ELi4ELb1ELi5ELb0ELb0ENS_16CompileConditionILi1000EEEEEvPT_PKS4_S7_S7_flPfS8_Pj --------------------------
	.section	.nv.constant0._ZN13group_norm_v214gn_cuda_kernelI6__halfLi480ELi3ELi16ELi120ELi1024ELb1ELi16ELi960ELi960ELi4ELb1ELi5ELb0ELb0ENS_16CompileConditionILi1000EEEEEvPT_PKS4_S7_S7_flPfS8_Pj,"a",@progbits
	.sectionflags	@""
	.align	4
.nv.constant0._ZN13group_norm_v214gn_cuda_kernelI6__halfLi480ELi3ELi16ELi120ELi1024ELb1ELi16ELi960ELi960ELi4ELb1ELi5ELb0ELb0ENS_16CompileConditionILi1000EEEEEvPT_PKS4_S7_S7_flPfS8_Pj:
	.zero		968


//--------------------- .nv.constant0._ZN13group_norm_v214gn_cuda_kernelI6__halfLi480ELi1ELi16ELi120ELi1024ELb1ELi32ELi960ELi960ELi4ELb1ELi4ELb0ELb0ENS_16CompileConditionILi1000EEEEEvPT_PKS4_S7_S7_flPfS8_Pj --------------------------
	.section	.nv.constant0._ZN13group_norm_v214gn_cuda_kernelI6__halfLi480ELi1ELi16ELi120ELi1024ELb1ELi32ELi960ELi960ELi4ELb1ELi4ELb0ELb0ENS_16CompileConditionILi1000EEEEEvPT_PKS4_S7_S7_flPfS8_Pj,"a",@progbits
	.sectionflags	@""
	.align	4
.nv.constant0._ZN13group_norm_v214gn_cuda_kernelI6__halfLi480ELi1ELi16ELi120ELi1024ELb1ELi32ELi960ELi960ELi4ELb1ELi4ELb0ELb0ENS_16CompileConditionILi1000EEEEEvPT_PKS4_S7_S7_flPfS8_Pj:
	.zero		968


//--------------------- .nv.constant0._ZN13group_norm_v214gn_cuda_kernelI6__halfLi480ELi1ELi16ELi120ELi1024ELb1ELi64ELi960ELi960ELi4ELb1ELi9ELb0ELb0ENS_16CompileConditionILi1000EEEEEvPT_PKS4_S7_S7_flPfS8_Pj --------------------------
	.section	.nv.constant0._ZN13group_norm_v214gn_cuda_kernelI6__halfLi480ELi1ELi16ELi120ELi1024ELb1ELi64ELi960ELi960ELi4ELb1ELi9ELb0ELb0ENS_16CompileConditionILi1000EEEEEvPT_PKS4_S7_S7_flPfS8_Pj,"a",@progbits
	.sectionflags	@""
	.align	4
.nv.constant0._ZN13group_norm_v214gn_cuda_kernelI6__halfLi480ELi1ELi16ELi120ELi1024ELb1ELi64ELi960ELi960ELi4ELb1ELi9ELb0ELb0ENS_16CompileConditionILi1000EEEEEvPT_PKS4_S7_S7_flPfS8_Pj:
	.zero		968


//--------------------- .nv.constant0._ZN13group_norm_v214gn_cuda_kernelI6__halfLi480ELi2ELi16ELi120ELi1024ELb1ELi32ELi960ELi960ELi4ELb1ELi7ELb0ELb0ENS_16CompileConditionILi1000EEEEEvPT_PKS4_S7_S7_flPfS8_Pj --------------------------
	.section	.nv.constant0._ZN13group_norm_v214gn_cuda_kernelI6__halfLi480ELi2ELi16ELi120ELi1024ELb1ELi32ELi960ELi960ELi4ELb1ELi7ELb0ELb0ENS_16CompileConditionILi1000EEEEEvPT_PKS4_S7_S7_flPfS8_Pj,"a",@progbits
	.sectionflags	@""
	.align	4
.nv.constant0._ZN13group_norm_v214gn_cuda_kernelI6__halfLi480ELi2ELi16ELi120ELi1024ELb1ELi32ELi960ELi960ELi4ELb1ELi7ELb0ELb0ENS_16CompileConditionILi1000EEEEEvPT_PKS4_S7_S7_flPfS8_Pj:
	.zero		968


//--------------------- .nv.constant0._ZN13group_norm_v214gn_cuda_kernelI6__halfLi480ELi2ELi16ELi120ELi1024ELb1ELi32ELi960ELi960ELi4ELb1ELi9ELb0ELb0ENS_16CompileConditionILi1000EEEEEvPT_PKS4_S7_S7_flPfS8_Pj --------------------------
	.section	.nv.constant0._ZN13group_norm_v214gn_cuda_kernelI6__halfLi480ELi2ELi16ELi120ELi1024ELb1ELi32ELi960ELi960ELi4ELb1ELi9ELb0ELb0ENS_16CompileConditionILi1000EEEEEvPT_PKS4_S7_S7_flPfS8_Pj,"a",@progbits
	.sectionflags	@""
	.align	4
.nv.constant0._ZN13group_norm_v214gn_cuda_kernelI6__halfLi480ELi2ELi16ELi120ELi1024ELb1ELi32ELi960ELi960ELi4ELb1ELi9ELb0ELb0ENS_16CompileConditionILi1000EEEEEvPT_PKS4_S7_S7_flPfS8_Pj:
	.zero		968


//--------------------- SYMBOLS --------------------------

	.type		.nv.reservedSmem.offset0,@object
	.size		.nv.reservedSmem.offset0,0x4
